	.target	sm_80

	.elftype	@"ET_EXEC"


//--------------------- .note.nv.tkinfo           --------------------------
	.section	.note.nv.tkinfo,"",@"SHT_NOTE"
	.sectionflags	@"SHF_NOTE_NV_TKINFO"
	.tkinfo
        /*0018*/ 	.word	0x00000002
        /*0030*/ 	.string	""
        /*0030*/ 	.string	"ptxas"
        /*0030*/ 	.string	"Cuda compilation tools, release 13.0, V13.0.88"
        /*0030*/ 	.string	"Build cuda_13.0.r13.0/compiler.36424714_0"
        /*0030*/ 	.string	"-v  -suppress-debug-info  -lineinfo  -arch sm_80 "



//--------------------- .note.nv.cuinfo           --------------------------
	.section	.note.nv.cuinfo,"",@"SHT_NOTE"
	.sectionflags	@"SHF_NOTE_NV_CUINFO"
        /*0018*/ 	.short	0x0002
        /*001a*/ 	.short	0x0050
        /*001c*/ 	.short	0x0082
	.zero		2


//--------------------- .nv.info                  --------------------------
	.section	.nv.info,"",@"SHT_CUDA_INFO"
	.align	4


	//----- nvinfo : EIATTR_REGCOUNT
	.align		4
        /*0000*/ 	.byte	0x04, 0x2f
        /*0002*/ 	.short	(.L_1 - .L_0)
	.align		4
.L_0:
        /*0004*/ 	.word	index@(matmul_kernel)
        /*0008*/ 	.word	0x000000ff


	//----- nvinfo : EIATTR_FRAME_SIZE
	.align		4
.L_1:
        /*000c*/ 	.byte	0x04, 0x11
        /*000e*/ 	.short	(.L_3 - .L_2)
	.align		4
.L_2:
        /*0010*/ 	.word	index@(matmul_kernel)
        /*0014*/ 	.word	0x000005f0


	//----- nvinfo : EIATTR_MIN_STACK_SIZE
	.align		4
.L_3:
        /*0018*/ 	.byte	0x04, 0x12
        /*001a*/ 	.short	(.L_5 - .L_4)
	.align		4
.L_4:
        /*001c*/ 	.word	index@(matmul_kernel)
        /*0020*/ 	.word	0x000005f0
.L_5:


//--------------------- .nv.info.matmul_kernel    --------------------------
	.section	.nv.info.matmul_kernel,"",@"SHT_CUDA_INFO"
	.sectionflags	@""
	.align	4


	//----- nvinfo : EIATTR_CUDA_API_VERSION
	.align		4
        /*0000*/ 	.byte	0x04, 0x37
        /*0002*/ 	.short	(.L_7 - .L_6)
.L_6:
        /*0004*/ 	.word	0x00000082


	//----- nvinfo : EIATTR_SW2861232_WAR
	.align		4
.L_7:
        /*0008*/ 	.byte	0x01, 0x35
	.zero		2


	//----- nvinfo : EIATTR_PARAM_CBANK
	.align		4
        /*000c*/ 	.byte	0x04, 0x0a
        /*000e*/ 	.short	(.L_9 - .L_8)
	.align		4
.L_8:
        /*0010*/ 	.word	index@(.nv.constant0.matmul_kernel)
        /*0014*/ 	.short	0x0160
        /*0016*/ 	.short	0x0050


	//----- nvinfo : EIATTR_CBANK_PARAM_SIZE
	.align		4
.L_9:
        /*0018*/ 	.byte	0x03, 0x19
        /*001a*/ 	.short	0x0050


	//----- nvinfo : EIATTR_KPARAM_INFO
	.align		4
        /*001c*/ 	.byte	0x04, 0x17
        /*001e*/ 	.short	(.L_11 - .L_10)
.L_10:
        /*0020*/ 	.word	0x00000000
        /*0024*/ 	.short	0x000d
        /*0026*/ 	.short	0x0048
        /*0028*/ 	.byte	0x00, 0xf4, 0x21, 0x00


	//----- nvinfo : EIATTR_KPARAM_INFO
	.align		4
.L_11:
        /*002c*/ 	.byte	0x04, 0x17
        /*002e*/ 	.short	(.L_13 - .L_12)
.L_12:
        /*0030*/ 	.word	0x00000000
        /*0034*/ 	.short	0x000c
        /*0036*/ 	.short	0x0040
        /*0038*/ 	.byte	0x00, 0xf4, 0x21, 0x00


	//----- nvinfo : EIATTR_KPARAM_INFO
	.align		4
.L_13:
        /*003c*/ 	.byte	0x04, 0x17
        /*003e*/ 	.short	(.L_15 - .L_14)
.L_14:
        /*0040*/ 	.word	0x00000000
        /*0044*/ 	.short	0x000b
        /*0046*/ 	.short	0x0038
        /*0048*/ 	.byte	0x00, 0xf0, 0x11, 0x00


	//----- nvinfo : EIATTR_KPARAM_INFO
	.align		4
.L_15:
        /*004c*/ 	.byte	0x04, 0x17
        /*004e*/ 	.short	(.L_17 - .L_16)
.L_16:
        /*0050*/ 	.word	0x00000000
        /*0054*/ 	.short	0x000a
        /*0056*/ 	.short	0x0034
        /*0058*/ 	.byte	0x00, 0xf0, 0x11, 0x00


	//----- nvinfo : EIATTR_KPARAM_INFO
	.align		4
.L_17:
        /*005c*/ 	.byte	0x04, 0x17
        /*005e*/ 	.short	(.L_19 - .L_18)
.L_18:
        /*0060*/ 	.word	0x00000000
        /*0064*/ 	.short	0x0009
        /*0066*/ 	.short	0x0030
        /*0068*/ 	.byte	0x00, 0xf0, 0x11, 0x00


	//----- nvinfo : EIATTR_KPARAM_INFO
	.align		4
.L_19:
        /*006c*/ 	.byte	0x04, 0x17
        /*006e*/ 	.short	(.L_21 - .L_20)
.L_20:
        /*0070*/ 	.word	0x00000000
        /*0074*/ 	.short	0x0008
        /*0076*/ 	.short	0x002c
        /*0078*/ 	.byte	0x00, 0xf0, 0x11, 0x00


	//----- nvinfo : EIATTR_KPARAM_INFO
	.align		4
.L_21:
        /*007c*/ 	.byte	0x04, 0x17
        /*007e*/ 	.short	(.L_23 - .L_22)
.L_22:
        /*0080*/ 	.word	0x00000000
        /*0084*/ 	.short	0x0007
        /*0086*/ 	.short	0x0028
        /*0088*/ 	.byte	0x00, 0xf0, 0x11, 0x00


	//----- nvinfo : EIATTR_KPARAM_INFO
	.align		4
.L_23:
        /*008c*/ 	.byte	0x04, 0x17
        /*008e*/ 	.short	(.L_25 - .L_24)
.L_24:
        /*0090*/ 	.word	0x00000000
        /*0094*/ 	.short	0x0006
        /*0096*/ 	.short	0x0024
        /*0098*/ 	.byte	0x00, 0xf0, 0x11, 0x00


	//----- nvinfo : EIATTR_KPARAM_INFO
	.align		4
.L_25:
        /*009c*/ 	.byte	0x04, 0x17
        /*009e*/ 	.short	(.L_27 - .L_26)
.L_26:
        /*00a0*/ 	.word	0x00000000
        /*00a4*/ 	.short	0x0005
        /*00a6*/ 	.short	0x0020
        /*00a8*/ 	.byte	0x00, 0xf0, 0x11, 0x00


	//----- nvinfo : EIATTR_KPARAM_INFO
	.align		4
.L_27:
        /*00ac*/ 	.byte	0x04, 0x17
        /*00ae*/ 	.short	(.L_29 - .L_28)
.L_28:
        /*00b0*/ 	.word	0x00000000
        /*00b4*/ 	.short	0x0004
        /*00b6*/ 	.short	0x001c
        /*00b8*/ 	.byte	0x00, 0xf0, 0x11, 0x00


	//----- nvinfo : EIATTR_KPARAM_INFO
	.align		4
.L_29:
        /*00bc*/ 	.byte	0x04, 0x17
        /*00be*/ 	.short	(.L_31 - .L_30)
.L_30:
        /*00c0*/ 	.word	0x00000000
        /*00c4*/ 	.short	0x0003
        /*00c6*/ 	.short	0x0018
        /*00c8*/ 	.byte	0x00, 0xf0, 0x11, 0x00


	//----- nvinfo : EIATTR_KPARAM_INFO
	.align		4
.L_31:
        /*00cc*/ 	.byte	0x04, 0x17
        /*00ce*/ 	.short	(.L_33 - .L_32)
.L_32:
        /*00d0*/ 	.word	0x00000000
        /*00d4*/ 	.short	0x0002
        /*00d6*/ 	.short	0x0010
        /*00d8*/ 	.byte	0x00, 0xf4, 0x21, 0x00


	//----- nvinfo : EIATTR_KPARAM_INFO
	.align		4
.L_33:
        /*00dc*/ 	.byte	0x04, 0x17
        /*00de*/ 	.short	(.L_35 - .L_34)
.L_34:
        /*00e0*/ 	.word	0x00000000
        /*00e4*/ 	.short	0x0001
        /*00e6*/ 	.short	0x0008
        /*00e8*/ 	.byte	0x00, 0xf4, 0x21, 0x00


	//----- nvinfo : EIATTR_KPARAM_INFO
	.align		4
.L_35:
        /*00ec*/ 	.byte	0x04, 0x17
        /*00ee*/ 	.short	(.L_37 - .L_36)
.L_36:
        /*00f0*/ 	.word	0x00000000
        /*00f4*/ 	.short	0x0000
        /*00f6*/ 	.short	0x0000
        /*00f8*/ 	.byte	0x00, 0xf4, 0x21, 0x00


	//----- nvinfo : EIATTR_MAXREG_COUNT
	.align		4
.L_37:
        /*00fc*/ 	.byte	0x03, 0x1b
        /*00fe*/ 	.short	0x00ff


	//----- nvinfo : EIATTR_NUM_BARRIERS
	.align		4
        /*0100*/ 	.byte	0x02, 0x4c
        /*0102*/ 	.byte	0x01
	.zero		1


	//----- nvinfo : EIATTR_ANNOTATIONS
	.align		4
        /*0104*/ 	.byte	0x04, 0x55
        /*0106*/ 	.short	(.L_39 - .L_38)


	//   ....[0]....
.L_38:
        /*0108*/ 	.word	0x00000001
        /*010c*/ 	.byte	0xe0, 0x05, 0x00, 0x00, 0x01, 0x00, 0x00, 0x00, 0x30, 0x08, 0x00, 0x00, 0x01, 0x00, 0x00, 0x00
        /* <DEDUP_REMOVED lines=611> */
        /*274c*/ 	.byte	0xd0, 0xaa, 0x01, 0x00, 0x01, 0x00, 0x00, 0x00, 0x80, 0xaf, 0x01, 0x00


	//----- nvinfo : EIATTR_MERCURY_ISA_VERSION
	.align		4
.L_39:
        /*2758*/ 	.byte	0x03, 0x5f
        /*275a*/ 	.short	0x0000


	//----- nvinfo : EIATTR_EXIT_INSTR_OFFSETS
	.align		4
        /*275c*/ 	.byte	0x04, 0x1c
        /*275e*/ 	.short	(.L_41 - .L_40)


	//   ....[0]....
.L_40:
        /*2760*/ 	.word	0x0001caa0


	//   ....[1]....
        /*2764*/ 	.word	0x0001cac0


	//----- nvinfo : EIATTR_REQNTID
	.align		4
.L_41:
        /*2768*/ 	.byte	0x04, 0x10
        /*276a*/ 	.short	(.L_43 - .L_42)
.L_42:
        /*276c*/ 	.word	0x00000100
        /*2770*/ 	.word	0x00000001
        /*2774*/ 	.word	0x00000001
.L_43:


//--------------------- .nv.callgraph             --------------------------
	.section	.nv.callgraph,"",@"SHT_CUDA_CALLGRAPH"
	.align	4
	.sectionentsize	8
	.align		4
        /*0000*/ 	.word	0x00000000
	.align		4
        /*0004*/ 	.word	0xffffffff
	.align		4
        /*0008*/ 	.word	0x00000000
	.align		4
        /*000c*/ 	.word	0xfffffffe
	.align		4
        /*0010*/ 	.word	0x00000000
	.align		4
        /*0014*/ 	.word	0xfffffffd
	.align		4
        /*0018*/ 	.word	0x00000000
	.align		4
        /*001c*/ 	.word	0xfffffffc


//--------------------- .nv.rel.action            --------------------------
	.section	.nv.rel.action,"",@"SHT_CUDA_RELOCINFO"
	.align	8
	.sectionentsize	8
        /*0000*/ 	.byte	0x73, 0x00, 0x00, 0x00, 0x00, 0x00, 0x00, 0x00, 0x00, 0x00, 0x00, 0x11, 0x25, 0x00, 0x05, 0x36


//--------------------- .nv.constant0.matmul_kernel --------------------------
	.section	.nv.constant0.matmul_kernel,"a",@progbits
	.sectionflags	@""
	.align	4
.nv.constant0.matmul_kernel:
	.zero		432


//--------------------- .text.matmul_kernel       --------------------------
	.section	.text.matmul_kernel,"ax",@progbits
	.sectioninfo	@"SHI_REGISTERS=255"
	.align	128
        .global         matmul_kernel
        .type           matmul_kernel,@function
        .size           matmul_kernel,(.L_x_3 - matmul_kernel)
        .other          matmul_kernel,@"STO_CUDA_ENTRY STV_DEFAULT"
matmul_kernel:
.text.matmul_kernel:
[----:B------:R-:W-:Y:S02]  /*0000*/  IMAD.MOV.U32 R1, RZ, RZ, c[0x0][0x28] ;  /* 0x00000a00ff017624 */ /* 0x000fe400078e00ff */
[----:B------:R-:W-:Y:S01]  /*0010*/  IMAD.MOV.U32 R0, RZ, RZ, c[0x0][0x17c] ;  /* 0x00005f00ff007624 */ /* 0x000fe200078e00ff */
[----:B------:R-:W1:Y:S01]  /*0020*/  S2R R5, SR_CTAID.X ;  /* 0x0000000000057919 */ /* 0x000e620000002500 */
[----:B------:R-:W-:Y:S01]  /*0030*/  IABS R13, c[0x0][0x178] ;  /* 0x00005e00000d7a13 */ /* 0x000fe20000000000 */
[----:B------:R-:W-:Y:S01]  /*0040*/  ULDC.64 UR12, c[0x0][0x118] ;  /* 0x00004600000c7ab9 */ /* 0x000fe20000000a00 */
[----:B------:R-:W-:Y:S01]  /*0050*/  IADD3 R1, R1, -0x5f0, RZ ;  /* 0xfffffa1001017810 */ /* 0x000fe20007ffe0ff */
[----:B------:R-:W2:Y:S01]  /*0060*/  S2R R245, SR_TID.X ;  /* 0x0000000000f57919 */ /* 0x000ea20000002100 */
[----:B------:R-:W-:Y:S01]  /*0070*/  IADD3 R0, R0, 0xff, RZ ;  /* 0x000000ff00007810 */ /* 0x000fe20007ffe0ff */
[----:B------:R-:W-:Y:S01]  /*0080*/  ULDC UR8, c[0x0][0x180] ;  /* 0x0000600000087ab9 */ /* 0x000fe20000000800 */
[----:B------:R-:W-:Y:S01]  /*0090*/  LOP3.LUT R213, RZ, c[0x0][0x17c], RZ, 0x33, !PT ;  /* 0x00005f00ffd57a12 */ /* 0x000fe200078e33ff */
[----:B------:R-:W-:Y:S01]  /*00a0*/  UIADD3 UR4, UR8, -0x80, URZ ;  /* 0xffffff8008047890 */ /* 0x000fe2000fffe03f */
[----:B------:R-:W-:Y:S01]  /*00b0*/  SHF.R.S32.HI R3, RZ, 0x1f, R0 ;  /* 0x0000001fff037819 */ /* 0x000fe20000011400 */
[----:B------:R-:W-:-:S03]  /*00c0*/  ULDC.64 UR6, c[0x0][0x188] ;  /* 0x0000620000067ab9 */ /* 0x000fc60000000a00 */
[----:B------:R-:W-:-:S04]  /*00d0*/  LEA.HI R3, R3, R0, RZ, 0x8 ;  /* 0x0000000003037211 */ /* 0x000fc800078f40ff */
[----:B------:R-:W-:-:S05]  /*00e0*/  SHF.R.S32.HI R3, RZ, 0x8, R3 ;  /* 0x00000008ff037819 */ /* 0x000fca0000011403 */
[----:B------:R-:W-:Y:S01]  /*00f0*/  IMAD.SHL.U32 R4, R3, 0x8, RZ ;  /* 0x0000000803047824 */ /* 0x000fe200078e00ff */
[----:B-1----:R-:W-:-:S04]  /*0100*/  IABS R8, R5 ;  /* 0x0000000500087213 */ /* 0x002fc80000000000 */
[-C--:B------:R-:W-:Y:S02]  /*0110*/  IABS R7, R4.reuse ;  /* 0x0000000400077213 */ /* 0x080fe40000000000 */
[----:B------:R-:W-:Y:S02]  /*0120*/  IABS R10, R4 ;  /* 0x00000004000a7213 */ /* 0x000fe40000000000 */
[----:B------:R-:W1:Y:S01]  /*0130*/  I2F.RP R0, R7 ;  /* 0x0000000700007306 */ /* 0x000e620000209400 */
[----:B--2---:R-:W-:-:S05]  /*0140*/  LOP3.LUT R115, R245, 0x7f, RZ, 0xc0, !PT ;  /* 0x0000007ff5737812 */ /* 0x004fca00078ec0ff */
[----:B------:R-:W-:Y:S02]  /*0150*/  IMAD R239, R115, c[0x0][0x18c], RZ ;  /* 0x0000630073ef7a24 */ /* 0x000fe400078e02ff */
[----:B-1----:R-:W1:Y:S02]  /*0160*/  MUFU.RCP R0, R0 ;  /* 0x0000000000007308 */ /* 0x002e640000001000 */
[----:B-1----:R-:W-:Y:S01]  /*0170*/  IADD3 R2, R0, 0xffffffe, RZ ;  /* 0x0ffffffe00027810 */ /* 0x002fe20007ffe0ff */
[----:B------:R-:W-:-:S05]  /*0180*/  IMAD.MOV R0, RZ, RZ, -R10 ;  /* 0x000000ffff007224 */ /* 0x000fca00078e0a0a */
[----:B------:R1:W2:Y:S02]  /*0190*/  F2I.FTZ.U32.TRUNC.NTZ R3, R2 ;  /* 0x0000000200037305 */ /* 0x0002a4000021f000 */
[----:B-1----:R-:W-:Y:S02]  /*01a0*/  IMAD.MOV.U32 R2, RZ, RZ, RZ ;  /* 0x000000ffff027224 */ /* 0x002fe400078e00ff */
[----:B--2---:R-:W-:-:S04]  /*01b0*/  IMAD.MOV R6, RZ, RZ, -R3 ;  /* 0x000000ffff067224 */ /* 0x004fc800078e0a03 */
[----:B------:R-:W-:Y:S02]  /*01c0*/  IMAD R9, R6, R7, RZ ;  /* 0x0000000706097224 */ /* 0x000fe400078e02ff */
[----:B------:R-:W-:Y:S02]  /*01d0*/  IMAD.MOV.U32 R6, RZ, RZ, R8 ;  /* 0x000000ffff067224 */ /* 0x000fe400078e0008 */
[----:B------:R-:W-:-:S06]  /*01e0*/  IMAD.HI.U32 R3, R3, R9, R2 ;  /* 0x0000000903037227 */ /* 0x000fcc00078e0002 */
[----:B------:R-:W-:-:S04]  /*01f0*/  IMAD.HI.U32 R3, R3, R6, RZ ;  /* 0x0000000603037227 */ /* 0x000fc800078e00ff */
[----:B------:R-:W-:-:S05]  /*0200*/  IMAD R0, R3, R0, R6 ;  /* 0x0000000003007224 */ /* 0x000fca00078e0206 */
[----:B------:R-:W-:-:S13]  /*0210*/  ISETP.GT.U32.AND P1, PT, R7, R0, PT ;  /* 0x000000000700720c */ /* 0x000fda0003f24070 */
[----:B------:R-:W-:Y:S01]  /*0220*/  @!P1 IMAD.IADD R0, R0, 0x1, -R7 ;  /* 0x0000000100009824 */ /* 0x000fe200078e0a07 */
[----:B------:R-:W-:Y:S02]  /*0230*/  @!P1 IADD3 R3, R3, 0x1, RZ ;  /* 0x0000000103039810 */ /* 0x000fe40007ffe0ff */
[----:B------:R-:W-:Y:S02]  /*0240*/  ISETP.NE.AND P1, PT, R4, RZ, PT ;  /* 0x000000ff0400720c */ /* 0x000fe40003f25270 */
[----:B------:R-:W-:Y:S02]  /*0250*/  ISETP.GE.U32.AND P0, PT, R0, R7, PT ;  /* 0x000000070000720c */ /* 0x000fe40003f06070 */
[----:B------:R-:W-:-:S04]  /*0260*/  LOP3.LUT R0, R5, R4, RZ, 0x3c, !PT ;  /* 0x0000000405007212 */ /* 0x000fc800078e3cff */
[----:B------:R-:W-:Y:S01]  /*0270*/  ISETP.GE.AND P2, PT, R0, RZ, PT ;  /* 0x000000ff0000720c */ /* 0x000fe20003f46270 */
[----:B------:R-:W-:-:S05]  /*0280*/  IMAD.MOV.U32 R0, RZ, RZ, c[0x0][0x178] ;  /* 0x00005e00ff007624 */ /* 0x000fca00078e00ff */
[----:B------:R-:W-:Y:S02]  /*0290*/  IADD3 R0, R0, 0x3f, RZ ;  /* 0x0000003f00007810 */ /* 0x000fe40007ffe0ff */
[----:B------:R-:W-:-:S05]  /*02a0*/  @P0 IADD3 R3, R3, 0x1, RZ ;  /* 0x0000000103030810 */ /* 0x000fca0007ffe0ff */
[----:B------:R-:W-:Y:S01]  /*02b0*/  IMAD.MOV.U32 R2, RZ, RZ, R3 ;  /* 0x000000ffff027224 */ /* 0x000fe200078e0003 */
[----:B------:R-:W-:-:S03]  /*02c0*/  SHF.R.S32.HI R3, RZ, 0x1f, R0 ;  /* 0x0000001fff037819 */ /* 0x000fc60000011400 */
[----:B------:R-:W-:Y:S01]  /*02d0*/  @!P2 IMAD.MOV R2, RZ, RZ, -R2 ;  /* 0x000000ffff02a224 */ /* 0x000fe200078e0a02 */
[----:B------:R-:W-:Y:S02]  /*02e0*/  @!P1 LOP3.LUT R2, RZ, R4, RZ, 0x33, !PT ;  /* 0x00000004ff029212 */ /* 0x000fe400078e33ff */
[----:B------:R-:W-:-:S03]  /*02f0*/  LEA.HI R3, R3, R0, RZ, 0x6 ;  /* 0x0000000003037211 */ /* 0x000fc600078f30ff */
[----:B------:R-:W-:Y:S02]  /*0300*/  IMAD.SHL.U32 R10, R2, 0x8, RZ ;  /* 0x00000008020a7824 */ /* 0x000fe400078e00ff */
[----:B------:R-:W-:-:S03]  /*0310*/  IMAD.MOV R2, RZ, RZ, -R2 ;  /* 0x000000ffff027224 */ /* 0x000fc600078e0a02 */
[----:B------:R-:W-:Y:S01]  /*0320*/  LEA.HI.SX32 R3, R3, -R10, 0x1a ;  /* 0x8000000a03037211 */ /* 0x000fe200078fd2ff */
[----:B------:R-:W-:Y:S01]  /*0330*/  IMAD R11, R4, R2, R5 ;  /* 0x00000002040b7224 */ /* 0x000fe200078e0205 */
[----:B------:R-:W-:Y:S01]  /*0340*/  IABS R4, c[0x0][0x17c] ;  /* 0x00005f0000047a13 */ /* 0x000fe20000000000 */
[----:B------:R-:W-:Y:S01]  /*0350*/  IMAD.MOV.U32 R2, RZ, RZ, RZ ;  /* 0x000000ffff027224 */ /* 0x000fe200078e00ff */
[----:B------:R-:W-:-:S04]  /*0360*/  IMNMX R12, R3, 0x8, PT ;  /* 0x00000008030c7817 */ /* 0x000fc80003800200 */
[-C--:B------:R-:W-:Y:S02]  /*0370*/  IABS R7, R12.reuse ;  /* 0x0000000c00077213 */ /* 0x080fe40000000000 */
[----:B------:R-:W-:Y:S02]  /*0380*/  IABS R8, R12 ;  /* 0x0000000c00087213 */ /* 0x000fe40000000000 */
[----:B------:R-:W1:Y:S08]  /*0390*/  I2F.RP R0, R7 ;  /* 0x0000000700007306 */ /* 0x000e700000209400 */
[----:B-1----:R-:W1:Y:S02]  /*03a0*/  MUFU.RCP R0, R0 ;  /* 0x0000000000007308 */ /* 0x002e640000001000 */
[----:B-1----:R-:W-:Y:S01]  /*03b0*/  IADD3 R3, R0, 0xffffffe, RZ ;  /* 0x0ffffffe00037810 */ /* 0x002fe20007ffe0ff */
[----:B------:R-:W-:-:S05]  /*03c0*/  IMAD.MOV R0, RZ, RZ, -R8 ;  /* 0x000000ffff007224 */ /* 0x000fca00078e0a08 */
[----:B------:R-:W1:Y:S02]  /*03d0*/  F2I.FTZ.U32.TRUNC.NTZ R3, R3 ;  /* 0x0000000300037305 */ /* 0x000e64000021f000 */
[----:B-1----:R-:W-:-:S04]  /*03e0*/  IMAD.MOV R6, RZ, RZ, -R3 ;  /* 0x000000ffff067224 */ /* 0x002fc800078e0a03 */
[----:B------:R-:W-:Y:S01]  /*03f0*/  IMAD R5, R6, R7, RZ ;  /* 0x0000000706057224 */ /* 0x000fe200078e02ff */
[----:B------:R-:W-:-:S03]  /*0400*/  IABS R6, R11 ;  /* 0x0000000b00067213 */ /* 0x000fc60000000000 */
[----:B------:R-:W-:Y:S02]  /*0410*/  IMAD.HI.U32 R2, R3, R5, R2 ;  /* 0x0000000503027227 */ /* 0x000fe400078e0002 */
[----:B------:R-:W1:Y:S02]  /*0420*/  I2F.RP R5, R13 ;  /* 0x0000000d00057306 */ /* 0x000e640000209400 */
[----:B------:R-:W-:-:S04]  /*0430*/  IMAD.MOV.U32 R3, RZ, RZ, R6 ;  /* 0x000000ffff037224 */ /* 0x000fc800078e0006 */
[----:B------:R-:W-:Y:S02]  /*0440*/  IMAD.HI.U32 R2, R2, R3, RZ ;  /* 0x0000000302027227 */ /* 0x000fe400078e00ff */
[----:B------:R-:W2:Y:S02]  /*0450*/  I2F.RP R6, R4 ;  /* 0x0000000400067306 */ /* 0x000ea40000209400 */
[----:B------:R-:W-:-:S05]  /*0460*/  IMAD R0, R2, R0, R3 ;  /* 0x0000000002007224 */ /* 0x000fca00078e0203 */
[----:B------:R-:W-:Y:S01]  /*0470*/  ISETP.GT.U32.AND P1, PT, R7, R0, PT ;  /* 0x000000000700720c */ /* 0x000fe20003f24070 */
[----:B-1----:R-:W-:Y:S08]  /*0480*/  MUFU.RCP R5, R5 ;  /* 0x0000000500057308 */ /* 0x002ff00000001000 */
[----:B--2---:R-:W1:Y:S04]  /*0490*/  MUFU.RCP R6, R6 ;  /* 0x0000000600067308 */ /* 0x004e680000001000 */
[----:B------:R-:W-:Y:S01]  /*04a0*/  @!P1 IMAD.IADD R0, R0, 0x1, -R7 ;  /* 0x0000000100009824 */ /* 0x000fe200078e0a07 */
[----:B------:R-:W-:-:S02]  /*04b0*/  @!P1 IADD3 R2, R2, 0x1, RZ ;  /* 0x0000000102029810 */ /* 0x000fc40007ffe0ff */
[----:B------:R-:W-:Y:S02]  /*04c0*/  ISETP.NE.AND P1, PT, R12, RZ, PT ;  /* 0x000000ff0c00720c */ /* 0x000fe40003f25270 */
[----:B------:R-:W-:Y:S02]  /*04d0*/  ISETP.GE.U32.AND P0, PT, R0, R7, PT ;  /* 0x000000070000720c */ /* 0x000fe40003f06070 */
[----:B------:R-:W-:Y:S02]  /*04e0*/  LOP3.LUT R0, R11, R12, RZ, 0x3c, !PT ;  /* 0x0000000c0b007212 */ /* 0x000fe400078e3cff */
[----:B------:R-:W-:Y:S02]  /*04f0*/  SHF.R.U32.HI R7, RZ, 0x7, R245 ;  /* 0x00000007ff077819 */ /* 0x000fe400000116f5 */
[----:B------:R-:W-:Y:S02]  /*0500*/  ISETP.GE.AND P2, PT, R0, RZ, PT ;  /* 0x000000ff0000720c */ /* 0x000fe40003f46270 */
[----:B-1----:R-:W-:-:S02]  /*0510*/  IADD3 R3, R6, 0xffffffe, RZ ;  /* 0x0ffffffe06037810 */ /* 0x002fc40007ffe0ff */
[----:B------:R-:W-:Y:S02]  /*0520*/  SGXT.U32 R7, R7, 0x1 ;  /* 0x000000010707781a */ /* 0x000fe40000000000 */
[----:B------:R-:W-:Y:S02]  /*0530*/  IADD3 R8, R5, 0xffffffe, RZ ;  /* 0x0ffffffe05087810 */ /* 0x000fe40007ffe0ff */
[----:B------:R-:W-:Y:S01]  /*0540*/  @P0 IADD3 R2, R2, 0x1, RZ ;  /* 0x0000000102020810 */ /* 0x000fe20007ffe0ff */
[----:B------:R-:W1:Y:S04]  /*0550*/  F2I.FTZ.U32.TRUNC.NTZ R3, R3 ;  /* 0x0000000300037305 */ /* 0x000e68000021f000 */
[----:B------:R-:W-:Y:S01]  /*0560*/  @!P2 IMAD.MOV R2, RZ, RZ, -R2 ;  /* 0x000000ffff02a224 */ /* 0x000fe200078e0a02 */
[----:B------:R-:W-:-:S03]  /*0570*/  @!P1 LOP3.LUT R2, RZ, R12, RZ, 0x33, !PT ;  /* 0x0000000cff029212 */ /* 0x000fc600078e33ff */
[----:B------:R-:W2:Y:S02]  /*0580*/  F2I.FTZ.U32.TRUNC.NTZ R9, R8 ;  /* 0x0000000800097305 */ /* 0x000ea4000021f000 */
[----:B------:R-:W-:Y:S02]  /*0590*/  IMAD.SHL.U32 R0, R2, 0x100, RZ ;  /* 0x0000010002007824 */ /* 0x000fe400078e00ff */
[----:B------:R-:W-:Y:S02]  /*05a0*/  IMAD.MOV R5, RZ, RZ, -R2 ;  /* 0x000000ffff057224 */ /* 0x000fe400078e0a02 */
[----:B------:R-:W-:Y:S01]  /*05b0*/  IMAD.MOV.U32 R2, RZ, RZ, RZ ;  /* 0x000000ffff027224 */ /* 0x000fe200078e00ff */
[----:B------:R-:W-:Y:S01]  /*05c0*/  LOP3.LUT R6, R0, R7, RZ, 0xfc, !PT ;  /* 0x0000000700067212 */ /* 0x000fe200078efcff */
[----:B-1----:R-:W-:Y:S01]  /*05d0*/  IMAD.MOV R15, RZ, RZ, -R3 ;  /* 0x000000ffff0f7224 */ /* 0x002fe200078e0a03 */
[----:B------:R1:W-:Y:S02]  /*05e0*/  STL [R1+0x4d0], R0 ;  /* 0x0004d00001007387 */ /* 0x0003e40000100800 */
[C---:B------:R-:W-:Y:S01]  /*05f0*/  LOP3.LUT R14, R6.reuse, 0xfe, RZ, 0xfc, !PT ;  /* 0x000000fe060e7812 */ /* 0x040fe200078efcff */
[----:B------:R-:W-:Y:S01]  /*0600*/  IMAD R7, R15, R4, RZ ;  /* 0x000000040f077224 */ /* 0x000fe200078e02ff */
[----:B------:R-:W-:-:S02]  /*0610*/  LOP3.LUT R17, R6, 0x10, RZ, 0xfc, !PT ;  /* 0x0000001006117812 */ /* 0x000fc400078efcff */
[----:B------:R-:W-:Y:S01]  /*0620*/  IABS R15, R14 ;  /* 0x0000000e000f7213 */ /* 0x000fe20000000000 */
[----:B------:R-:W-:Y:S01]  /*0630*/  IMAD.HI.U32 R7, R3, R7, R2 ;  /* 0x0000000703077227 */ /* 0x000fe200078e0002 */
[----:B------:R-:W-:Y:S02]  /*0640*/  ISETP.GE.AND P2, PT, R14, RZ, PT ;  /* 0x000000ff0e00720c */ /* 0x000fe40003f46270 */
[----:B------:R-:W-:Y:S01]  /*0650*/  LOP3.LUT R14, R6, 0x6, RZ, 0xfc, !PT ;  /* 0x00000006060e7812 */ /* 0x000fe200078efcff */
[----:B------:R-:W-:Y:S01]  /*0660*/  IMAD R2, R12, R5, R11 ;  /* 0x000000050c027224 */ /* 0x000fe200078e020b */
[----:B------:R-:W-:Y:S01]  /*0670*/  IABS R96, R17 ;  /* 0x0000001100607213 */ /* 0x000fe20000000000 */
[----:B------:R-:W-:Y:S01]  /*0680*/  IMAD.MOV.U32 R5, RZ, RZ, 0x7f ;  /* 0x0000007fff057424 */ /* 0x000fe200078e00ff */
[C---:B------:R-:W-:Y:S01]  /*0690*/  LOP3.LUT R19, R6.reuse, 0x12, RZ, 0xfc, !PT ;  /* 0x0000001206137812 */ /* 0x040fe200078efcff */
[----:B------:R-:W-:Y:S01]  /*06a0*/  IMAD.MOV.U32 R11, RZ, RZ, R15 ;  /* 0x000000ffff0b7224 */ /* 0x000fe200078e000f */
[----:B------:R-:W-:Y:S01]  /*06b0*/  LOP3.LUT R15, R6, 0x8, RZ, 0xfc, !PT ;  /* 0x00000008060f7812 */ /* 0x000fe200078efcff */
[----:B------:R-:W-:Y:S01]  /*06c0*/  IMAD.IADD R2, R10, 0x1, R2 ;  /* 0x000000010a027824 */ /* 0x000fe200078e0202 */
[----:B------:R-:W-:Y:S01]  /*06d0*/  IADD3 R131, R5, c[0x0][0x180], RZ ;  /* 0x0000600005837a10 */ /* 0x000fe20007ffe0ff */
[----:B------:R-:W-:Y:S01]  /*06e0*/  IMAD.HI.U32 R3, R7, R11, RZ ;  /* 0x0000000b07037227 */ /* 0x000fe200078e00ff */
[----:B------:R-:W-:-:S02]  /*06f0*/  LOP3.LUT R5, R245, 0x3f, RZ, 0xc0, !PT ;  /* 0x0000003ff5057812 */ /* 0x000fc400078ec0ff */
[----:B------:R-:W-:Y:S01]  /*0700*/  SHF.R.U32.HI R10, RZ, 0x6, R245 ;  /* 0x00000006ff0a7819 */ /* 0x000fe200000116f5 */
[----:B--2---:R-:W-:Y:S01]  /*0710*/  IMAD.MOV R12, RZ, RZ, -R9 ;  /* 0x000000ffff0c7224 */ /* 0x004fe200078e0a09 */
[----:B------:R-:W-:Y:S01]  /*0720*/  ISETP.GT.AND P0, PT, R131, 0x7f, PT ;  /* 0x0000007f8300780c */ /* 0x000fe20003f04270 */
[----:B------:R-:W-:Y:S01]  /*0730*/  IMAD.MOV R8, RZ, RZ, -R3 ;  /* 0x000000ffff087224 */ /* 0x000fe200078e0a03 */
[----:B------:R-:W-:Y:S01]  /*0740*/  SGXT.U32 R3, R10, 0x2 ;  /* 0x000000020a03781a */ /* 0x000fe20000000000 */
[----:B------:R-:W-:Y:S01]  /*0750*/  IMAD R31, R2, 0x40, R5 ;  /* 0x00000040021f7824 */ /* 0x000fe200078e0205 */
[----:B------:R-:W-:Y:S01]  /*0760*/  SEL R110, RZ, 0x4, !P0 ;  /* 0x00000004ff6e7807 */ /* 0x000fe20004000000 */
[----:B------:R-:W-:Y:S01]  /*0770*/  IMAD.MOV.U32 R10, RZ, RZ, R12 ;  /* 0x000000ffff0a7224 */ /* 0x000fe200078e000c */
[C---:B------:R-:W-:Y:S01]  /*0780*/  ISETP.GE.AND P1, PT, R3.reuse, c[0x0][0x180], PT ;  /* 0x0000600003007a0c */ /* 0x040fe20003f26270 */
[----:B------:R-:W-:Y:S01]  /*0790*/  IMAD R11, R4, R8, R11 ;  /* 0x00000008040b7224 */ /* 0x000fe200078e020b */
[----:B------:R-:W-:Y:S01]  /*07a0*/  IABS R2, R31 ;  /* 0x0000001f00027213 */ /* 0x000fe20000000000 */
[----:B------:R-:W-:Y:S01]  /*07b0*/  IMAD R5, R10, R13, RZ ;  /* 0x0000000d0a057224 */ /* 0x000fe200078e02ff */
[----:B------:R-:W-:Y:S01]  /*07c0*/  IABS R10, R6 ;  /* 0x00000006000a7213 */ /* 0x000fe20000000000 */
[----:B------:R-:W-:Y:S01]  /*07d0*/  IMAD.MOV.U32 R8, RZ, RZ, RZ ;  /* 0x000000ffff087224 */ /* 0x000fe200078e00ff */
[----:B------:R-:W-:Y:S01]  /*07e0*/  ISETP.GT.U32.AND P0, PT, R4, R11, PT ;  /* 0x0000000b0400720c */ /* 0x000fe20003f04070 */
[----:B------:R-:W-:Y:S01]  /*07f0*/  IMAD R231, R3, c[0x0][0x188], RZ ;  /* 0x0000620003e77a24 */ /* 0x000fe200078e02ff */
[----:B------:R-:W-:Y:S01]  /*0800*/  LOP3.LUT R12, R6, 0x2, RZ, 0xfc, !PT ;  /* 0x00000002060c7812 */ /* 0x000fe200078efcff */
[----:B------:R-:W-:Y:S01]  /*0810*/  IMAD.HI.U32 R8, R9, R5, R8 ;  /* 0x0000000509087227 */ /* 0x000fe200078e0008 */
[----:B------:R-:W-:Y:S01]  /*0820*/  SEL R9, R110, RZ, !P1 ;  /* 0x000000ff6e097207 */ /* 0x000fe20004800000 */
[----:B------:R2:W-:Y:S01]  /*0830*/  STL [R1+0x428], R31 ;  /* 0x0004281f01007387 */ /* 0x0005e20000100800 */
[----:B------:R-:W-:Y:S01]  /*0840*/  IABS R106, R12 ;  /* 0x0000000c006a7213 */ /* 0x000fe20000000000 */
[----:B------:R-:W-:Y:S01]  /*0850*/  IMAD.MOV.U32 R5, RZ, RZ, R2 ;  /* 0x000000ffff057224 */ /* 0x000fe200078e0002 */
[----:B------:R-:W-:Y:S01]  /*0860*/  ISETP.NE.U32.AND P1, PT, R9, RZ, PT ;  /* 0x000000ff0900720c */ /* 0x000fe20003f25070 */
[----:B------:R-:W-:Y:S01]  /*0870*/  IMAD.HI.U32 R2, R7, R10, RZ ;  /* 0x0000000a07027227 */ /* 0x000fe200078e00ff */
[----:B------:R-:W-:-:S02]  /*0880*/  ISETP.GE.AND P5, PT, R12, RZ, PT ;  /* 0x000000ff0c00720c */ /* 0x000fc40003fa6270 */
[----:B------:R-:W-:Y:S01]  /*0890*/  IABS R12, R14 ;  /* 0x0000000e000c7213 */ /* 0x000fe20000000000 */
[----:B------:R-:W-:Y:S01]  /*08a0*/  IMAD.HI.U32 R8, R8, R5, RZ ;  /* 0x0000000508087227 */ /* 0x000fe200078e00ff */
[----:B------:R-:W-:Y:S02]  /*08b0*/  IABS R102, R15 ;  /* 0x0000000f00667213 */ /* 0x000fe40000000000 */
[----:B------:R-:W-:Y:S01]  /*08c0*/  IABS R16, R19 ;  /* 0x0000001300107213 */ /* 0x000fe20000000000 */
[----:B------:R-:W-:Y:S01]  /*08d0*/  IMAD.MOV R9, RZ, RZ, -R2 ;  /* 0x000000ffff097224 */ /* 0x000fe200078e0a02 */
[C---:B------:R-:W-:Y:S01]  /*08e0*/  LOP3.LUT R21, R6.reuse, 0x20, RZ, 0xfc, !PT ;  /* 0x0000002006157812 */ /* 0x040fe200078efcff */
[----:B------:R-:W-:Y:S01]  /*08f0*/  IMAD.MOV R8, RZ, RZ, -R8 ;  /* 0x000000ffff087224 */ /* 0x000fe200078e0a08 */
[----:B------:R-:W-:Y:S01]  /*0900*/  LOP3.LUT R23, R6, 0x46, RZ, 0xfc, !PT ;  /* 0x0000004606177812 */ /* 0x000fe200078efcff */
[----:B------:R-:W-:Y:S01]  /*0910*/  IMAD R10, R4, R9, R10 ;  /* 0x00000009040a7224 */ /* 0x000fe200078e020a */
[----:B------:R-:W-:Y:S01]  /*0920*/  IABS R86, R21 ;  /* 0x0000001500567213 */ /* 0x000fe20000000000 */
[----:B------:R-:W-:Y:S01]  /*0930*/  IMAD R2, R13, R8, R5 ;  /* 0x000000080d027224 */ /* 0x000fe200078e0205 */
[----:B------:R-:W-:Y:S01]  /*0940*/  LOP3.LUT R8, R6, 0x4, RZ, 0xfc, !PT ;  /* 0x0000000406087812 */ /* 0x000fe200078efcff */
[----:B------:R-:W-:Y:S01]  /*0950*/  @!P0 IMAD.IADD R11, R11, 0x1, -R4 ;  /* 0x000000010b0b8824 */ /* 0x000fe200078e0a04 */
[----:B------:R-:W-:Y:S01]  /*0960*/  ISETP.GT.U32.AND P3, PT, R4, R10, PT ;  /* 0x0000000a0400720c */ /* 0x000fe20003f64070 */
[----:B------:R-:W-:Y:S01]  /*0970*/  IMAD.HI.U32 R5, R7, R106, RZ ;  /* 0x0000006a07057227 */ /* 0x000fe200078e00ff */
[----:B------:R-:W-:-:S02]  /*0980*/  ISETP.GT.U32.AND P4, PT, R13, R2, PT ;  /* 0x000000020d00720c */ /* 0x000fc40003f84070 */
[----:B------:R-:W-:Y:S01]  /*0990*/  ISETP.GT.U32.AND P6, PT, R4, R11, PT ;  /* 0x0000000b0400720c */ /* 0x000fe20003fc4070 */
[----:B------:R-:W-:Y:S01]  /*09a0*/  IMAD.MOV R5, RZ, RZ, -R5 ;  /* 0x000000ffff057224 */ /* 0x000fe200078e0a05 */
[----:B------:R-:W-:Y:S01]  /*09b0*/  IABS R104, R8 ;  /* 0x0000000800687213 */ /* 0x000fe20000000000 */
[C---:B------:R-:W-:Y:S01]  /*09c0*/  IMAD.HI.U32 R9, R7.reuse, R12, RZ ;  /* 0x0000000c07097227 */ /* 0x040fe200078e00ff */
[----:B------:R-:W-:Y:S02]  /*09d0*/  ISETP.GE.AND P0, PT, R8, RZ, PT ;  /* 0x000000ff0800720c */ /* 0x000fe40003f06270 */
[----:B------:R-:W-:Y:S01]  /*09e0*/  IABS R60, R23 ;  /* 0x00000017003c7213 */ /* 0x000fe20000000000 */
[----:B------:R-:W-:Y:S01]  /*09f0*/  IMAD R106, R4, R5, R106 ;  /* 0x00000005046a7224 */ /* 0x000fe200078e026a */
[----:B------:R-:W-:Y:S01]  /*0a00*/  LOP3.LUT R25, R6, 0x48, RZ, 0xfc, !PT ;  /* 0x0000004806197812 */ /* 0x000fe200078efcff */
[----:B------:R-:W-:Y:S01]  /*0a10*/  @!P3 IMAD.IADD R10, R10, 0x1, -R4 ;  /* 0x000000010a0ab824 */ /* 0x000fe200078e0a04 */
[----:B------:R-:W-:Y:S01]  /*0a20*/  LOP3.LUT R29, R6, 0xfa, RZ, 0xfc, !PT ;  /* 0x000000fa061d7812 */ /* 0x000fe200078efcff */
[----:B------:R-:W-:Y:S01]  /*0a30*/  @!P4 IMAD.IADD R2, R2, 0x1, -R13 ;  /* 0x000000010202c824 */ /* 0x000fe200078e0a0d */
[----:B------:R-:W-:Y:S01]  /*0a40*/  IABS R34, R25 ;  /* 0x0000001900227213 */ /* 0x000fe20000000000 */
[----:B------:R-:W-:Y:S01]  /*0a50*/  IMAD.HI.U32 R5, R7, R104, RZ ;  /* 0x0000006807057227 */ /* 0x000fe200078e00ff */
[----:B------:R-:W-:-:S02]  /*0a60*/  ISETP.GT.U32.AND P3, PT, R4, R10, PT ;  /* 0x0000000a0400720c */ /* 0x000fc40003f64070 */
[----:B------:R-:W-:Y:S01]  /*0a70*/  ISETP.GT.U32.AND P4, PT, R13, R2, PT ;  /* 0x000000020d00720c */ /* 0x000fe20003f84070 */
[----:B------:R-:W-:Y:S01]  /*0a80*/  IMAD.MOV R5, RZ, RZ, -R5 ;  /* 0x000000ffff057224 */ /* 0x000fe200078e0a05 */
[----:B------:R-:W-:Y:S01]  /*0a90*/  IABS R120, R29 ;  /* 0x0000001d00787213 */ /* 0x000fe20000000000 */
[----:B------:R-:W-:Y:S01]  /*0aa0*/  @!P6 IMAD.IADD R11, R11, 0x1, -R4 ;  /* 0x000000010b0be824 */ /* 0x000fe200078e0a04 */
[----:B------:R-:W-:Y:S01]  /*0ab0*/  ISETP.GT.U32.AND P6, PT, R4, R106, PT ;  /* 0x0000006a0400720c */ /* 0x000fe20003fc4070 */
[----:B------:R-:W-:Y:S01]  /*0ac0*/  IMAD.MOV R9, RZ, RZ, -R9 ;  /* 0x000000ffff097224 */ /* 0x000fe200078e0a09 */
[----:B------:R-:W-:Y:S01]  /*0ad0*/  LOP3.LUT R27, R6, 0xf8, RZ, 0xfc, !PT ;  /* 0x000000f8061b7812 */ /* 0x000fe200078efcff */
[C---:B------:R-:W-:Y:S01]  /*0ae0*/  IMAD R104, R4.reuse, R5, R104 ;  /* 0x0000000504687224 */ /* 0x040fe200078e0268 */
[C---:B------:R-:W-:Y:S01]  /*0af0*/  LOP3.LUT R127, R3.reuse, 0x4, RZ, 0xfc, !PT ;  /* 0x00000004037f7812 */ /* 0x040fe200078efcff */
[----:B------:R-:W-:Y:S01]  /*0b00*/  IMAD R12, R4, R9, R12 ;  /* 0x00000009040c7224 */ /* 0x000fe200078e020c */
[----:B------:R-:W-:Y:S01]  /*0b10*/  IABS R118, R27 ;  /* 0x0000001b00767213 */ /* 0x000fe20000000000 */
[----:B------:R-:W-:Y:S01]  /*0b20*/  @!P3 IMAD.IADD R10, R10, 0x1, -R4 ;  /* 0x000000010a0ab824 */ /* 0x000fe200078e0a04 */
[----:B------:R-:W-:Y:S01]  /*0b30*/  ISETP.GT.U32.AND P3, PT, R4, R104, PT ;  /* 0x000000680400720c */ /* 0x000fe20003f64070 */
[----:B------:R-:W-:Y:S01]  /*0b40*/  IMAD.MOV.U32 R8, RZ, RZ, R11 ;  /* 0x000000ffff087224 */ /* 0x000fe200078e000b */
[----:B------:R-:W-:Y:S01]  /*0b50*/  LOP3.LUT R123, R3, 0x8, RZ, 0xfc, !PT ;  /* 0x00000008037b7812 */ /* 0x000fe200078efcff */
[----:B------:R-:W-:Y:S01]  /*0b60*/  IMAD.HI.U32 R11, R7, R102, RZ ;  /* 0x00000066070b7227 */ /* 0x000fe200078e00ff */
[----:B------:R-:W-:-:S03]  /*0b70*/  LOP3.LUT R119, R3, 0xc, RZ, 0xfc, !PT ;  /* 0x0000000c03777812 */ /* 0x000fc600078efcff */
[----:B------:R-:W-:Y:S01]  /*0b80*/  @!P4 IMAD.IADD R2, R2, 0x1, -R13 ;  /* 0x000000010202c824 */ /* 0x000fe200078e0a0d */
[----:B------:R-:W-:Y:S01]  /*0b90*/  ISETP.GT.U32.AND P4, PT, R4, R12, PT ;  /* 0x0000000c0400720c */ /* 0x000fe20003f84070 */
[----:B------:R-:W-:Y:S01]  /*0ba0*/  IMAD.MOV R11, RZ, RZ, -R11 ;  /* 0x000000ffff0b7224 */ /* 0x000fe200078e0a0b */
[----:B------:R-:W-:Y:S01]  /*0bb0*/  LOP3.LUT R13, R6, 0xc, RZ, 0xfc, !PT ;  /* 0x0000000c060d7812 */ /* 0x000fe200078efcff */
[----:B------:R-:W-:Y:S02]  /*0bc0*/  @!P6 IMAD.IADD R106, R106, 0x1, -R4 ;  /* 0x000000016a6ae824 */ /* 0x000fe400078e0a04 */
[----:B------:R-:W-:Y:S01]  /*0bd0*/  IMAD R102, R4, R11, R102 ;  /* 0x0000000b04667224 */ /* 0x000fe200078e0266 */
[----:B------:R-:W-:Y:S01]  /*0be0*/  LOP3.LUT R11, R6, 0xa, RZ, 0xfc, !PT ;  /* 0x0000000a060b7812 */ /* 0x000fe200078efcff */
[----:B------:R-:W-:Y:S01]  /*0bf0*/  @!P3 IMAD.IADD R104, R104, 0x1, -R4 ;  /* 0x000000016868b824 */ /* 0x000fe200078e0a04 */
[----:B------:R-:W-:Y:S01]  /*0c00*/  ISETP.GT.U32.AND P6, PT, R4, R106, PT ;  /* 0x0000006a0400720c */ /* 0x000fe20003fc4070 */
[----:B------:R-:W-:Y:S01]  /*0c10*/  @!P2 IMAD.MOV R8, RZ, RZ, -R8 ;  /* 0x000000ffff08a224 */ /* 0x000fe200078e0a08 */
[----:B------:R-:W-:Y:S01]  /*0c20*/  IABS R100, R11 ;  /* 0x0000000b00647213 */ /* 0x000fe20000000000 */
[----:B-1----:R-:W-:Y:S01]  /*0c30*/  IMAD.SHL.U32 R0, R245, 0x4, RZ ;  /* 0x00000004f5007824 */ /* 0x002fe200078e00ff */
[----:B------:R-:W-:Y:S01]  /*0c40*/  ISETP.GE.AND P2, PT, R6, RZ, PT ;  /* 0x000000ff0600720c */ /* 0x000fe20003f46270 */
[----:B------:R-:W-:Y:S01]  /*0c50*/  @!P4 IMAD.IADD R12, R12, 0x1, -R4 ;  /* 0x000000010c0cc824 */ /* 0x000fe200078e0a04 */
[----:B------:R-:W-:Y:S01]  /*0c60*/  ISETP.GT.U32.AND P4, PT, R4, R104, PT ;  /* 0x000000680400720c */ /* 0x000fe20003f84070 */
[----:B------:R-:W-:Y:S01]  /*0c70*/  IMAD.HI.U32 R5, R7, R100, RZ ;  /* 0x0000006407057227 */ /* 0x000fe200078e00ff */
[----:B------:R-:W-:-:S02]  /*0c80*/  ISETP.GE.AND P3, PT, R15, RZ, PT ;  /* 0x000000ff0f00720c */ /* 0x000fc40003f66270 */
[----:B------:R-:W-:Y:S01]  /*0c90*/  LOP3.LUT R15, R6, 0xe, RZ, 0xfc, !PT ;  /* 0x0000000e060f7812 */ /* 0x000fe200078efcff */
[----:B------:R-:W-:Y:S02]  /*0ca0*/  IMAD.MOV R9, RZ, RZ, -R5 ;  /* 0x000000ffff097224 */ /* 0x000fe400078e0a05 */
[----:B------:R-:W-:Y:S01]  /*0cb0*/  @!P6 IMAD.IADD R106, R106, 0x1, -R4 ;  /* 0x000000016a6ae824 */ /* 0x000fe200078e0a04 */
[C---:B------:R-:W-:Y:S01]  /*0cc0*/  ISETP.GT.U32.AND P6, PT, R4.reuse, R102, PT ;  /* 0x000000660400720c */ /* 0x040fe20003fc4070 */
[----:B------:R-:W-:Y:S01]  /*0cd0*/  IMAD R100, R4, R9, R100 ;  /* 0x0000000904647224 */ /* 0x000fe200078e0264 */
[----:B------:R-:W-:Y:S01]  /*0ce0*/  IABS R98, R15 ;  /* 0x0000000f00627213 */ /* 0x000fe20000000000 */
[----:B------:R-:W-:Y:S01]  /*0cf0*/  @!P2 IMAD.MOV R10, RZ, RZ, -R10 ;  /* 0x000000ffff0aa224 */ /* 0x000fe200078e0a0a */
[----:B------:R-:W-:Y:S01]  /*0d00*/  ISETP.GE.AND P2, PT, R14, RZ, PT ;  /* 0x000000ff0e00720c */ /* 0x000fe20003f46270 */
[----:B------:R-:W-:Y:S01]  /*0d10*/  @!P4 IMAD.IADD R104, R104, 0x1, -R4 ;  /* 0x000000016868c824 */ /* 0x000fe200078e0a04 */
[----:B------:R-:W-:Y:S01]  /*0d20*/  IABS R14, R13 ;  /* 0x0000000d000e7213 */ /* 0x000fe20000000000 */
[----:B------:R-:W-:Y:S01]  /*0d30*/  @!P5 IMAD.MOV R106, RZ, RZ, -R106 ;  /* 0x000000ffff6ad224 */ /* 0x000fe200078e0a6a */
[----:B------:R-:W-:Y:S01]  /*0d40*/  ISETP.GT.U32.AND P4, PT, R4, R100, PT ;  /* 0x000000640400720c */ /* 0x000fe20003f84070 */
[----:B------:R-:W-:-:S02]  /*0d50*/  @!P0 IMAD.MOV R104, RZ, RZ, -R104 ;  /* 0x000000ffff688224 */ /* 0x000fc400078e0a68 */
[----:B------:R-:W-:-:S04]  /*0d60*/  IMAD.HI.U32 R5, R7, R14, RZ ;  /* 0x0000000e07057227 */ /* 0x000fc800078e00ff */
[----:B------:R-:W-:Y:S01]  /*0d70*/  @!P6 IMAD.IADD R102, R102, 0x1, -R4 ;  /* 0x000000016666e824 */ /* 0x000fe200078e0a04 */
[----:B------:R-:W-:Y:S01]  /*0d80*/  ISETP.GT.U32.AND P6, PT, R4, R12, PT ;  /* 0x0000000c0400720c */ /* 0x000fe20003fc4070 */
[----:B------:R-:W-:-:S03]  /*0d90*/  IMAD.MOV R5, RZ, RZ, -R5 ;  /* 0x000000ffff057224 */ /* 0x000fc600078e0a05 */
[C---:B------:R-:W-:Y:S01]  /*0da0*/  ISETP.GT.U32.AND P5, PT, R4.reuse, R102, PT ;  /* 0x000000660400720c */ /* 0x040fe20003fa4070 */
[----:B------:R-:W-:Y:S02]  /*0db0*/  IMAD R14, R4, R5, R14 ;  /* 0x00000005040e7224 */ /* 0x000fe400078e020e */
[----:B------:R-:W-:Y:S01]  /*0dc0*/  @!P4 IMAD.IADD R100, R100, 0x1, -R4 ;  /* 0x000000016464c824 */ /* 0x000fe200078e0a04 */
[----:B------:R-:W-:Y:S01]  /*0dd0*/  ISETP.GE.AND P4, PT, R13, RZ, PT ;  /* 0x000000ff0d00720c */ /* 0x000fe20003f86270 */
[C---:B------:R-:W-:Y:S01]  /*0de0*/  IMAD.HI.U32 R5, R7.reuse, R98, RZ ;  /* 0x0000006207057227 */ /* 0x040fe200078e00ff */
[----:B------:R-:W-:Y:S02]  /*0df0*/  LOP3.LUT R13, R6, 0x16, RZ, 0xfc, !PT ;  /* 0x00000016060d7812 */ /* 0x000fe400078efcff */
[----:B------:R-:W-:Y:S01]  /*0e00*/  ISETP.GT.U32.AND P0, PT, R4, R100, PT ;  /* 0x000000640400720c */ /* 0x000fe20003f04070 */
[----:B------:R-:W-:Y:S01]  /*0e10*/  IMAD.MOV R9, RZ, RZ, -R5 ;  /* 0x000000ffff097224 */ /* 0x000fe200078e0a05 */
[----:B------:R-:W-:Y:S01]  /*0e20*/  IABS R92, R13 ;  /* 0x0000000d005c7213 */ /* 0x000fe20000000000 */
[----:B------:R-:W-:-:S04]  /*0e30*/  IMAD.HI.U32 R5, R7, R96, RZ ;  /* 0x0000006007057227 */ /* 0x000fc800078e00ff */
[----:B------:R-:W-:Y:S02]  /*0e40*/  IMAD R98, R4, R9, R98 ;  /* 0x0000000904627224 */ /* 0x000fe400078e0262 */
[--C-:B------:R-:W-:Y:S01]  /*0e50*/  @!P6 IMAD.IADD R12, R12, 0x1, -R4.reuse ;  /* 0x000000010c0ce824 */ /* 0x100fe200078e0a04 */
[----:B------:R-:W-:Y:S01]  /*0e60*/  ISETP.GT.U32.AND P6, PT, R4, R14, PT ;  /* 0x0000000e0400720c */ /* 0x000fe20003fc4070 */
[----:B------:R-:W-:Y:S02]  /*0e70*/  IMAD.MOV R9, RZ, RZ, -R5 ;  /* 0x000000ffff097224 */ /* 0x000fe400078e0a05 */
[----:B------:R-:W-:Y:S02]  /*0e80*/  @!P0 IMAD.IADD R100, R100, 0x1, -R4 ;  /* 0x0000000164648824 */ /* 0x000fe400078e0a04 */
[----:B------:R-:W-:Y:S02]  /*0e90*/  IMAD R96, R4, R9, R96 ;  /* 0x0000000904607224 */ /* 0x000fe400078e0260 */
[----:B------:R-:W-:Y:S01]  /*0ea0*/  @!P5 IMAD.IADD R102, R102, 0x1, -R4 ;  /* 0x000000016666d824 */ /* 0x000fe200078e0a04 */
[----:B------:R-:W-:Y:S01]  /*0eb0*/  ISETP.GE.AND P5, PT, R11, RZ, PT ;  /* 0x000000ff0b00720c */ /* 0x000fe20003fa6270 */
[----:B------:R-:W-:Y:S01]  /*0ec0*/  IMAD.HI.U32 R5, R7, R16, RZ ;  /* 0x0000001007057227 */ /* 0x000fe200078e00ff */
[----:B------:R-:W-:-:S02]  /*0ed0*/  ISETP.GT.U32.AND P0, PT, R4, R96, PT ;  /* 0x000000600400720c */ /* 0x000fc40003f04070 */
[----:B------:R-:W-:Y:S01]  /*0ee0*/  LOP3.LUT R11, R6, 0x14, RZ, 0xfc, !PT ;  /* 0x00000014060b7812 */ /* 0x000fe200078efcff */
[----:B------:R-:W-:Y:S02]  /*0ef0*/  @!P6 IMAD.IADD R14, R14, 0x1, -R4 ;  /* 0x000000010e0ee824 */ /* 0x000fe400078e0a04 */
[----:B------:R-:W-:Y:S01]  /*0f00*/  @!P2 IMAD.MOV R12, RZ, RZ, -R12 ;  /* 0x000000ffff0ca224 */ /* 0x000fe200078e0a0c */
[C---:B------:R-:W-:Y:S01]  /*0f10*/  ISETP.GT.U32.AND P2, PT, R4.reuse, R98, PT ;  /* 0x000000620400720c */ /* 0x040fe20003f44070 */
[----:B------:R-:W-:Y:S01]  /*0f20*/  IMAD.MOV R5, RZ, RZ, -R5 ;  /* 0x000000ffff057224 */ /* 0x000fe200078e0a05 */
[----:B------:R-:W-:Y:S01]  /*0f30*/  ISETP.GT.U32.AND P6, PT, R4, R14, PT ;  /* 0x0000000e0400720c */ /* 0x000fe20003fc4070 */
[----:B------:R-:W-:Y:S01]  /*0f40*/  @!P3 IMAD.MOV R102, RZ, RZ, -R102 ;  /* 0x000000ffff66b224 */ /* 0x000fe200078e0a66 */
[----:B------:R-:W-:Y:S01]  /*0f50*/  IABS R94, R11 ;  /* 0x0000000b005e7213 */ /* 0x000fe20000000000 */
[----:B------:R-:W-:Y:S01]  /*0f60*/  @!P5 IMAD.MOV R100, RZ, RZ, -R100 ;  /* 0x000000ffff64d224 */ /* 0x000fe200078e0a64 */
[----:B------:R-:W-:Y:S01]  /*0f70*/  ISETP.GE.AND P3, PT, R15, RZ, PT ;  /* 0x000000ff0f00720c */ /* 0x000fe20003f66270 */
[----:B------:R-:W-:Y:S01]  /*0f80*/  @!P0 IMAD.IADD R96, R96, 0x1, -R4 ;  /* 0x0000000160608824 */ /* 0x000fe200078e0a04 */
[----:B------:R-:W-:Y:S01]  /*0f90*/  LOP3.LUT R15, R6, 0x18, RZ, 0xfc, !PT ;  /* 0x00000018060f7812 */ /* 0x000fe200078efcff */
[----:B------:R-:W-:-:S02]  /*0fa0*/  IMAD R16, R4, R5, R16 ;  /* 0x0000000504107224 */ /* 0x000fc400078e0210 */
[----:B------:R-:W-:Y:S01]  /*0fb0*/  IMAD.HI.U32 R5, R7, R94, RZ ;  /* 0x0000005e07057227 */ /* 0x000fe200078e00ff */
[----:B------:R-:W-:Y:S02]  /*0fc0*/  ISETP.GT.U32.AND P5, PT, R4, R96, PT ;  /* 0x000000600400720c */ /* 0x000fe40003fa4070 */
[----:B------:R-:W-:Y:S01]  /*0fd0*/  IABS R18, R15 ;  /* 0x0000000f00127213 */ /* 0x000fe20000000000 */
[--C-:B------:R-:W-:Y:S01]  /*0fe0*/  @!P6 IMAD.IADD R14, R14, 0x1, -R4.reuse ;  /* 0x000000010e0ee824 */ /* 0x100fe200078e0a04 */
[----:B------:R-:W-:Y:S01]  /*0ff0*/  ISETP.GT.U32.AND P6, PT, R4, R16, PT ;  /* 0x000000100400720c */ /* 0x000fe20003fc4070 */
[----:B------:R-:W-:Y:S02]  /*1000*/  IMAD.MOV R5, RZ, RZ, -R5 ;  /* 0x000000ffff057224 */ /* 0x000fe400078e0a05 */
[----:B------:R-:W-:Y:S01]  /*1010*/  @!P2 IMAD.IADD R98, R98, 0x1, -R4 ;  /* 0x000000016262a824 */ /* 0x000fe200078e0a04 */
[----:B------:R-:W-:Y:S01]  /*1020*/  ISETP.GE.AND P2, PT, R17, RZ, PT ;  /* 0x000000ff1100720c */ /* 0x000fe20003f46270 */
[----:B------:R-:W-:Y:S01]  /*1030*/  IMAD R94, R4, R5, R94 ;  /* 0x00000005045e7224 */ /* 0x000fe200078e025e */
[----:B------:R-:W-:Y:S01]  /*1040*/  LOP3.LUT R17, R6, 0x1c, RZ, 0xfc, !PT ;  /* 0x0000001c06117812 */ /* 0x000fe200078efcff */
[----:B------:R-:W-:Y:S01]  /*1050*/  IMAD.HI.U32 R5, R7, R18, RZ ;  /* 0x0000001207057227 */ /* 0x000fe200078e00ff */
[----:B------:R-:W-:-:S02]  /*1060*/  ISETP.GT.U32.AND P0, PT, R4, R98, PT ;  /* 0x000000620400720c */ /* 0x000fc40003f04070 */
[----:B------:R-:W-:Y:S01]  /*1070*/  IABS R88, R17 ;  /* 0x0000001100587213 */ /* 0x000fe20000000000 */
[--C-:B------:R-:W-:Y:S01]  /*1080*/  @!P5 IMAD.IADD R96, R96, 0x1, -R4.reuse ;  /* 0x000000016060d824 */ /* 0x100fe200078e0a04 */
[----:B------:R-:W-:Y:S01]  /*1090*/  ISETP.GT.U32.AND P5, PT, R4, R94, PT ;  /* 0x0000005e0400720c */ /* 0x000fe20003fa4070 */
[----:B------:R-:W-:Y:S02]  /*10a0*/  @!P6 IMAD.IADD R16, R16, 0x1, -R4 ;  /* 0x000000011010e824 */ /* 0x000fe400078e0a04 */
[----:B------:R-:W-:Y:S02]  /*10b0*/  IMAD.MOV R5, RZ, RZ, -R5 ;  /* 0x000000ffff057224 */ /* 0x000fe400078e0a05 */
[----:B------:R-:W-:Y:S01]  /*10c0*/  IMAD.HI.U32 R9, R7, R92, RZ ;  /* 0x0000005c07097227 */ /* 0x000fe200078e00ff */
[----:B------:R-:W-:-:S03]  /*10d0*/  ISETP.GT.U32.AND P6, PT, R4, R16, PT ;  /* 0x000000100400720c */ /* 0x000fc60003fc4070 */
[----:B------:R-:W-:Y:S02]  /*10e0*/  IMAD R18, R4, R5, R18 ;  /* 0x0000000504127224 */ /* 0x000fe400078e0212 */
[--C-:B------:R-:W-:Y:S01]  /*10f0*/  @!P0 IMAD.IADD R98, R98, 0x1, -R4.reuse ;  /* 0x0000000162628824 */ /* 0x100fe200078e0a04 */
[----:B------:R-:W-:Y:S01]  /*1100*/  ISETP.GE.AND P0, PT, R11, RZ, PT ;  /* 0x000000ff0b00720c */ /* 0x000fe20003f06270 */
[----:B------:R-:W-:Y:S01]  /*1110*/  @!P5 IMAD.IADD R94, R94, 0x1, -R4 ;  /* 0x000000015e5ed824 */ /* 0x000fe200078e0a04 */
[----:B------:R-:W-:Y:S01]  /*1120*/  ISETP.GT.U32.AND P5, PT, R4, R18, PT ;  /* 0x000000120400720c */ /* 0x000fe20003fa4070 */
[----:B------:R-:W-:Y:S01]  /*1130*/  IMAD.MOV R9, RZ, RZ, -R9 ;  /* 0x000000ffff097224 */ /* 0x000fe200078e0a09 */
[----:B------:R-:W-:Y:S01]  /*1140*/  LOP3.LUT R11, R6, 0x1a, RZ, 0xfc, !PT ;  /* 0x0000001a060b7812 */ /* 0x000fe200078efcff */
[----:B------:R-:W-:Y:S01]  /*1150*/  @!P4 IMAD.MOV R14, RZ, RZ, -R14 ;  /* 0x000000ffff0ec224 */ /* 0x000fe200078e0a0e */
[----:B------:R-:W-:Y:S01]  /*1160*/  ISETP.GE.AND P4, PT, R19, RZ, PT ;  /* 0x000000ff1300720c */ /* 0x000fe20003f86270 */
[----:B------:R-:W-:Y:S01]  /*1170*/  IMAD R92, R4, R9, R92 ;  /* 0x00000009045c7224 */ /* 0x000fe200078e025c */
[----:B------:R-:W-:Y:S01]  /*1180*/  IABS R90, R11 ;  /* 0x0000000b005a7213 */ /* 0x000fe20000000000 */
[----:B------:R-:W-:Y:S01]  /*1190*/  @!P6 IMAD.IADD R16, R16, 0x1, -R4 ;  /* 0x000000011010e824 */ /* 0x000fe200078e0a04 */
[----:B------:R-:W-:Y:S01]  /*11a0*/  LOP3.LUT R19, R6, 0x1e, RZ, 0xfc, !PT ;  /* 0x0000001e06137812 */ /* 0x000fe200078efcff */
[----:B------:R-:W-:Y:S01]  /*11b0*/  @!P2 IMAD.MOV R96, RZ, RZ, -R96 ;  /* 0x000000ffff60a224 */ /* 0x000fe200078e0a60 */
[----:B------:R-:W-:Y:S01]  /*11c0*/  ISETP.GT.U32.AND P6, PT, R4, R92, PT ;  /* 0x0000005c0400720c */ /* 0x000fe20003fc4070 */
[----:B------:R-:W-:Y:S01]  /*11d0*/  IMAD.HI.U32 R5, R7, R90, RZ ;  /* 0x0000005a07057227 */ /* 0x000fe200078e00ff */
[----:B------:R-:W-:-:S03]  /*11e0*/  IABS R20, R19 ;  /* 0x0000001300147213 */ /* 0x000fc60000000000 */
[----:B------:R-:W-:Y:S01]  /*11f0*/  @!P5 IMAD.IADD R18, R18, 0x1, -R4 ;  /* 0x000000011212d824 */ /* 0x000fe200078e0a04 */
[----:B------:R-:W-:Y:S01]  /*1200*/  ISETP.GT.U32.AND P5, PT, R4, R94, PT ;  /* 0x0000005e0400720c */ /* 0x000fe20003fa4070 */
[----:B------:R-:W-:Y:S02]  /*1210*/  IMAD.MOV R9, RZ, RZ, -R5 ;  /* 0x000000ffff097224 */ /* 0x000fe400078e0a05 */
[----:B------:R-:W-:-:S04]  /*1220*/  IMAD.HI.U32 R5, R7, R88, RZ ;  /* 0x0000005807057227 */ /* 0x000fc800078e00ff */
[----:B------:R-:W-:Y:S02]  /*1230*/  IMAD R90, R4, R9, R90 ;  /* 0x00000009045a7224 */ /* 0x000fe400078e025a */
[----:B------:R-:W-:Y:S02]  /*1240*/  IMAD.MOV R5, RZ, RZ, -R5 ;  /* 0x000000ffff057224 */ /* 0x000fe400078e0a05 */
[----:B------:R-:W-:Y:S01]  /*1250*/  @!P6 IMAD.IADD R92, R92, 0x1, -R4 ;  /* 0x000000015c5ce824 */ /* 0x000fe200078e0a04 */
[----:B------:R-:W-:Y:S01]  /*1260*/  ISETP.GE.AND P6, PT, R13, RZ, PT ;  /* 0x000000ff0d00720c */ /* 0x000fe20003fc6270 */
[----:B------:R-:W-:Y:S01]  /*1270*/  IMAD R88, R4, R5, R88 ;  /* 0x0000000504587224 */ /* 0x000fe200078e0258 */
[----:B------:R-:W-:Y:S01]  /*1280*/  LOP3.LUT R13, R6, 0x22, RZ, 0xfc, !PT ;  /* 0x00000022060d7812 */ /* 0x000fe200078efcff */
[----:B------:R-:W-:Y:S01]  /*1290*/  @!P4 IMAD.MOV R16, RZ, RZ, -R16 ;  /* 0x000000ffff10c224 */ /* 0x000fe200078e0a10 */
[----:B------:R-:W-:Y:S01]  /*12a0*/  ISETP.GT.U32.AND P4, PT, R4, R90, PT ;  /* 0x0000005a0400720c */ /* 0x000fe20003f84070 */
[----:B------:R-:W-:Y:S01]  /*12b0*/  @!P5 IMAD.IADD R94, R94, 0x1, -R4 ;  /* 0x000000015e5ed824 */ /* 0x000fe200078e0a04 */
[C---:B------:R-:W-:Y:S01]  /*12c0*/  ISETP.GT.U32.AND P2, PT, R4.reuse, R92, PT ;  /* 0x0000005c0400720c */ /* 0x040fe20003f44070 */
[----:B------:R-:W-:Y:S01]  /*12d0*/  IMAD.HI.U32 R9, R7, R20, RZ ;  /* 0x0000001407097227 */ /* 0x000fe200078e00ff */
[----:B------:R-:W-:-:S02]  /*12e0*/  ISETP.GT.U32.AND P5, PT, R4, R88, PT ;  /* 0x000000580400720c */ /* 0x000fc40003fa4070 */
[----:B------:R-:W-:Y:S01]  /*12f0*/  IABS R84, R13 ;  /* 0x0000000d00547213 */ /* 0x000fe20000000000 */
[----:B------:R-:W-:-:S04]  /*1300*/  IMAD.HI.U32 R5, R7, R86, RZ ;  /* 0x0000005607057227 */ /* 0x000fc800078e00ff */
[----:B------:R-:W-:Y:S02]  /*1310*/  IMAD.MOV R9, RZ, RZ, -R9 ;  /* 0x000000ffff097224 */ /* 0x000fe400078e0a09 */
[----:B------:R-:W-:Y:S02]  /*1320*/  IMAD.MOV R5, RZ, RZ, -R5 ;  /* 0x000000ffff057224 */ /* 0x000fe400078e0a05 */
[----:B------:R-:W-:Y:S01]  /*1330*/  @!P4 IMAD.IADD R90, R90, 0x1, -R4 ;  /* 0x000000015a5ac824 */ /* 0x000fe200078e0a04 */
[----:B------:R-:W-:Y:S01]  /*1340*/  ISETP.GE.AND P4, PT, R11, RZ, PT ;  /* 0x000000ff0b00720c */ /* 0x000fe20003f86270 */
[----:B------:R-:W-:Y:S01]  /*1350*/  @!P3 IMAD.MOV R98, RZ, RZ, -R98 ;  /* 0x000000ffff62b224 */ /* 0x000fe200078e0a62 */
[C---:B------:R-:W-:Y:S01]  /*1360*/  ISETP.GT.U32.AND P3, PT, R4.reuse, R18, PT ;  /* 0x000000120400720c */ /* 0x040fe20003f64070 */
[----:B------:R-:W-:Y:S01]  /*1370*/  IMAD R20, R4, R9, R20 ;  /* 0x0000000904147224 */ /* 0x000fe200078e0214 */
[----:B------:R-:W-:Y:S01]  /*1380*/  LOP3.LUT R11, R6, 0x28, RZ, 0xfc, !PT ;  /* 0x00000028060b7812 */ /* 0x000fe200078efcff */
[----:B------:R-:W-:-:S02]  /*1390*/  @!P2 IMAD.IADD R92, R92, 0x1, -R4 ;  /* 0x000000015c5ca824 */ /* 0x000fc400078e0a04 */
[C---:B------:R-:W-:Y:S01]  /*13a0*/  IMAD R86, R4.reuse, R5, R86 ;  /* 0x0000000504567224 */ /* 0x040fe200078e0256 */
[----:B------:R-:W-:Y:S01]  /*13b0*/  ISETP.GT.U32.AND P2, PT, R4, R20, PT ;  /* 0x000000140400720c */ /* 0x000fe20003f44070 */
[----:B------:R-:W-:Y:S01]  /*13c0*/  @!P5 IMAD.IADD R88, R88, 0x1, -R4 ;  /* 0x000000015858d824 */ /* 0x000fe200078e0a04 */
[C---:B------:R-:W-:Y:S01]  /*13d0*/  ISETP.GT.U32.AND P5, PT, R4.reuse, R90, PT ;  /* 0x0000005a0400720c */ /* 0x040fe20003fa4070 */
[----:B------:R-:W-:Y:S01]  /*13e0*/  @!P6 IMAD.MOV R92, RZ, RZ, -R92 ;  /* 0x000000ffff5ce224 */ /* 0x000fe200078e0a5c */
[----:B------:R-:W-:Y:S01]  /*13f0*/  ISETP.GT.U32.AND P6, PT, R4, R86, PT ;  /* 0x000000560400720c */ /* 0x000fe20003fc4070 */
[----:B------:R-:W-:Y:S01]  /*1400*/  IMAD.HI.U32 R5, R7, R84, RZ ;  /* 0x0000005407057227 */ /* 0x000fe200078e00ff */
[----:B------:R-:W-:-:S03]  /*1410*/  IABS R80, R11 ;  /* 0x0000000b00507213 */ /* 0x000fc60000000000 */
[----:B------:R-:W-:Y:S02]  /*1420*/  IMAD.MOV R9, RZ, RZ, -R5 ;  /* 0x000000ffff097224 */ /* 0x000fe400078e0a05 */
[----:B------:R-:W-:Y:S01]  /*1430*/  @!P3 IMAD.IADD R18, R18, 0x1, -R4 ;  /* 0x000000011212b824 */ /* 0x000fe200078e0a04 */
[----:B------:R-:W-:Y:S01]  /*1440*/  ISETP.GE.AND P3, PT, R15, RZ, PT ;  /* 0x000000ff0f00720c */ /* 0x000fe20003f66270 */
[----:B------:R-:W-:Y:S01]  /*1450*/  IMAD R84, R4, R9, R84 ;  /* 0x0000000904547224 */ /* 0x000fe200078e0254 */
[----:B------:R-:W-:Y:S01]  /*1460*/  LOP3.LUT R15, R6, 0x24, RZ, 0xfc, !PT ;  /* 0x00000024060f7812 */ /* 0x000fe200078efcff */
[--C-:B------:R-:W-:Y:S01]  /*1470*/  @!P5 IMAD.IADD R90, R90, 0x1, -R4.reuse ;  /* 0x000000015a5ad824 */ /* 0x100fe200078e0a04 */
[----:B------:R-:W-:Y:S01]  /*1480*/  ISETP.GE.AND P5, PT, R19, RZ, PT ;  /* 0x000000ff1300720c */ /* 0x000fe20003fa6270 */
[--C-:B------:R-:W-:Y:S01]  /*1490*/  @!P2 IMAD.IADD R20, R20, 0x1, -R4.reuse ;  /* 0x000000011414a824 */ /* 0x100fe200078e0a04 */
[----:B------:R-:W-:Y:S01]  /*14a0*/  IABS R22, R15 ;  /* 0x0000000f00167213 */ /* 0x000fe20000000000 */
[----:B------:R-:W-:Y:S01]  /*14b0*/  @!P6 IMAD.IADD R86, R86, 0x1, -R4 ;  /* 0x000000015656e824 */ /* 0x000fe200078e0a04 */
[----:B------:R-:W-:Y:S01]  /*14c0*/  LOP3.LUT R9, R6, 0x26, RZ, 0xfc, !PT ;  /* 0x0000002606097812 */ /* 0x000fe200078efcff */
[----:B------:R-:W-:Y:S01]  /*14d0*/  @!P4 IMAD.MOV R90, RZ, RZ, -R90 ;  /* 0x000000ffff5ac224 */ /* 0x000fe200078e0a5a */
[C---:B------:R-:W-:Y:S01]  /*14e0*/  ISETP.GT.U32.AND P4, PT, R4.reuse, R84, PT ;  /* 0x000000540400720c */ /* 0x040fe20003f84070 */
[----:B------:R-:W-:Y:S01]  /*14f0*/  IMAD.HI.U32 R5, R7, R22, RZ ;  /* 0x0000001607057227 */ /* 0x000fe200078e00ff */
[----:B------:R-:W-:-:S02]  /*1500*/  ISETP.GT.U32.AND P2, PT, R4, R20, PT ;  /* 0x000000140400720c */ /* 0x000fc40003f44070 */
[C---:B------:R-:W-:Y:S01]  /*1510*/  ISETP.GT.U32.AND P6, PT, R4.reuse, R86, PT ;  /* 0x000000560400720c */ /* 0x040fe20003fc4070 */
[----:B------:R-:W-:Y:S01]  /*1520*/  IMAD.MOV R5, RZ, RZ, -R5 ;  /* 0x000000ffff057224 */ /* 0x000fe200078e0a05 */
[----:B------:R-:W-:Y:S01]  /*1530*/  IABS R82, R9 ;  /* 0x0000000900527213 */ /* 0x000fe20000000000 */
[----:B------:R-:W-:Y:S01]  /*1540*/  @!P0 IMAD.MOV R94, RZ, RZ, -R94 ;  /* 0x000000ffff5e8224 */ /* 0x000fe200078e0a5e */
[C---:B------:R-:W-:Y:S01]  /*1550*/  ISETP.GT.U32.AND P0, PT, R4.reuse, R88, PT ;  /* 0x000000580400720c */ /* 0x040fe20003f04070 */
[----:B------:R-:W-:Y:S01]  /*1560*/  IMAD R22, R4, R5, R22 ;  /* 0x0000000504167224 */ /* 0x000fe200078e0216 */
[----:B------:R-:W-:Y:S01]  /*1570*/  LOP3.LUT R19, R6, 0x42, RZ, 0xfc, !PT ;  /* 0x0000004206137812 */ /* 0x000fe200078efcff */
[----:B------:R-:W-:-:S03]  /*1580*/  IMAD.HI.U32 R5, R7, R82, RZ ;  /* 0x0000005207057227 */ /* 0x000fc600078e00ff */
[----:B------:R-:W-:Y:S01]  /*1590*/  IABS R32, R19 ;  /* 0x0000001300207213 */ /* 0x000fe20000000000 */
[--C-:B------:R-:W-:Y:S02]  /*15a0*/  @!P4 IMAD.IADD R84, R84, 0x1, -R4.reuse ;  /* 0x000000015454c824 */ /* 0x100fe400078e0a04 */
[--C-:B------:R-:W-:Y:S01]  /*15b0*/  @!P2 IMAD.IADD R20, R20, 0x1, -R4.reuse ;  /* 0x000000011414a824 */ /* 0x100fe200078e0a04 */
[----:B------:R-:W-:Y:S01]  /*15c0*/  ISETP.GE.AND P2, PT, R13, RZ, PT ;  /* 0x000000ff0d00720c */ /* 0x000fe20003f46270 */
[----:B------:R-:W-:Y:S01]  /*15d0*/  @!P6 IMAD.IADD R86, R86, 0x1, -R4 ;  /* 0x000000015656e824 */ /* 0x000fe200078e0a04 */
[C---:B------:R-:W-:Y:S01]  /*15e0*/  ISETP.GT.U32.AND P6, PT, R4.reuse, R22, PT ;  /* 0x000000160400720c */ /* 0x040fe20003fc4070 */
[----:B------:R-:W-:Y:S01]  /*15f0*/  @!P5 IMAD.MOV R20, RZ, RZ, -R20 ;  /* 0x000000ffff14d224 */ /* 0x000fe200078e0a14 */
[----:B------:R-:W-:Y:S01]  /*1600*/  ISETP.GT.U32.AND P4, PT, R4, R84, PT ;  /* 0x000000540400720c */ /* 0x000fe20003f84070 */
[----:B------:R-:W-:Y:S01]  /*1610*/  @!P0 IMAD.IADD R88, R88, 0x1, -R4 ;  /* 0x0000000158588824 */ /* 0x000fe200078e0a04 */
[----:B------:R-:W-:Y:S01]  /*1620*/  ISETP.GE.AND P5, PT, R9, RZ, PT ;  /* 0x000000ff0900720c */ /* 0x000fe20003fa6270 */
[----:B------:R-:W-:Y:S01]  /*1630*/  IMAD.MOV R9, RZ, RZ, -R5 ;  /* 0x000000ffff097224 */ /* 0x000fe200078e0a05 */
[----:B------:R-:W-:Y:S01]  /*1640*/  ISETP.GE.AND P0, PT, R21, RZ, PT ;  /* 0x000000ff1500720c */ /* 0x000fe20003f06270 */
[----:B------:R-:W-:Y:S01]  /*1650*/  IMAD.HI.U32 R5, R7, R80, RZ ;  /* 0x0000005007057227 */ /* 0x000fe200078e00ff */
[----:B------:R-:W-:-:S02]  /*1660*/  LOP3.LUT R13, R6, 0x2a, RZ, 0xfc, !PT ;  /* 0x0000002a060d7812 */ /* 0x000fc400078efcff */
[----:B------:R-:W-:Y:S01]  /*1670*/  LOP3.LUT R21, R6, 0x44, RZ, 0xfc, !PT ;  /* 0x0000004406157812 */ /* 0x000fe200078efcff */
[----:B------:R-:W-:Y:S01]  /*1680*/  IMAD R82, R4, R9, R82 ;  /* 0x0000000904527224 */ /* 0x000fe200078e0252 */
[----:B------:R-:W-:Y:S01]  /*1690*/  IABS R24, R13 ;  /* 0x0000000d00187213 */ /* 0x000fe20000000000 */
[--C-:B------:R-:W-:Y:S01]  /*16a0*/  @!P6 IMAD.IADD R22, R22, 0x1, -R4.reuse ;  /* 0x000000011616e824 */ /* 0x100fe200078e0a04 */
[----:B------:R-:W-:Y:S01]  /*16b0*/  IABS R62, R21 ;  /* 0x00000015003e7213 */ /* 0x000fe20000000000 */
[----:B------:R-:W-:Y:S01]  /*16c0*/  @!P4 IMAD.IADD R84, R84, 0x1, -R4 ;  /* 0x000000015454c824 */ /* 0x000fe200078e0a04 */
[C---:B------:R-:W-:Y:S01]  /*16d0*/  ISETP.GT.U32.AND P4, PT, R4.reuse, R82, PT ;  /* 0x000000520400720c */ /* 0x040fe20003f84070 */
[----:B------:R-:W-:Y:S01]  /*16e0*/  IMAD.MOV R5, RZ, RZ, -R5 ;  /* 0x000000ffff057224 */ /* 0x000fe200078e0a05 */
[----:B------:R-:W-:Y:S01]  /*16f0*/  ISETP.GT.U32.AND P6, PT, R4, R22, PT ;  /* 0x000000160400720c */ /* 0x000fe20003fc4070 */
[----:B------:R-:W-:Y:S01]  /*1700*/  @!P0 IMAD.MOV R86, RZ, RZ, -R86 ;  /* 0x000000ffff568224 */ /* 0x000fe200078e0a56 */
[----:B------:R-:W-:Y:S01]  /*1710*/  ISETP.GE.AND P0, PT, R11, RZ, PT ;  /* 0x000000ff0b00720c */ /* 0x000fe20003f06270 */
[----:B------:R-:W-:Y:S01]  /*1720*/  @!P3 IMAD.MOV R18, RZ, RZ, -R18 ;  /* 0x000000ffff12b224 */ /* 0x000fe200078e0a12 */
[----:B------:R-:W-:Y:S01]  /*1730*/  LOP3.LUT R11, R6, 0x2c, RZ, 0xfc, !PT ;  /* 0x0000002c060b7812 */ /* 0x000fe200078efcff */
[----:B------:R-:W-:Y:S01]  /*1740*/  IMAD.HI.U32 R9, R7, R24, RZ ;  /* 0x0000001807097227 */ /* 0x000fe200078e00ff */
[----:B------:R-:W-:-:S02]  /*1750*/  ISETP.GE.AND P3, PT, R17, RZ, PT ;  /* 0x000000ff1100720c */ /* 0x000fc40003f66270 */
[----:B------:R-:W-:Y:S01]  /*1760*/  IABS R78, R11 ;  /* 0x0000000b004e7213 */ /* 0x000fe20000000000 */
[----:B------:R-:W-:Y:S01]  /*1770*/  IMAD R80, R4, R5, R80 ;  /* 0x0000000504507224 */ /* 0x000fe200078e0250 */
[----:B------:R-:W-:Y:S01]  /*1780*/  LOP3.LUT R17, R6, 0x30, RZ, 0xfc, !PT ;  /* 0x0000003006117812 */ /* 0x000fe200078efcff */
[--C-:B------:R-:W-:Y:S02]  /*1790*/  @!P4 IMAD.IADD R82, R82, 0x1, -R4.reuse ;  /* 0x000000015252c824 */ /* 0x100fe400078e0a04 */
[----:B------:R-:W-:Y:S01]  /*17a0*/  IMAD.MOV R9, RZ, RZ, -R9 ;  /* 0x000000ffff097224 */ /* 0x000fe200078e0a09 */
[----:B------:R-:W-:Y:S01]  /*17b0*/  IABS R26, R17 ;  /* 0x00000011001a7213 */ /* 0x000fe20000000000 */
[----:B------:R-:W-:Y:S01]  /*17c0*/  @!P6 IMAD.IADD R22, R22, 0x1, -R4 ;  /* 0x000000011616e824 */ /* 0x000fe200078e0a04 */
[C---:B------:R-:W-:Y:S01]  /*17d0*/  ISETP.GT.U32.AND P6, PT, R4.reuse, R80, PT ;  /* 0x000000500400720c */ /* 0x040fe20003fc4070 */
[----:B------:R-:W-:Y:S01]  /*17e0*/  @!P2 IMAD.MOV R84, RZ, RZ, -R84 ;  /* 0x000000ffff54a224 */ /* 0x000fe200078e0a54 */
[----:B------:R-:W-:Y:S01]  /*17f0*/  ISETP.GT.U32.AND P2, PT, R4, R82, PT ;  /* 0x000000520400720c */ /* 0x000fe20003f44070 */
[----:B------:R-:W-:-:S04]  /*1800*/  IMAD.HI.U32 R5, R7, R78, RZ ;  /* 0x0000004e07057227 */ /* 0x000fc800078e00ff */
[C---:B------:R-:W-:Y:S02]  /*1810*/  IMAD R24, R4.reuse, R9, R24 ;  /* 0x0000000904187224 */ /* 0x040fe400078e0218 */
[----:B------:R-:W-:Y:S02]  /*1820*/  IMAD.MOV R9, RZ, RZ, -R5 ;  /* 0x000000ffff097224 */ /* 0x000fe400078e0a05 */
[----:B------:R-:W-:Y:S01]  /*1830*/  @!P3 IMAD.MOV R88, RZ, RZ, -R88 ;  /* 0x000000ffff58b224 */ /* 0x000fe200078e0a58 */
[C---:B------:R-:W-:Y:S01]  /*1840*/  ISETP.GT.U32.AND P4, PT, R4.reuse, R24, PT ;  /* 0x000000180400720c */ /* 0x040fe20003f84070 */
[----:B------:R-:W-:Y:S01]  /*1850*/  IMAD R78, R4, R9, R78 ;  /* 0x00000009044e7224 */ /* 0x000fe200078e024e */
[----:B------:R-:W-:Y:S01]  /*1860*/  ISETP.GE.AND P3, PT, R15, RZ, PT ;  /* 0x000000ff0f00720c */ /* 0x000fe20003f66270 */
[--C-:B------:R-:W-:Y:S01]  /*1870*/  @!P6 IMAD.IADD R80, R80, 0x1, -R4.reuse ;  /* 0x000000015050e824 */ /* 0x100fe200078e0a04 */
[----:B------:R-:W-:Y:S01]  /*1880*/  LOP3.LUT R15, R6, 0x2e, RZ, 0xfc, !PT ;  /* 0x0000002e060f7812 */ /* 0x000fe200078efcff */
[----:B------:R-:W-:Y:S01]  /*1890*/  @!P2 IMAD.IADD R82, R82, 0x1, -R4 ;  /* 0x000000015252a824 */ /* 0x000fe200078e0a04 */
[----:B------:R-:W-:Y:S01]  /*18a0*/  ISETP.GT.U32.AND P2, PT, R4, R78, PT ;  /* 0x0000004e0400720c */ /* 0x000fe20003f44070 */
[----:B------:R-:W-:Y:S01]  /*18b0*/  IMAD.HI.U32 R9, R7, R26, RZ ;  /* 0x0000001a07097227 */ /* 0x000fe200078e00ff */
[----:B------:R-:W-:-:S02]  /*18c0*/  IABS R76, R15 ;  /* 0x0000000f004c7213 */ /* 0x000fc40000000000 */
[----:B------:R-:W-:Y:S01]  /*18d0*/  ISETP.GT.U32.AND P6, PT, R4, R80, PT ;  /* 0x000000500400720c */ /* 0x000fe20003fc4070 */
[----:B------:R-:W-:Y:S02]  /*18e0*/  IMAD.MOV R9, RZ, RZ, -R9 ;  /* 0x000000ffff097224 */ /* 0x000fe400078e0a09 */
[----:B------:R-:W-:-:S04]  /*18f0*/  IMAD.HI.U32 R5, R7, R76, RZ ;  /* 0x0000004c07057227 */ /* 0x000fc800078e00ff */
[----:B------:R-:W-:Y:S02]  /*1900*/  @!P4 IMAD.IADD R24, R24, 0x1, -R4 ;  /* 0x000000011818c824 */ /* 0x000fe400078e0a04 */
        /* <DEDUP_REMOVED lines=8> */
[C---:B------:R-:W-:Y:S01]  /*1990*/  ISETP.GT.U32.AND P6, PT, R4.reuse, R76, PT ;  /* 0x0000004c0400720c */ /* 0x040fe20003fc4070 */
[----:B------:R-:W-:Y:S01]  /*19a0*/  @!P5 IMAD.MOV R82, RZ, RZ, -R82 ;  /* 0x000000ffff52d224 */ /* 0x000fe200078e0a52 */
[----:B------:R-:W-:Y:S01]  /*19b0*/  IABS R74, R13 ;  /* 0x0000000d004a7213 */ /* 0x000fe20000000000 */
[C---:B------:R-:W-:Y:S01]  /*19c0*/  IMAD R26, R4.reuse, R9, R26 ;  /* 0x00000009041a7224 */ /* 0x040fe200078e021a */
[----:B------:R-:W-:Y:S01]  /*19d0*/  ISETP.GT.U32.AND P2, PT, R4, R78, PT ;  /* 0x0000004e0400720c */ /* 0x000fe20003f44070 */
[----:B------:R-:W-:Y:S01]  /*19e0*/  @!P0 IMAD.MOV R80, RZ, RZ, -R80 ;  /* 0x000000ffff508224 */ /* 0x000fe200078e0a50 */
[----:B------:R-:W-:Y:S01]  /*19f0*/  ISETP.GE.AND P5, PT, R11, RZ, PT ;  /* 0x000000ff0b00720c */ /* 0x000fe20003fa6270 */
[----:B------:R-:W-:Y:S01]  /*1a00*/  IMAD.HI.U32 R5, R7, R74, RZ ;  /* 0x0000004a07057227 */ /* 0x000fe200078e00ff */
[----:B------:R-:W-:-:S02]  /*1a10*/  LOP3.LUT R11, R6, 0x34, RZ, 0xfc, !PT ;  /* 0x00000034060b7812 */ /* 0x000fc400078efcff */
[----:B------:R-:W-:Y:S01]  /*1a20*/  ISETP.GE.AND P0, PT, R15, RZ, PT ;  /* 0x000000ff0f00720c */ /* 0x000fe20003f06270 */
[--C-:B------:R-:W-:Y:S01]  /*1a30*/  @!P4 IMAD.IADD R24, R24, 0x1, -R4.reuse ;  /* 0x000000011818c824 */ /* 0x100fe200078e0a04 */
[----:B------:R-:W-:Y:S01]  /*1a40*/  ISETP.GT.U32.AND P4, PT, R4, R26, PT ;  /* 0x0000001a0400720c */ /* 0x000fe20003f84070 */
[----:B------:R-:W-:Y:S01]  /*1a50*/  IMAD.MOV R9, RZ, RZ, -R5 ;  /* 0x000000ffff097224 */ /* 0x000fe200078e0a05 */
[----:B------:R-:W-:Y:S01]  /*1a60*/  IABS R72, R11 ;  /* 0x0000000b00487213 */ /* 0x000fe20000000000 */
[--C-:B------:R-:W-:Y:S01]  /*1a70*/  @!P6 IMAD.IADD R76, R76, 0x1, -R4.reuse ;  /* 0x000000014c4ce824 */ /* 0x100fe200078e0a04 */
[----:B------:R-:W-:Y:S01]  /*1a80*/  LOP3.LUT R15, R6, 0x3a, RZ, 0xfc, !PT ;  /* 0x0000003a060f7812 */ /* 0x000fe200078efcff */
[----:B------:R-:W-:Y:S01]  /*1a90*/  @!P2 IMAD.IADD R78, R78, 0x1, -R4 ;  /* 0x000000014e4ea824 */ /* 0x000fe200078e0a04 */
[----:B------:R-:W-:Y:S01]  /*1aa0*/  ISETP.GE.AND P2, PT, R13, RZ, PT ;  /* 0x000000ff0d00720c */ /* 0x000fe20003f46270 */
[C---:B------:R-:W-:Y:S01]  /*1ab0*/  IMAD R74, R4.reuse, R9, R74 ;  /* 0x00000009044a7224 */ /* 0x040fe200078e024a */
[----:B------:R-:W-:Y:S01]  /*1ac0*/  ISETP.GT.U32.AND P6, PT, R4, R76, PT ;  /* 0x0000004c0400720c */ /* 0x000fe20003fc4070 */
[----:B------:R-:W-:Y:S01]  /*1ad0*/  @!P5 IMAD.MOV R78, RZ, RZ, -R78 ;  /* 0x000000ffff4ed224 */ /* 0x000fe200078e0a4e */
[----:B------:R-:W-:Y:S01]  /*1ae0*/  LOP3.LUT R9, R6, 0x36, RZ, 0xfc, !PT ;  /* 0x0000003606097812 */ /* 0x000fe200078efcff */
[----:B------:R-:W-:Y:S01]  /*1af0*/  IMAD.HI.U32 R5, R7, R72, RZ ;  /* 0x0000004807057227 */ /* 0x000fe200078e00ff */
[----:B------:R-:W-:-:S02]  /*1b00*/  ISETP.GT.U32.AND P5, PT, R4, R74, PT ;  /* 0x0000004a0400720c */ /* 0x000fc40003fa4070 */
[----:B------:R-:W-:Y:S01]  /*1b10*/  IABS R28, R9 ;  /* 0x00000009001c7213 */ /* 0x000fe20000000000 */
[----:B------:R-:W-:Y:S01]  /*1b20*/  @!P4 IMAD.IADD R26, R26, 0x1, -R4 ;  /* 0x000000011a1ac824 */ /* 0x000fe200078e0a04 */
[----:B------:R-:W-:Y:S01]  /*1b30*/  LOP3.LUT R13, R6, 0x38, RZ, 0xfc, !PT ;  /* 0x00000038060d7812 */ /* 0x000fe200078efcff */
[----:B------:R-:W-:Y:S01]  /*1b40*/  IMAD.MOV R5, RZ, RZ, -R5 ;  /* 0x000000ffff057224 */ /* 0x000fe200078e0a05 */
[----:B------:R-:W-:Y:S01]  /*1b50*/  IABS R68, R15 ;  /* 0x0000000f00447213 */ /* 0x000fe20000000000 */
[----:B------:R-:W-:Y:S01]  /*1b60*/  @!P3 IMAD.MOV R24, RZ, RZ, -R24 ;  /* 0x000000ffff18b224 */ /* 0x000fe200078e0a18 */
[----:B------:R-:W-:Y:S01]  /*1b70*/  ISETP.GT.U32.AND P4, PT, R4, R26, PT ;  /* 0x0000001a0400720c */ /* 0x000fe20003f84070 */
[----:B------:R-:W-:Y:S01]  /*1b80*/  @!P6 IMAD.IADD R76, R76, 0x1, -R4 ;  /* 0x000000014c4ce824 */ /* 0x000fe200078e0a04 */
[----:B------:R-:W-:Y:S01]  /*1b90*/  IABS R70, R13 ;  /* 0x0000000d00467213 */ /* 0x000fe20000000000 */
[----:B------:R-:W-:Y:S01]  /*1ba0*/  IMAD R72, R4, R5, R72 ;  /* 0x0000000504487224 */ /* 0x000fe200078e0248 */
[----:B------:R-:W-:Y:S01]  /*1bb0*/  ISETP.GE.AND P6, PT, R11, RZ, PT ;  /* 0x000000ff0b00720c */ /* 0x000fe20003fc6270 */
[----:B------:R-:W-:Y:S01]  /*1bc0*/  @!P5 IMAD.IADD R74, R74, 0x1, -R4 ;  /* 0x000000014a4ad824 */ /* 0x000fe200078e0a04 */
[----:B------:R-:W-:Y:S01]  /*1bd0*/  ISETP.GE.AND P5, PT, R9, RZ, PT ;  /* 0x000000ff0900720c */ /* 0x000fe20003fa6270 */
[----:B------:R-:W-:Y:S01]  /*1be0*/  @!P0 IMAD.MOV R76, RZ, RZ, -R76 ;  /* 0x000000ffff4c8224 */ /* 0x000fe200078e0a4c */
[----:B------:R-:W-:Y:S01]  /*1bf0*/  ISETP.GE.AND P3, PT, R17, RZ, PT ;  /* 0x000000ff1100720c */ /* 0x000fe20003f66270 */
[----:B------:R-:W-:Y:S01]  /*1c00*/  IMAD.HI.U32 R5, R7, R28, RZ ;  /* 0x0000001c07057227 */ /* 0x000fe200078e00ff */
[----:B------:R-:W-:-:S02]  /*1c10*/  ISETP.GT.U32.AND P0, PT, R4, R74, PT ;  /* 0x0000004a0400720c */ /* 0x000fc40003f04070 */
[----:B------:R-:W-:Y:S01]  /*1c20*/  LOP3.LUT R17, R6, 0x40, RZ, 0xfc, !PT ;  /* 0x0000004006117812 */ /* 0x000fe200078efcff */
[----:B------:R-:W-:Y:S01]  /*1c30*/  @!P4 IMAD.IADD R26, R26, 0x1, -R4 ;  /* 0x000000011a1ac824 */ /* 0x000fe200078e0a04 */
[----:B------:R-:W-:Y:S01]  /*1c40*/  ISETP.GT.U32.AND P4, PT, R4, R72, PT ;  /* 0x000000480400720c */ /* 0x000fe20003f84070 */
[----:B------:R-:W-:Y:S01]  /*1c50*/  IMAD.MOV R5, RZ, RZ, -R5 ;  /* 0x000000ffff057224 */ /* 0x000fe200078e0a05 */
[----:B------:R-:W-:Y:S01]  /*1c60*/  IABS R64, R17 ;  /* 0x0000001100407213 */ /* 0x000fe20000000000 */
[----:B------:R-:W-:-:S04]  /*1c70*/  IMAD.HI.U32 R9, R7, R70, RZ ;  /* 0x0000004607097227 */ /* 0x000fc800078e00ff */
[----:B------:R-:W-:Y:S01]  /*1c80*/  IMAD R28, R4, R5, R28 ;  /* 0x00000005041c7224 */ /* 0x000fe200078e021c */
[----:B------:R-:W-:Y:S01]  /*1c90*/  LOP3.LUT R5, R6, 0x3c, RZ, 0xfc, !PT ;  /* 0x0000003c06057812 */ /* 0x000fe200078efcff */
[--C-:B------:R-:W-:Y:S01]  /*1ca0*/  @!P0 IMAD.IADD R74, R74, 0x1, -R4.reuse ;  /* 0x000000014a4a8824 */ /* 0x100fe200078e0a04 */
[----:B------:R-:W-:Y:S01]  /*1cb0*/  ISETP.GE.AND P0, PT, R15, RZ, PT ;  /* 0x000000ff0f00720c */ /* 0x000fe20003f06270 */
[----:B------:R-:W-:Y:S01]  /*1cc0*/  IMAD.MOV R9, RZ, RZ, -R9 ;  /* 0x000000ffff097224 */ /* 0x000fe200078e0a09 */
[----:B------:R-:W-:Y:S01]  /*1cd0*/  IABS R30, R5 ;  /* 0x00000005001e7213 */ /* 0x000fe20000000000 */
[----:B------:R-:W-:Y:S01]  /*1ce0*/  @!P4 IMAD.IADD R72, R72, 0x1, -R4 ;  /* 0x000000014848c824 */ /* 0x000fe200078e0a04 */
[----:B------:R-:W-:Y:S01]  /*1cf0*/  LOP3.LUT R15, R6, 0x3e, RZ, 0xfc, !PT ;  /* 0x0000003e060f7812 */ /* 0x000fe200078efcff */
[----:B------:R-:W-:Y:S01]  /*1d00*/  @!P2 IMAD.MOV R74, RZ, RZ, -R74 ;  /* 0x000000ffff4aa224 */ /* 0x000fe200078e0a4a */
[C---:B------:R-:W-:Y:S01]  /*1d10*/  ISETP.GT.U32.AND P2, PT, R4.reuse, R28, PT ;  /* 0x0000001c0400720c */ /* 0x040fe20003f44070 */
[C---:B------:R-:W-:Y:S01]  /*1d20*/  IMAD R70, R4.reuse, R9, R70 ;  /* 0x0000000904467224 */ /* 0x040fe200078e0246 */
[----:B------:R-:W-:Y:S01]  /*1d30*/  ISETP.GT.U32.AND P4, PT, R4, R72, PT ;  /* 0x000000480400720c */ /* 0x000fe20003f84070 */
[----:B------:R-:W-:Y:S01]  /*1d40*/  IMAD.HI.U32 R11, R7, R68, RZ ;  /* 0x00000044070b7227 */ /* 0x000fe200078e00ff */
[----:B------:R-:W-:-:S03]  /*1d50*/  IABS R66, R15 ;  /* 0x0000000f00427213 */ /* 0x000fc60000000000 */
[----:B------:R-:W-:Y:S02]  /*1d60*/  IMAD.MOV R11, RZ, RZ, -R11 ;  /* 0x000000ffff0b7224 */ /* 0x000fe400078e0a0b */
[----:B------:R-:W-:Y:S01]  /*1d70*/  @!P3 IMAD.MOV R26, RZ, RZ, -R26 ;  /* 0x000000ffff1ab224 */ /* 0x000fe200078e0a1a */
[----:B------:R-:W-:Y:S01]  /*1d80*/  ISETP.GE.AND P3, PT, R13, RZ, PT ;  /* 0x000000ff0d00720c */ /* 0x000fe20003f66270 */
[----:B------:R-:W-:Y:S02]  /*1d90*/  IMAD R68, R4, R11, R68 ;  /* 0x0000000b04447224 */ /* 0x000fe400078e0244 */
[--C-:B------:R-:W-:Y:S02]  /*1da0*/  @!P2 IMAD.IADD R28, R28, 0x1, -R4.reuse ;  /* 0x000000011c1ca824 */ /* 0x100fe400078e0a04 */
[----:B------:R-:W-:Y:S01]  /*1db0*/  @!P4 IMAD.IADD R72, R72, 0x1, -R4 ;  /* 0x000000014848c824 */ /* 0x000fe200078e0a04 */
[----:B------:R-:W-:Y:S01]  /*1dc0*/  ISETP.GE.AND P4, PT, R5, RZ, PT ;  /* 0x000000ff0500720c */ /* 0x000fe20003f86270 */
[----:B------:R-:W-:Y:S01]  /*1dd0*/  IMAD.HI.U32 R5, R7, R30, RZ ;  /* 0x0000001e07057227 */ /* 0x000fe200078e00ff */
[----:B------:R-:W-:-:S03]  /*1de0*/  ISETP.GT.U32.AND P2, PT, R4, R28, PT ;  /* 0x0000001c0400720c */ /* 0x000fc60003f44070 */
[----:B------:R-:W-:Y:S01]  /*1df0*/  @!P6 IMAD.MOV R72, RZ, RZ, -R72 ;  /* 0x000000ffff48e224 */ /* 0x000fe200078e0a48 */
[----:B------:R-:W-:Y:S01]  /*1e00*/  ISETP.GT.U32.AND P6, PT, R4, R70, PT ;  /* 0x000000460400720c */ /* 0x000fe20003fc4070 */
[----:B------:R-:W-:Y:S02]  /*1e10*/  IMAD.MOV R13, RZ, RZ, -R5 ;  /* 0x000000ffff0d7224 */ /* 0x000fe400078e0a05 */
[----:B------:R-:W-:-:S04]  /*1e20*/  IMAD.HI.U32 R5, R7, R66, RZ ;  /* 0x0000004207057227 */ /* 0x000fc800078e00ff */
[----:B------:R-:W-:Y:S02]  /*1e30*/  IMAD R30, R4, R13, R30 ;  /* 0x0000000d041e7224 */ /* 0x000fe400078e021e */
[----:B------:R-:W-:Y:S01]  /*1e40*/  @!P2 IMAD.IADD R28, R28, 0x1, -R4 ;  /* 0x000000011c1ca824 */ /* 0x000fe200078e0a04 */
[----:B------:R-:W-:Y:S01]  /*1e50*/  ISETP.GT.U32.AND P2, PT, R4, R68, PT ;  /* 0x000000440400720c */ /* 0x000fe20003f44070 */
[----:B------:R-:W-:-:S04]  /*1e60*/  IMAD.HI.U32 R11, R7, R32, RZ ;  /* 0x00000020070b7227 */ /* 0x000fc800078e00ff */
[----:B------:R-:W-:Y:S02]  /*1e70*/  @!P6 IMAD.IADD R70, R70, 0x1, -R4 ;  /* 0x000000014646e824 */ /* 0x000fe400078e0a04 */
[----:B------:R-:W-:-:S03]  /*1e80*/  IMAD.HI.U32 R13, R7, R62, RZ ;  /* 0x0000003e070d7227 */ /* 0x000fc600078e00ff */
[----:B------:R-:W-:Y:S01]  /*1e90*/  ISETP.GT.U32.AND P6, PT, R4, R70, PT ;  /* 0x000000460400720c */ /* 0x000fe20003fc4070 */
[----:B------:R-:W-:Y:S02]  /*1ea0*/  IMAD.MOV R5, RZ, RZ, -R5 ;  /* 0x000000ffff057224 */ /* 0x000fe400078e0a05 */
[----:B------:R-:W-:Y:S02]  /*1eb0*/  @!P2 IMAD.IADD R68, R68, 0x1, -R4 ;  /* 0x000000014444a824 */ /* 0x000fe400078e0a04 */
[----:B------:R-:W-:Y:S02]  /*1ec0*/  IMAD.MOV R11, RZ, RZ, -R11 ;  /* 0x000000ffff0b7224 */ /* 0x000fe400078e0a0b */
[C---:B------:R-:W-:Y:S01]  /*1ed0*/  IMAD R66, R4.reuse, R5, R66 ;  /* 0x0000000504427224 */ /* 0x040fe200078e0242 */
[C---:B------:R-:W-:Y:S01]  /*1ee0*/  ISETP.GT.U32.AND P2, PT, R4.reuse, R68, PT ;  /* 0x000000440400720c */ /* 0x040fe20003f44070 */
[----:B------:R-:W-:Y:S02]  /*1ef0*/  IMAD.MOV R13, RZ, RZ, -R13 ;  /* 0x000000ffff0d7224 */ /* 0x000fe400078e0a0d */
[----:B------:R-:W-:-:S02]  /*1f00*/  IMAD R32, R4, R11, R32 ;  /* 0x0000000b04207224 */ /* 0x000fc400078e0220 */
[----:B------:R-:W-:Y:S01]  /*1f10*/  @!P6 IMAD.IADD R70, R70, 0x1, -R4 ;  /* 0x000000014646e824 */ /* 0x000fe200078e0a04 */
[C---:B------:R-:W-:Y:S01]  /*1f20*/  ISETP.GT.U32.AND P6, PT, R4.reuse, R30, PT ;  /* 0x0000001e0400720c */ /* 0x040fe20003fc4070 */
[----:B------:R-:W-:Y:S01]  /*1f30*/  IMAD R62, R4, R13, R62 ;  /* 0x0000000d043e7224 */ /* 0x000fe200078e023e */
[----:B------:R-:W-:Y:S01]  /*1f40*/  LOP3.LUT R13, R6, 0x4a, RZ, 0xfc, !PT ;  /* 0x0000004a060d7812 */ /* 0x000fe200078efcff */
[----:B------:R-:W-:Y:S01]  /*1f50*/  @!P5 IMAD.MOV R28, RZ, RZ, -R28 ;  /* 0x000000ffff1cd224 */ /* 0x000fe200078e0a1c */
[----:B------:R-:W-:Y:S01]  /*1f60*/  ISETP.GT.U32.AND P5, PT, R4, R66, PT ;  /* 0x000000420400720c */ /* 0x000fe20003fa4070 */
[----:B------:R-:W-:Y:S01]  /*1f70*/  IMAD.HI.U32 R5, R7, R60, RZ ;  /* 0x0000003c07057227 */ /* 0x000fe200078e00ff */
[----:B------:R-:W-:-:S03]  /*1f80*/  IABS R58, R13 ;  /* 0x0000000d003a7213 */ /* 0x000fc60000000000 */
[----:B------:R-:W-:Y:S01]  /*1f90*/  @!P2 IMAD.IADD R68, R68, 0x1, -R4 ;  /* 0x000000014444a824 */ /* 0x000fe200078e0a04 */
[----:B------:R-:W-:Y:S01]  /*1fa0*/  ISETP.GT.U32.AND P2, PT, R4, R32, PT ;  /* 0x000000200400720c */ /* 0x000fe20003f44070 */
[----:B------:R-:W-:-:S04]  /*1fb0*/  IMAD.HI.U32 R9, R7, R64, RZ ;  /* 0x0000004007097227 */ /* 0x000fc800078e00ff */
[--C-:B------:R-:W-:Y:S01]  /*1fc0*/  @!P6 IMAD.IADD R30, R30, 0x1, -R4.reuse ;  /* 0x000000011e1ee824 */ /* 0x100fe200078e0a04 */
[----:B------:R-:W-:Y:S01]  /*1fd0*/  ISETP.GT.U32.AND P6, PT, R4, R62, PT ;  /* 0x0000003e0400720c */ /* 0x000fe20003fc4070 */
[--C-:B------:R-:W-:Y:S02]  /*1fe0*/  @!P5 IMAD.IADD R66, R66, 0x1, -R4.reuse ;  /* 0x000000014242d824 */ /* 0x100fe400078e0a04 */
[----:B------:R-:W-:Y:S01]  /*1ff0*/  IMAD.MOV R11, RZ, RZ, -R5 ;  /* 0x000000ffff0b7224 */ /* 0x000fe200078e0a05 */
[----:B------:R-:W-:Y:S01]  /*2000*/  ISETP.GT.U32.AND P5, PT, R4, R30, PT ;  /* 0x0000001e0400720c */ /* 0x000fe20003fa4070 */
[----:B------:R-:W-:Y:S02]  /*2010*/  IMAD.MOV R9, RZ, RZ, -R9 ;  /* 0x000000ffff097224 */ /* 0x000fe400078e0a09 */
[----:B------:R-:W-:Y:S02]  /*2020*/  @!P2 IMAD.IADD R32, R32, 0x1, -R4 ;  /* 0x000000012020a824 */ /* 0x000fe400078e0a04 */
[----:B------:R-:W-:-:S04]  /*2030*/  IMAD.HI.U32 R5, R7, R58, RZ ;  /* 0x0000003a07057227 */ /* 0x000fc800078e00ff */
[----:B------:R-:W-:Y:S01]  /*2040*/  @!P6 IMAD.IADD R62, R62, 0x1, -R4 ;  /* 0x000000013e3ee824 */ /* 0x000fe200078e0a04 */
[C---:B------:R-:W-:Y:S01]  /*2050*/  ISETP.GT.U32.AND P6, PT, R4.reuse, R32, PT ;  /* 0x000000200400720c */ /* 0x040fe20003fc4070 */
[C---:B------:R-:W-:Y:S02]  /*2060*/  IMAD R64, R4.reuse, R9, R64 ;  /* 0x0000000904407224 */ /* 0x040fe400078e0240 */
[----:B------:R-:W-:Y:S01]  /*2070*/  IMAD R60, R4, R11, R60 ;  /* 0x0000000b043c7224 */ /* 0x000fe200078e023c */
[----:B------:R-:W-:Y:S01]  /*2080*/  LOP3.LUT R11, R6, 0x4c, RZ, 0xfc, !PT ;  /* 0x0000004c060b7812 */ /* 0x000fe200078efcff */
[----:B------:R-:W-:Y:S02]  /*2090*/  IMAD.MOV R5, RZ, RZ, -R5 ;  /* 0x000000ffff057224 */ /* 0x000fe400078e0a05 */
[----:B------:R-:W-:Y:S01]  /*20a0*/  @!P3 IMAD.MOV R70, RZ, RZ, -R70 ;  /* 0x000000ffff46b224 */ /* 0x000fe200078e0a46 */
[C---:B------:R-:W-:Y:S01]  /*20b0*/  ISETP.GT.U32.AND P3, PT, R4.reuse, R64, PT ;  /* 0x000000400400720c */ /* 0x040fe20003f64070 */
[----:B------:R-:W-:Y:S01]  /*20c0*/  IMAD R58, R4, R5, R58 ;  /* 0x00000005043a7224 */ /* 0x000fe200078e023a */
[----:B------:R-:W-:Y:S01]  /*20d0*/  IABS R56, R11 ;  /* 0x0000000b00387213 */ /* 0x000fe20000000000 */
[--C-:B------:R-:W-:Y:S01]  /*20e0*/  @!P5 IMAD.IADD R30, R30, 0x1, -R4.reuse ;  /* 0x000000011e1ed824 */ /* 0x100fe200078e0a04 */
[----:B------:R-:W-:Y:S01]  /*20f0*/  ISETP.GT.U32.AND P5, PT, R4, R60, PT ;  /* 0x0000003c0400720c */ /* 0x000fe20003fa4070 */
[----:B------:R-:W-:Y:S01]  /*2100*/  @!P6 IMAD.IADD R32, R32, 0x1, -R4 ;  /* 0x000000012020e824 */ /* 0x000fe200078e0a04 */
[C---:B------:R-:W-:Y:S01]  /*2110*/  ISETP.GT.U32.AND P6, PT, R4.reuse, R58, PT ;  /* 0x0000003a0400720c */ /* 0x040fe20003fc4070 */
[----:B------:R-:W-:Y:S01]  /*2120*/  @!P0 IMAD.MOV R68, RZ, RZ, -R68 ;  /* 0x000000ffff448224 */ /* 0x000fe200078e0a44 */
[----:B------:R-:W-:Y:S01]  /*2130*/  ISETP.GT.U32.AND P0, PT, R4, R62, PT ;  /* 0x0000003e0400720c */ /* 0x000fe20003f04070 */
[----:B------:R-:W-:-:S04]  /*2140*/  IMAD.HI.U32 R9, R7, R34, RZ ;  /* 0x0000002207097227 */ /* 0x000fc800078e00ff */
[--C-:B------:R-:W-:Y:S01]  /*2150*/  @!P3 IMAD.IADD R64, R64, 0x1, -R4.reuse ;  /* 0x000000014040b824 */ /* 0x100fe200078e0a04 */
[----:B------:R-:W-:Y:S01]  /*2160*/  ISETP.GT.U32.AND P3, PT, R4, R66, PT ;  /* 0x000000420400720c */ /* 0x000fe20003f64070 */
[----:B------:R-:W-:Y:S02]  /*2170*/  IMAD.MOV R9, RZ, RZ, -R9 ;  /* 0x000000ffff097224 */ /* 0x000fe400078e0a09 */
[--C-:B------:R-:W-:Y:S01]  /*2180*/  @!P5 IMAD.IADD R60, R60, 0x1, -R4.reuse ;  /* 0x000000013c3cd824 */ /* 0x100fe200078e0a04 */
[----:B------:R-:W-:Y:S01]  /*2190*/  ISETP.GT.U32.AND P2, PT, R4, R64, PT ;  /* 0x000000400400720c */ /* 0x000fe20003f44070 */
[----:B------:R-:W-:Y:S01]  /*21a0*/  @!P6 IMAD.IADD R58, R58, 0x1, -R4 ;  /* 0x000000013a3ae824 */ /* 0x000fe200078e0a04 */
[----:B------:R-:W-:Y:S01]  /*21b0*/  ISETP.GE.AND P5, PT, R19, RZ, PT ;  /* 0x000000ff1300720c */ /* 0x000fe20003fa6270 */
[C---:B------:R-:W-:Y:S01]  /*21c0*/  IMAD R34, R4.reuse, R9, R34 ;  /* 0x0000000904227224 */ /* 0x040fe200078e0222 */
[----:B------:R-:W-:Y:S01]  /*21d0*/  ISETP.GT.U32.AND P6, PT, R4, R60, PT ;  /* 0x0000003c0400720c */ /* 0x000fe20003fc4070 */
[----:B------:R-:W-:Y:S01]  /*21e0*/  IMAD.HI.U32 R5, R7, R56, RZ ;  /* 0x0000003807057227 */ /* 0x000fe200078e00ff */
[----:B------:R-:W-:-:S02]  /*21f0*/  LOP3.LUT R9, R6, 0x4e, RZ, 0xfc, !PT ;  /* 0x0000004e06097812 */ /* 0x000fc400078efcff */
[----:B------:R-:W-:Y:S01]  /*2200*/  LOP3.LUT R19, R6, 0x5c, RZ, 0xfc, !PT ;  /* 0x0000005c06137812 */ /* 0x000fe200078efcff */
[--C-:B------:R-:W-:Y:S01]  /*2210*/  @!P0 IMAD.IADD R62, R62, 0x1, -R4.reuse ;  /* 0x000000013e3e8824 */ /* 0x100fe200078e0a04 */
[----:B------:R-:W-:Y:S01]  /*2220*/  ISETP.GE.AND P0, PT, R17, RZ, PT ;  /* 0x000000ff1100720c */ /* 0x000fe20003f06270 */
[----:B------:R-:W-:Y:S01]  /*2230*/  @!P3 IMAD.IADD R66, R66, 0x1, -R4 ;  /* 0x000000014242b824 */ /* 0x000fe200078e0a04 */
[C---:B------:R-:W-:Y:S01]  /*2240*/  ISETP.GT.U32.AND P3, PT, R4.reuse, R34, PT ;  /* 0x000000220400720c */ /* 0x040fe20003f64070 */
[----:B------:R-:W-:Y:S01]  /*2250*/  @!P4 IMAD.MOV R30, RZ, RZ, -R30 ;  /* 0x000000ffff1ec224 */ /* 0x000fe200078e0a1e */
[----:B------:R-:W-:Y:S01]  /*2260*/  IABS R36, R9 ;  /* 0x0000000900247213 */ /* 0x000fe20000000000 */
[----:B------:R-:W-:Y:S01]  /*2270*/  IMAD.MOV R5, RZ, RZ, -R5 ;  /* 0x000000ffff057224 */ /* 0x000fe200078e0a05 */
[----:B------:R-:W-:Y:S01]  /*2280*/  ISETP.GT.U32.AND P4, PT, R4, R58, PT ;  /* 0x0000003a0400720c */ /* 0x000fe20003f84070 */
[--C-:B------:R-:W-:Y:S01]  /*2290*/  @!P2 IMAD.IADD R64, R64, 0x1, -R4.reuse ;  /* 0x000000014040a824 */ /* 0x100fe200078e0a04 */
[----:B------:R-:W-:Y:S01]  /*22a0*/  ISETP.GE.AND P2, PT, R15, RZ, PT ;  /* 0x000000ff0f00720c */ /* 0x000fe20003f46270 */
[----:B------:R-:W-:Y:S01]  /*22b0*/  @!P6 IMAD.IADD R60, R60, 0x1, -R4 ;  /* 0x000000013c3ce824 */ /* 0x000fe200078e0a04 */
[----:B------:R-:W-:Y:S01]  /*22c0*/  ISETP.GE.AND P6, PT, R13, RZ, PT ;  /* 0x000000ff0d00720c */ /* 0x000fe20003fc6270 */
[----:B------:R-:W-:Y:S01]  /*22d0*/  IMAD R56, R4, R5, R56 ;  /* 0x0000000504387224 */ /* 0x000fe200078e0238 */
[C---:B------:R-:W-:Y:S01]  /*22e0*/  LOP3.LUT R17, R6.reuse, 0x58, RZ, 0xfc, !PT ;  /* 0x0000005806117812 */ /* 0x040fe200078efcff */
[----:B------:R-:W-:Y:S01]  /*22f0*/  IMAD.HI.U32 R5, R7, R36, RZ ;  /* 0x0000002407057227 */ /* 0x000fe200078e00ff */
[----:B------:R-:W-:-:S02]  /*2300*/  LOP3.LUT R15, R6, 0x56, RZ, 0xfc, !PT ;  /* 0x00000056060f7812 */ /* 0x000fc400078efcff */
[----:B------:R-:W-:Y:S01]  /*2310*/  IABS R48, R17 ;  /* 0x0000001100307213 */ /* 0x000fe20000000000 */
[----:B------:R-:W-:Y:S01]  /*2320*/  @!P5 IMAD.MOV R32, RZ, RZ, -R32 ;  /* 0x000000ffff20d224 */ /* 0x000fe200078e0a20 */
[----:B------:R-:W-:Y:S01]  /*2330*/  ISETP.GT.U32.AND P5, PT, R4, R56, PT ;  /* 0x000000380400720c */ /* 0x000fe20003fa4070 */
[----:B------:R-:W-:Y:S01]  /*2340*/  IMAD.MOV R5, RZ, RZ, -R5 ;  /* 0x000000ffff057224 */ /* 0x000fe200078e0a05 */
[----:B------:R-:W-:Y:S01]  /*2350*/  IABS R50, R15 ;  /* 0x0000000f00327213 */ /* 0x000fe20000000000 */
[----:B------:R-:W-:Y:S01]  /*2360*/  @!P0 IMAD.MOV R64, RZ, RZ, -R64 ;  /* 0x000000ffff408224 */ /* 0x000fe200078e0a40 */
[----:B------:R-:W-:Y:S01]  /*2370*/  ISETP.GE.AND P0, PT, R23, RZ, PT ;  /* 0x000000ff1700720c */ /* 0x000fe20003f06270 */
[--C-:B------:R-:W-:Y:S01]  /*2380*/  @!P3 IMAD.IADD R34, R34, 0x1, -R4.reuse ;  /* 0x000000012222b824 */ /* 0x100fe200078e0a04 */
[----:B------:R-:W-:Y:S01]  /*2390*/  ISETP.GE.AND P3, PT, R21, RZ, PT ;  /* 0x000000ff1500720c */ /* 0x000fe20003f66270 */
[----:B------:R-:W-:Y:S01]  /*23a0*/  @!P4 IMAD.IADD R58, R58, 0x1, -R4 ;  /* 0x000000013a3ac824 */ /* 0x000fe200078e0a04 */
[----:B------:R-:W-:Y:S01]  /*23b0*/  ISETP.GE.AND P4, PT, R9, RZ, PT ;  /* 0x000000ff0900720c */ /* 0x000fe20003f86270 */
[----:B------:R-:W-:Y:S01]  /*23c0*/  IMAD R36, R4, R5, R36 ;  /* 0x0000000504247224 */ /* 0x000fe200078e0224 */
[----:B------:R-:W-:Y:S01]  /*23d0*/  LOP3.LUT R5, R6, 0x50, RZ, 0xfc, !PT ;  /* 0x0000005006057812 */ /* 0x000fe200078efcff */
[----:B------:R-:W-:Y:S01]  /*23e0*/  @!P2 IMAD.MOV R66, RZ, RZ, -R66 ;  /* 0x000000ffff42a224 */ /* 0x000fe200078e0a42 */
[C---:B------:R-:W-:Y:S01]  /*23f0*/  ISETP.GT.U32.AND P2, PT, R4.reuse, R34, PT ;  /* 0x000000220400720c */ /* 0x040fe20003f44070 */
[----:B------:R-:W-:Y:S01]  /*2400*/  @!P6 IMAD.MOV R58, RZ, RZ, -R58 ;  /* 0x000000ffff3ae224 */ /* 0x000fe200078e0a3a */
[----:B------:R-:W-:Y:S01]  /*2410*/  ISETP.GT.U32.AND P6, PT, R4, R36, PT ;  /* 0x000000240400720c */ /* 0x000fe20003fc4070 */
[----:B------:R-:W-:Y:S01]  /*2420*/  @!P5 IMAD.IADD R56, R56, 0x1, -R4 ;  /* 0x000000013838d824 */ /* 0x000fe200078e0a04 */
[----:B------:R-:W-:Y:S01]  /*2430*/  IABS R54, R5 ;  /* 0x0000000500367213 */ /* 0x000fe20000000000 */
[----:B------:R-:W-:Y:S01]  /*2440*/  @!P0 IMAD.MOV R60, RZ, RZ, -R60 ;  /* 0x000000ffff3c8224 */ /* 0x000fe200078e0a3c */
[----:B------:R-:W-:Y:S01]  /*2450*/  ISETP.GE.AND P0, PT, R5, RZ, PT ;  /* 0x000000ff0500720c */ /* 0x000fe20003f06270 */
[----:B------:R-:W-:Y:S01]  /*2460*/  @!P3 IMAD.MOV R62, RZ, RZ, -R62 ;  /* 0x000000ffff3eb224 */ /* 0x000fe200078e0a3e */
[----:B------:R-:W-:Y:S01]  /*2470*/  LOP3.LUT R9, R6, 0x52, RZ, 0xfc, !PT ;  /* 0x0000005206097812 */ /* 0x000fe200078efcff */
[----:B------:R-:W-:Y:S01]  /*2480*/  IMAD.HI.U32 R5, R7, R54, RZ ;  /* 0x0000003607057227 */ /* 0x000fe200078e00ff */
[----:B------:R-:W-:-:S02]  /*2490*/  ISETP.GT.U32.AND P5, PT, R4, R56, PT ;  /* 0x000000380400720c */ /* 0x000fc40003fa4070 */
[----:B------:R-:W-:Y:S01]  /*24a0*/  IABS R52, R9 ;  /* 0x0000000900347213 */ /* 0x000fe20000000000 */
[--C-:B------:R-:W-:Y:S01]  /*24b0*/  @!P2 IMAD.IADD R34, R34, 0x1, -R4.reuse ;  /* 0x000000012222a824 */ /* 0x100fe200078e0a04 */
[----:B------:R-:W-:Y:S01]  /*24c0*/  ISETP.GE.AND P2, PT, R11, RZ, PT ;  /* 0x000000ff0b00720c */ /* 0x000fe20003f46270 */
[----:B------:R-:W-:Y:S01]  /*24d0*/  @!P6 IMAD.IADD R36, R36, 0x1, -R4 ;  /* 0x000000012424e824 */ /* 0x000fe200078e0a04 */
[----:B------:R-:W-:Y:S01]  /*24e0*/  ISETP.GE.AND P3, PT, R25, RZ, PT ;  /* 0x000000ff1900720c */ /* 0x000fe20003f66270 */
[----:B------:R-:W-:Y:S01]  /*24f0*/  IMAD.MOV R5, RZ, RZ, -R5 ;  /* 0x000000ffff057224 */ /* 0x000fe200078e0a05 */
[----:B------:R-:W-:Y:S01]  /*2500*/  LOP3.LUT R11, R6, 0x54, RZ, 0xfc, !PT ;  /* 0x00000054060b7812 */ /* 0x000fe200078efcff */
[C---:B------:R-:W-:Y:S01]  /*2510*/  IMAD.HI.U32 R13, R7.reuse, R48, RZ ;  /* 0x00000030070d7227 */ /* 0x040fe200078e00ff */
[C---:B------:R-:W-:Y:S02]  /*2520*/  ISETP.GT.U32.AND P6, PT, R4.reuse, R36, PT ;  /* 0x000000240400720c */ /* 0x040fe40003fc4070 */
[----:B------:R-:W-:Y:S01]  /*2530*/  IABS R38, R11 ;  /* 0x0000000b00267213 */ /* 0x000fe20000000000 */
[----:B------:R-:W-:Y:S01]  /*2540*/  IMAD R54, R4, R5, R54 ;  /* 0x0000000504367224 */ /* 0x000fe200078e0236 */
[----:B------:R-:W-:Y:S01]  /*2550*/  IABS R46, R19 ;  /* 0x00000013002e7213 */ /* 0x000fe20000000000 */
[----:B------:R-:W-:Y:S01]  /*2560*/  IMAD.HI.U32 R5, R7, R52, RZ ;  /* 0x0000003407057227 */ /* 0x000fe200078e00ff */
[----:B------:R-:W-:-:S02]  /*2570*/  LOP3.LUT R21, R6, 0x5e, RZ, 0xfc, !PT ;  /* 0x0000005e06157812 */ /* 0x000fc400078efcff */
[----:B------:R-:W-:Y:S01]  /*2580*/  LOP3.LUT R25, R6, 0x62, RZ, 0xfc, !PT ;  /* 0x0000006206197812 */ /* 0x000fe200078efcff */
[----:B------:R-:W-:Y:S01]  /*2590*/  @!P5 IMAD.IADD R56, R56, 0x1, -R4 ;  /* 0x000000013838d824 */ /* 0x000fe200078e0a04 */
[----:B------:R-:W-:Y:S01]  /*25a0*/  ISETP.GE.AND P5, PT, R11, RZ, PT ;  /* 0x000000ff0b00720c */ /* 0x000fe20003fa6270 */
[----:B------:R-:W-:Y:S01]  /*25b0*/  IMAD.MOV R5, RZ, RZ, -R5 ;  /* 0x000000ffff057224 */ /* 0x000fe200078e0a05 */
[----:B------:R-:W-:Y:S01]  /*25c0*/  IABS R44, R21 ;  /* 0x00000015002c7213 */ /* 0x000fe20000000000 */
[----:B------:R-:W-:Y:S01]  /*25d0*/  @!P2 IMAD.MOV R56, RZ, RZ, -R56 ;  /* 0x000000ffff38a224 */ /* 0x000fe200078e0a38 */
[C---:B------:R-:W-:Y:S01]  /*25e0*/  ISETP.GT.U32.AND P2, PT, R4.reuse, R54, PT ;  /* 0x000000360400720c */ /* 0x040fe20003f44070 */
[----:B------:R-:W-:Y:S01]  /*25f0*/  IMAD R52, R4, R5, R52 ;  /* 0x0000000504347224 */ /* 0x000fe200078e0234 */
[----:B------:R-:W-:Y:S01]  /*2600*/  IABS R186, R25 ;  /* 0x0000001900ba7213 */ /* 0x000fe20000000000 */
[----:B------:R-:W-:Y:S01]  /*2610*/  @!P3 IMAD.MOV R34, RZ, RZ, -R34 ;  /* 0x000000ffff22b224 */ /* 0x000fe200078e0a22 */
[----:B------:R-:W-:Y:S01]  /*2620*/  ISETP.GE.AND P3, PT, R9, RZ, PT ;  /* 0x000000ff0900720c */ /* 0x000fe20003f66270 */
[----:B------:R-:W-:Y:S01]  /*2630*/  @!P6 IMAD.IADD R36, R36, 0x1, -R4 ;  /* 0x000000012424e824 */ /* 0x000fe200078e0a04 */
[----:B------:R-:W-:Y:S01]  /*2640*/  ISETP.GT.U32.AND P6, PT, R4, R52, PT ;  /* 0x000000340400720c */ /* 0x000fe20003fc4070 */
[----:B------:R-:W-:Y:S01]  /*2650*/  IMAD.HI.U32 R9, R7, R38, RZ ;  /* 0x0000002607097227 */ /* 0x000fe200078e00ff */
[----:B------:R-:W-:-:S03]  /*2660*/  LOP3.LUT R23, R6, 0x60, RZ, 0xfc, !PT ;  /* 0x0000006006177812 */ /* 0x000fc600078efcff */
[----:B------:R-:W-:Y:S01]  /*2670*/  IMAD.MOV R9, RZ, RZ, -R9 ;  /* 0x000000ffff097224 */ /* 0x000fe200078e0a09 */
[----:B------:R-:W-:Y:S01]  /*2680*/  IABS R40, R23 ;  /* 0x0000001700287213 */ /* 0x000fe20000000000 */
[----:B------:R-:W-:Y:S02]  /*2690*/  @!P2 IMAD.IADD R54, R54, 0x1, -R4 ;  /* 0x000000013636a824 */ /* 0x000fe400078e0a04 */
[----:B------:R-:W-:Y:S02]  /*26a0*/  IMAD R38, R4, R9, R38 ;  /* 0x0000000904267224 */ /* 0x000fe400078e0226 */
[----:B------:R-:W-:Y:S02]  /*26b0*/  IMAD.MOV R13, RZ, RZ, -R13 ;  /* 0x000000ffff0d7224 */ /* 0x000fe400078e0a0d */
[----:B------:R-:W-:Y:S01]  /*26c0*/  @!P6 IMAD.IADD R52, R52, 0x1, -R4 ;  /* 0x000000013434e824 */ /* 0x000fe200078e0a04 */
[C---:B------:R-:W-:Y:S01]  /*26d0*/  ISETP.GT.U32.AND P2, PT, R4.reuse, R38, PT ;  /* 0x000000260400720c */ /* 0x040fe20003f44070 */
[----:B------:R-:W-:Y:S01]  /*26e0*/  IMAD.HI.U32 R11, R7, R50, RZ ;  /* 0x00000032070b7227 */ /* 0x000fe200078e00ff */
[----:B------:R-:W-:-:S03]  /*26f0*/  ISETP.GT.U32.AND P6, PT, R4, R54, PT ;  /* 0x000000360400720c */ /* 0x000fc60003fc4070 */
[----:B------:R-:W-:Y:S01]  /*2700*/  IMAD R48, R4, R13, R48 ;  /* 0x0000000d04307224 */ /* 0x000fe200078e0230 */
[----:B------:R-:W-:Y:S01]  /*2710*/  LOP3.LUT R13, R6, 0x5a, RZ, 0xfc, !PT ;  /* 0x0000005a060d7812 */ /* 0x000fe200078efcff */
[----:B------:R-:W-:Y:S02]  /*2720*/  IMAD.MOV R11, RZ, RZ, -R11 ;  /* 0x000000ffff0b7224 */ /* 0x000fe400078e0a0b */
[----:B------:R-:W-:Y:S01]  /*2730*/  IMAD.HI.U32 R9, R7, R46, RZ ;  /* 0x0000002e07097227 */ /* 0x000fe200078e00ff */
[----:B------:R-:W-:-:S03]  /*2740*/  IABS R42, R13 ;  /* 0x0000000d002a7213 */ /* 0x000fc60000000000 */
[----:B------:R-:W-:Y:S02]  /*2750*/  IMAD R50, R4, R11, R50 ;  /* 0x0000000b04327224 */ /* 0x000fe400078e0232 */
[--C-:B------:R-:W-:Y:S02]  /*2760*/  @!P2 IMAD.IADD R38, R38, 0x1, -R4.reuse ;  /* 0x000000012626a824 */ /* 0x100fe400078e0a04 */
[----:B------:R-:W-:Y:S01]  /*2770*/  @!P6 IMAD.IADD R54, R54, 0x1, -R4 ;  /* 0x000000013636e824 */ /* 0x000fe200078e0a04 */
[C---:B------:R-:W-:Y:S01]  /*2780*/  ISETP.GT.U32.AND P6, PT, R4.reuse, R50, PT ;  /* 0x000000320400720c */ /* 0x040fe20003fc4070 */
[----:B------:R-:W-:Y:S01]  /*2790*/  IMAD.HI.U32 R5, R7, R42, RZ ;  /* 0x0000002a07057227 */ /* 0x000fe200078e00ff */
[----:B------:R-:W-:-:S03]  /*27a0*/  ISETP.GT.U32.AND P2, PT, R4, R38, PT ;  /* 0x000000260400720c */ /* 0x000fc60003f44070 */
[----:B------:R-:W-:Y:S02]  /*27b0*/  IMAD.MOV R5, RZ, RZ, -R5 ;  /* 0x000000ffff057224 */ /* 0x000fe400078e0a05 */
[----:B------:R-:W-:Y:S02]  /*27c0*/  IMAD.MOV R9, RZ, RZ, -R9 ;  /* 0x000000ffff097224 */ /* 0x000fe400078e0a09 */
[C---:B------:R-:W-:Y:S02]  /*27d0*/  IMAD R42, R4.reuse, R5, R42 ;  /* 0x00000005042a7224 */ /* 0x040fe400078e022a */
[----:B------:R-:W-:Y:S02]  /*27e0*/  IMAD R46, R4, R9, R46 ;  /* 0x00000009042e7224 */ /* 0x000fe400078e022e */
[----:B------:R-:W-:-:S04]  /*27f0*/  IMAD.HI.U32 R5, R7, R44, RZ ;  /* 0x0000002c07057227 */ /* 0x000fc800078e00ff */
[----:B------:R-:W-:Y:S01]  /*2800*/  @!P4 IMAD.MOV R36, RZ, RZ, -R36 ;  /* 0x000000ffff24c224 */ /* 0x000fe200078e0a24 */
[----:B------:R-:W-:Y:S01]  /*2810*/  ISETP.GT.U32.AND P4, PT, R4, R52, PT ;  /* 0x000000340400720c */ /* 0x000fe20003f84070 */
[----:B------:R-:W-:Y:S02]  /*2820*/  IMAD.MOV R5, RZ, RZ, -R5 ;  /* 0x000000ffff057224 */ /* 0x000fe400078e0a05 */
[--C-:B------:R-:W-:Y:S01]  /*2830*/  @!P6 IMAD.IADD R50, R50, 0x1, -R4.reuse ;  /* 0x000000013232e824 */ /* 0x100fe200078e0a04 */
[----:B------:R-:W-:Y:S01]  /*2840*/  ISETP.GT.U32.AND P6, PT, R4, R46, PT ;  /* 0x0000002e0400720c */ /* 0x000fe20003fc4070 */
[----:B------:R-:W-:Y:S01]  /*2850*/  @!P2 IMAD.IADD R38, R38, 0x1, -R4 ;  /* 0x000000012626a824 */ /* 0x000fe200078e0a04 */
[C---:B------:R-:W-:Y:S01]  /*2860*/  ISETP.GT.U32.AND P2, PT, R4.reuse, R42, PT ;  /* 0x0000002a0400720c */ /* 0x040fe20003f44070 */
[----:B------:R-:W-:Y:S02]  /*2870*/  IMAD R44, R4, R5, R44 ;  /* 0x00000005042c7224 */ /* 0x000fe400078e022c */
[----:B------:R-:W-:-:S04]  /*2880*/  IMAD.HI.U32 R11, R7, R186, RZ ;  /* 0x000000ba070b7227 */ /* 0x000fc800078e00ff */
[----:B------:R-:W-:Y:S01]  /*2890*/  @!P5 IMAD.MOV R38, RZ, RZ, -R38 ;  /* 0x000000ffff26d224 */ /* 0x000fe200078e0a26 */
[----:B------:R-:W-:Y:S01]  /*28a0*/  ISETP.GT.U32.AND P5, PT, R4, R44, PT ;  /* 0x0000002c0400720c */ /* 0x000fe20003fa4070 */
[----:B------:R-:W-:Y:S02]  /*28b0*/  IMAD.MOV R11, RZ, RZ, -R11 ;  /* 0x000000ffff0b7224 */ /* 0x000fe400078e0a0b */
[----:B------:R-:W-:Y:S01]  /*28c0*/  @!P4 IMAD.IADD R52, R52, 0x1, -R4 ;  /* 0x000000013434c824 */ /* 0x000fe200078e0a04 */
[C---:B------:R-:W-:Y:S01]  /*28d0*/  ISETP.GT.U32.AND P4, PT, R4.reuse, R48, PT ;  /* 0x000000300400720c */ /* 0x040fe20003f84070 */
[----:B------:R-:W-:Y:S01]  /*28e0*/  IMAD R186, R4, R11, R186 ;  /* 0x0000000b04ba7224 */ /* 0x000fe200078e02ba */
[----:B------:R-:W-:Y:S01]  /*28f0*/  LOP3.LUT R11, R6, 0x64, RZ, 0xfc, !PT ;  /* 0x00000064060b7812 */ /* 0x000fe200078efcff */
[----:B------:R-:W-:Y:S02]  /*2900*/  @!P6 IMAD.IADD R46, R46, 0x1, -R4 ;  /* 0x000000012e2ee824 */ /* 0x000fe400078e0a04 */
[----:B------:R-:W-:Y:S01]  /*2910*/  @!P0 IMAD.MOV R54, RZ, RZ, -R54 ;  /* 0x000000ffff368224 */ /* 0x000fe200078e0a36 */
[C---:B------:R-:W-:Y:S01]  /*2920*/  ISETP.GT.U32.AND P0, PT, R4.reuse, R50, PT ;  /* 0x000000320400720c */ /* 0x040fe20003f04070 */
[----:B------:R-:W-:Y:S01]  /*2930*/  @!P3 IMAD.MOV R52, RZ, RZ, -R52 ;  /* 0x000000ffff34b224 */ /* 0x000fe200078e0a34 */
[----:B------:R-:W-:Y:S01]  /*2940*/  IABS R190, R11 ;  /* 0x0000000b00be7213 */ /* 0x000fe20000000000 */
[----:B------:R-:W-:Y:S01]  /*2950*/  IMAD.HI.U32 R9, R7, R40, RZ ;  /* 0x0000002807097227 */ /* 0x000fe200078e00ff */
[----:B------:R-:W-:-:S03]  /*2960*/  ISETP.GT.U32.AND P3, PT, R4, R46, PT ;  /* 0x0000002e0400720c */ /* 0x000fc60003f64070 */
[----:B------:R-:W-:Y:S01]  /*2970*/  @!P5 IMAD.IADD R44, R44, 0x1, -R4 ;  /* 0x000000012c2cd824 */ /* 0x000fe200078e0a04 */
[----:B------:R-:W-:Y:S01]  /*2980*/  ISETP.GE.AND P5, PT, R19, RZ, PT ;  /* 0x000000ff1300720c */ /* 0x000fe20003fa6270 */
[----:B------:R-:W-:Y:S01]  /*2990*/  IMAD.MOV R9, RZ, RZ, -R9 ;  /* 0x000000ffff097224 */ /* 0x000fe200078e0a09 */
[----:B------:R-:W-:Y:S01]  /*29a0*/  LOP3.LUT R19, R6, 0x76, RZ, 0xfc, !PT ;  /* 0x0000007606137812 */ /* 0x000fe200078efcff */
[----:B------:R-:W-:-:S03]  /*29b0*/  IMAD.HI.U32 R5, R7, R190, RZ ;  /* 0x000000be07057227 */ /* 0x000fc600078e00ff */
[----:B------:R-:W-:Y:S01]  /*29c0*/  IABS R206, R19 ;  /* 0x0000001300ce7213 */ /* 0x000fe20000000000 */
[----:B------:R-:W-:Y:S02]  /*29d0*/  IMAD R40, R4, R9, R40 ;  /* 0x0000000904287224 */ /* 0x000fe400078e0228 */
[----:B------:R-:W-:Y:S02]  /*29e0*/  IMAD.MOV R9, RZ, RZ, -R5 ;  /* 0x000000ffff097224 */ /* 0x000fe400078e0a05 */
[--C-:B------:R-:W-:Y:S01]  /*29f0*/  @!P0 IMAD.IADD R50, R50, 0x1, -R4.reuse ;  /* 0x0000000132328824 */ /* 0x100fe200078e0a04 */
[----:B------:R-:W-:Y:S01]  /*2a00*/  ISETP.GT.U32.AND P0, PT, R4, R40, PT ;  /* 0x000000280400720c */ /* 0x000fe20003f04070 */
[----:B------:R-:W-:Y:S01]  /*2a10*/  @!P3 IMAD.IADD R46, R46, 0x1, -R4 ;  /* 0x000000012e2eb824 */ /* 0x000fe200078e0a04 */
[----:B------:R-:W-:Y:S01]  /*2a20*/  ISETP.GE.AND P3, PT, R13, RZ, PT ;  /* 0x000000ff0d00720c */ /* 0x000fe20003f66270 */
[----:B------:R-:W-:Y:S01]  /*2a30*/  IMAD R190, R4, R9, R190 ;  /* 0x0000000904be7224 */ /* 0x000fe200078e02be */
[----:B------:R-:W-:Y:S01]  /*2a40*/  LOP3.LUT R13, R6, 0x68, RZ, 0xfc, !PT ;  /* 0x00000068060d7812 */ /* 0x000fe200078efcff */
[----:B------:R-:W-:Y:S01]  /*2a50*/  @!P4 IMAD.IADD R48, R48, 0x1, -R4 ;  /* 0x000000013030c824 */ /* 0x000fe200078e0a04 */
[----:B------:R-:W-:Y:S01]  /*2a60*/  ISETP.GE.AND P4, PT, R15, RZ, PT ;  /* 0x000000ff0f00720c */ /* 0x000fe20003f86270 */
[----:B------:R-:W-:Y:S01]  /*2a70*/  @!P5 IMAD.MOV R46, RZ, RZ, -R46 ;  /* 0x000000ffff2ed224 */ /* 0x000fe200078e0a2e */
[----:B------:R-:W-:Y:S01]  /*2a80*/  ISETP.GT.U32.AND P5, PT, R4, R190, PT ;  /* 0x000000be0400720c */ /* 0x000fe20003fa4070 */
[----:B------:R-:W-:Y:S01]  /*2a90*/  @!P2 IMAD.IADD R42, R42, 0x1, -R4 ;  /* 0x000000012a2aa824 */ /* 0x000fe200078e0a04 */
[----:B------:R-:W-:-:S02]  /*2aa0*/  LOP3.LUT R15, R6, 0x66, RZ, 0xfc, !PT ;  /* 0x00000066060f7812 */ /* 0x000fc400078efcff */
[----:B------:R-:W-:Y:S01]  /*2ab0*/  IABS R192, R13 ;  /* 0x0000000d00c07213 */ /* 0x000fe20000000000 */
[----:B------:R-:W-:Y:S01]  /*2ac0*/  @!P0 IMAD.IADD R40, R40, 0x1, -R4 ;  /* 0x0000000128288824 */ /* 0x000fe200078e0a04 */
[C---:B------:R-:W-:Y:S02]  /*2ad0*/  ISETP.GT.U32.AND P6, PT, R4.reuse, R42, PT ;  /* 0x0000002a0400720c */ /* 0x040fe40003fc4070 */
[----:B------:R-:W-:Y:S02]  /*2ae0*/  IABS R188, R15 ;  /* 0x0000000f00bc7213 */ /* 0x000fe40000000000 */
[C---:B------:R-:W-:Y:S01]  /*2af0*/  ISETP.GT.U32.AND P2, PT, R4.reuse, R48, PT ;  /* 0x000000300400720c */ /* 0x040fe20003f44070 */
[----:B------:R-:W-:Y:S01]  /*2b00*/  @!P4 IMAD.MOV R50, RZ, RZ, -R50 ;  /* 0x000000ffff32c224 */ /* 0x000fe200078e0a32 */
[----:B------:R-:W-:Y:S01]  /*2b10*/  ISETP.GT.U32.AND P4, PT, R4, R40, PT ;  /* 0x000000280400720c */ /* 0x000fe20003f84070 */
[----:B------:R-:W-:Y:S01]  /*2b20*/  IMAD.HI.U32 R5, R7, R188, RZ ;  /* 0x000000bc07057227 */ /* 0x000fe200078e00ff */
[----:B------:R-:W-:-:S02]  /*2b30*/  ISETP.GE.AND P0, PT, R21, RZ, PT ;  /* 0x000000ff1500720c */ /* 0x000fc40003f06270 */
[----:B------:R-:W-:Y:S01]  /*2b40*/  LOP3.LUT R21, R6, 0x78, RZ, 0xfc, !PT ;  /* 0x0000007806157812 */ /* 0x000fe200078efcff */
[--C-:B------:R-:W-:Y:S02]  /*2b50*/  @!P5 IMAD.IADD R190, R190, 0x1, -R4.reuse ;  /* 0x00000001bebed824 */ /* 0x100fe400078e0a04 */
[----:B------:R-:W-:Y:S01]  /*2b60*/  IMAD.MOV R5, RZ, RZ, -R5 ;  /* 0x000000ffff057224 */ /* 0x000fe200078e0a05 */
[----:B------:R-:W-:Y:S01]  /*2b70*/  IABS R210, R21 ;  /* 0x0000001500d27213 */ /* 0x000fe20000000000 */
[----:B------:R-:W-:Y:S01]  /*2b80*/  @!P6 IMAD.IADD R42, R42, 0x1, -R4 ;  /* 0x000000012a2ae824 */ /* 0x000fe200078e0a04 */
[C---:B------:R-:W-:Y:S01]  /*2b90*/  ISETP.GT.U32.AND P5, PT, R4.reuse, R190, PT ;  /* 0x000000be0400720c */ /* 0x040fe20003fa4070 */
[C---:B------:R-:W-:Y:S01]  /*2ba0*/  IMAD R188, R4.reuse, R5, R188 ;  /* 0x0000000504bc7224 */ /* 0x040fe200078e02bc */
[----:B------:R-:W-:Y:S01]  /*2bb0*/  ISETP.GT.U32.AND P6, PT, R4, R186, PT ;  /* 0x000000ba0400720c */ /* 0x000fe20003fc4070 */
[----:B------:R-:W-:-:S04]  /*2bc0*/  IMAD.HI.U32 R5, R7, R192, RZ ;  /* 0x000000c007057227 */ /* 0x000fc800078e00ff */
[----:B------:R-:W-:Y:S02]  /*2bd0*/  IMAD.MOV R9, RZ, RZ, -R5 ;  /* 0x000000ffff097224 */ /* 0x000fe400078e0a05 */
[----:B------:R-:W-:Y:S01]  /*2be0*/  @!P4 IMAD.IADD R40, R40, 0x1, -R4 ;  /* 0x000000012828c824 */ /* 0x000fe200078e0a04 */
[C---:B------:R-:W-:Y:S01]  /*2bf0*/  ISETP.GT.U32.AND P4, PT, R4.reuse, R188, PT ;  /* 0x000000bc0400720c */ /* 0x040fe20003f84070 */
[----:B------:R-:W-:Y:S01]  /*2c00*/  IMAD R192, R4, R9, R192 ;  /* 0x0000000904c07224 */ /* 0x000fe200078e02c0 */
[----:B------:R-:W-:Y:S01]  /*2c10*/  LOP3.LUT R9, R6, 0x6c, RZ, 0xfc, !PT ;  /* 0x0000006c06097812 */ /* 0x000fe200078efcff */
[--C-:B------:R-:W-:Y:S01]  /*2c20*/  @!P2 IMAD.IADD R48, R48, 0x1, -R4.reuse ;  /* 0x000000013030a824 */ /* 0x100fe200078e0a04 */
[----:B------:R-:W-:Y:S01]  /*2c30*/  ISETP.GE.AND P2, PT, R17, RZ, PT ;  /* 0x000000ff1100720c */ /* 0x000fe20003f46270 */
[--C-:B------:R-:W-:Y:S01]  /*2c40*/  @!P5 IMAD.IADD R190, R190, 0x1, -R4.reuse ;  /* 0x00000001bebed824 */ /* 0x100fe200078e0a04 */
[----:B------:R-:W-:Y:S01]  /*2c50*/  ISETP.GT.U32.AND P5, PT, R4, R192, PT ;  /* 0x000000c00400720c */ /* 0x000fe20003fa4070 */
[----:B------:R-:W-:Y:S01]  /*2c60*/  @!P6 IMAD.IADD R186, R186, 0x1, -R4 ;  /* 0x00000001babae824 */ /* 0x000fe200078e0a04 */
[----:B------:R-:W-:Y:S01]  /*2c70*/  ISETP.GT.U32.AND P6, PT, R4, R44, PT ;  /* 0x0000002c0400720c */ /* 0x000fe20003fc4070 */
[----:B------:R-:W-:Y:S01]  /*2c80*/  @!P3 IMAD.MOV R42, RZ, RZ, -R42 ;  /* 0x000000ffff2ab224 */ /* 0x000fe200078e0a2a */
[----:B------:R-:W-:-:S02]  /*2c90*/  LOP3.LUT R17, R6, 0x6a, RZ, 0xfc, !PT ;  /* 0x0000006a06117812 */ /* 0x000fc400078efcff */
[----:B------:R-:W-:Y:S01]  /*2ca0*/  ISETP.GE.AND P3, PT, R23, RZ, PT ;  /* 0x000000ff1700720c */ /* 0x000fe20003f66270 */
[----:B------:R-:W-:Y:S01]  /*2cb0*/  @!P4 IMAD.IADD R188, R188, 0x1, -R4 ;  /* 0x00000001bcbcc824 */ /* 0x000fe200078e0a04 */
[----:B------:R-:W-:Y:S02]  /*2cc0*/  IABS R194, R17 ;  /* 0x0000001100c27213 */ /* 0x000fe40000000000 */
[----:B------:R-:W-:Y:S01]  /*2cd0*/  IABS R196, R9 ;  /* 0x0000000900c47213 */ /* 0x000fe20000000000 */
[----:B------:R-:W-:Y:S01]  /*2ce0*/  @!P2 IMAD.MOV R48, RZ, RZ, -R48 ;  /* 0x000000ffff30a224 */ /* 0x000fe200078e0a30 */
[C---:B------:R-:W-:Y:S01]  /*2cf0*/  ISETP.GT.U32.AND P2, PT, R4.reuse, R186, PT ;  /* 0x000000ba0400720c */ /* 0x040fe20003f44070 */
[----:B------:R-:W-:Y:S01]  /*2d00*/  IMAD.HI.U32 R5, R7, R194, RZ ;  /* 0x000000c207057227 */ /* 0x000fe200078e00ff */
[----:B------:R-:W-:Y:S02]  /*2d10*/  ISETP.GT.U32.AND P4, PT, R4, R188, PT ;  /* 0x000000bc0400720c */ /* 0x000fe40003f84070 */
[----:B------:R-:W-:Y:S01]  /*2d20*/  LOP3.LUT R23, R6, 0xb8, RZ, 0xfc, !PT ;  /* 0x000000b806177812 */ /* 0x000fe200078efcff */
[----:B------:R-:W-:-:S02]  /*2d30*/  @!P5 IMAD.IADD R192, R192, 0x1, -R4 ;  /* 0x00000001c0c0d824 */ /* 0x000fc400078e0a04 */
[----:B------:R-:W-:Y:S01]  /*2d40*/  @!P6 IMAD.IADD R44, R44, 0x1, -R4 ;  /* 0x000000012c2ce824 */ /* 0x000fe200078e0a04 */
[----:B------:R-:W-:Y:S01]  /*2d50*/  ISETP.GE.AND P6, PT, R25, RZ, PT ;  /* 0x000000ff1900720c */ /* 0x000fe20003fc6270 */
[----:B------:R-:W-:Y:S01]  /*2d60*/  IMAD.MOV R5, RZ, RZ, -R5 ;  /* 0x000000ffff057224 */ /* 0x000fe200078e0a05 */
[C---:B------:R-:W-:Y:S01]  /*2d70*/  ISETP.GT.U32.AND P5, PT, R4.reuse, R192, PT ;  /* 0x000000c00400720c */ /* 0x040fe20003fa4070 */
[----:B------:R-:W-:Y:S01]  /*2d80*/  @!P0 IMAD.MOV R44, RZ, RZ, -R44 ;  /* 0x000000ffff2c8224 */ /* 0x000fe200078e0a2c */
[----:B------:R-:W-:Y:S01]  /*2d90*/  ISETP.GE.AND P0, PT, R15, RZ, PT ;  /* 0x000000ff0f00720c */ /* 0x000fe20003f06270 */
[----:B------:R-:W-:Y:S01]  /*2da0*/  IMAD R194, R4, R5, R194 ;  /* 0x0000000504c27224 */ /* 0x000fe200078e02c2 */
[C---:B------:R-:W-:Y:S01]  /*2db0*/  LOP3.LUT R15, R6.reuse, 0x70, RZ, 0xfc, !PT ;  /* 0x00000070060f7812 */ /* 0x040fe200078efcff */
[----:B------:R-:W-:Y:S01]  /*2dc0*/  IMAD.HI.U32 R5, R7, R196, RZ ;  /* 0x000000c407057227 */ /* 0x000fe200078e00ff */
[----:B------:R-:W-:Y:S02]  /*2dd0*/  IABS R184, R23 ;  /* 0x0000001700b87213 */ /* 0x000fe40000000000 */
[----:B------:R-:W-:Y:S01]  /*2de0*/  IABS R200, R15 ;  /* 0x0000000f00c87213 */ /* 0x000fe20000000000 */
[----:B------:R-:W-:Y:S01]  /*2df0*/  IMAD.MOV R5, RZ, RZ, -R5 ;  /* 0x000000ffff057224 */ /* 0x000fe200078e0a05 */
[----:B------:R-:W-:Y:S01]  /*2e00*/  LOP3.LUT R25, R6, 0xf6, RZ, 0xfc, !PT ;  /* 0x000000f606197812 */ /* 0x000fe200078efcff */
[----:B------:R-:W-:Y:S01]  /*2e10*/  @!P2 IMAD.IADD R186, R186, 0x1, -R4 ;  /* 0x00000001babaa824 */ /* 0x000fe200078e0a04 */
[----:B------:R-:W-:Y:S01]  /*2e20*/  ISETP.GE.AND P2, PT, R11, RZ, PT ;  /* 0x000000ff0b00720c */ /* 0x000fe20003f46270 */
[----:B------:R-:W-:Y:S01]  /*2e30*/  @!P3 IMAD.MOV R40, RZ, RZ, -R40 ;  /* 0x000000ffff28b224 */ /* 0x000fe200078e0a28 */
[----:B------:R-:W-:Y:S01]  /*2e40*/  ISETP.GE.AND P3, PT, R13, RZ, PT ;  /* 0x000000ff0d00720c */ /* 0x000fe20003f66270 */
[----:B------:R-:W-:Y:S01]  /*2e50*/  @!P4 IMAD.IADD R188, R188, 0x1, -R4 ;  /* 0x00000001bcbcc824 */ /* 0x000fe200078e0a04 */
[C---:B------:R-:W-:Y:S01]  /*2e60*/  ISETP.GT.U32.AND P4, PT, R4.reuse, R194, PT ;  /* 0x000000c20400720c */ /* 0x040fe20003f84070 */
[----:B------:R-:W-:Y:S01]  /*2e70*/  IMAD R196, R4, R5, R196 ;  /* 0x0000000504c47224 */ /* 0x000fe200078e02c4 */
[----:B------:R-:W-:Y:S01]  /*2e80*/  LOP3.LUT R13, R6, 0x6e, RZ, 0xfc, !PT ;  /* 0x0000006e060d7812 */ /* 0x000fe200078efcff */
[----:B------:R-:W-:Y:S01]  /*2e90*/  IMAD.HI.U32 R11, R7, R200, RZ ;  /* 0x000000c8070b7227 */ /* 0x000fe200078e00ff */
[----:B------:R-:W-:-:S02]  /*2ea0*/  IABS R122, R25 ;  /* 0x00000019007a7213 */ /* 0x000fc40000000000 */
[----:B------:R-:W-:Y:S01]  /*2eb0*/  IABS R198, R13 ;  /* 0x0000000d00c67213 */ /* 0x000fe20000000000 */
[----:B------:R-:W-:Y:S01]  /*2ec0*/  @!P5 IMAD.IADD R192, R192, 0x1, -R4 ;  /* 0x00000001c0c0d824 */ /* 0x000fe200078e0a04 */
[C---:B------:R-:W-:Y:S01]  /*2ed0*/  ISETP.GT.U32.AND P5, PT, R4.reuse, R196, PT ;  /* 0x000000c40400720c */ /* 0x040fe20003fa4070 */
[----:B------:R-:W-:Y:S02]  /*2ee0*/  IMAD.MOV R11, RZ, RZ, -R11 ;  /* 0x000000ffff0b7224 */ /* 0x000fe400078e0a0b */
[----:B------:R-:W-:Y:S01]  /*2ef0*/  @!P0 IMAD.MOV R188, RZ, RZ, -R188 ;  /* 0x000000ffffbc8224 */ /* 0x000fe200078e0abc */
[----:B------:R-:W-:Y:S01]  /*2f00*/  ISETP.GE.AND P0, PT, R13, RZ, PT ;  /* 0x000000ff0d00720c */ /* 0x000fe20003f06270 */
[----:B------:R-:W-:Y:S01]  /*2f10*/  IMAD R200, R4, R11, R200 ;  /* 0x0000000b04c87224 */ /* 0x000fe200078e02c8 */
[----:B------:R-:W-:Y:S01]  /*2f20*/  LOP3.LUT R13, R6, 0x72, RZ, 0xfc, !PT ;  /* 0x00000072060d7812 */ /* 0x000fe200078efcff */
[----:B------:R-:W-:Y:S02]  /*2f30*/  @!P4 IMAD.IADD R194, R194, 0x1, -R4 ;  /* 0x00000001c2c2c824 */ /* 0x000fe400078e0a04 */
[----:B------:R-:W-:Y:S01]  /*2f40*/  @!P3 IMAD.MOV R192, RZ, RZ, -R192 ;  /* 0x000000ffffc0b224 */ /* 0x000fe200078e0ac0 */
[----:B------:R-:W-:Y:S01]  /*2f50*/  ISETP.GT.U32.AND P3, PT, R4, R200, PT ;  /* 0x000000c80400720c */ /* 0x000fe20003f64070 */
[----:B------:R-:W-:Y:S01]  /*2f60*/  @!P2 IMAD.MOV R190, RZ, RZ, -R190 ;  /* 0x000000ffffbea224 */ /* 0x000fe200078e0abe */
[----:B------:R-:W-:Y:S01]  /*2f70*/  ISETP.GE.AND P2, PT, R9, RZ, PT ;  /* 0x000000ff0900720c */ /* 0x000fe20003f46270 */
[----:B------:R-:W-:Y:S01]  /*2f80*/  @!P5 IMAD.IADD R196, R196, 0x1, -R4 ;  /* 0x00000001c4c4d824 */ /* 0x000fe200078e0a04 */
[----:B------:R-:W-:Y:S01]  /*2f90*/  ISETP.GT.U32.AND P4, PT, R4, R194, PT ;  /* 0x000000c20400720c */ /* 0x000fe20003f84070 */
[----:B------:R-:W-:Y:S01]  /*2fa0*/  IMAD.HI.U32 R9, R7, R198, RZ ;  /* 0x000000c607097227 */ /* 0x000fe200078e00ff */
[----:B------:R-:W-:-:S02]  /*2fb0*/  IABS R202, R13 ;  /* 0x0000000d00ca7213 */ /* 0x000fc40000000000 */
[----:B------:R-:W-:Y:S01]  /*2fc0*/  ISETP.GT.U32.AND P5, PT, R4, R196, PT ;  /* 0x000000c40400720c */ /* 0x000fe20003fa4070 */
[----:B------:R-:W-:Y:S01]  /*2fd0*/  @!P6 IMAD.MOV R186, RZ, RZ, -R186 ;  /* 0x000000ffffbae224 */ /* 0x000fe200078e0aba */
[----:B------:R-:W-:Y:S01]  /*2fe0*/  ISETP.GE.AND P6, PT, R17, RZ, PT ;  /* 0x000000ff1100720c */ /* 0x000fe20003fc6270 */
[----:B------:R-:W-:Y:S01]  /*2ff0*/  IMAD.MOV R9, RZ, RZ, -R9 ;  /* 0x000000ffff097224 */ /* 0x000fe200078e0a09 */
[----:B------:R-:W-:Y:S01]  /*3000*/  LOP3.LUT R17, R6, 0x74, RZ, 0xfc, !PT ;  /* 0x0000007406117812 */ /* 0x000fe200078efcff */
[----:B------:R-:W-:-:S03]  /*3010*/  IMAD.HI.U32 R5, R7, R202, RZ ;  /* 0x000000ca07057227 */ /* 0x000fc600078e00ff */
[----:B------:R-:W-:Y:S01]  /*3020*/  IABS R204, R17 ;  /* 0x0000001100cc7213 */ /* 0x000fe20000000000 */
[----:B------:R-:W-:Y:S02]  /*3030*/  IMAD R198, R4, R9, R198 ;  /* 0x0000000904c67224 */ /* 0x000fe400078e02c6 */
[----:B------:R-:W-:Y:S02]  /*3040*/  IMAD.MOV R5, RZ, RZ, -R5 ;  /* 0x000000ffff057224 */ /* 0x000fe400078e0a05 */
[--C-:B------:R-:W-:Y:S02]  /*3050*/  @!P3 IMAD.IADD R200, R200, 0x1, -R4.reuse ;  /* 0x00000001c8c8b824 */ /* 0x100fe400078e0a04 */
[----:B------:R-:W-:Y:S01]  /*3060*/  @!P4 IMAD.IADD R194, R194, 0x1, -R4 ;  /* 0x00000001c2c2c824 */ /* 0x000fe200078e0a04 */
[C---:B------:R-:W-:Y:S01]  /*3070*/  ISETP.GT.U32.AND P4, PT, R4.reuse, R198, PT ;  /* 0x000000c60400720c */ /* 0x040fe20003f84070 */
[C---:B------:R-:W-:Y:S01]  /*3080*/  IMAD R202, R4.reuse, R5, R202 ;  /* 0x0000000504ca7224 */ /* 0x040fe200078e02ca */
[----:B------:R-:W-:Y:S01]  /*3090*/  ISETP.GT.U32.AND P3, PT, R4, R200, PT ;  /* 0x000000c80400720c */ /* 0x000fe20003f64070 */
[----:B------:R-:W-:-:S04]  /*30a0*/  IMAD.HI.U32 R9, R7, R206, RZ ;  /* 0x000000ce07097227 */ /* 0x000fc800078e00ff */
[----:B------:R-:W-:Y:S01]  /*30b0*/  @!P6 IMAD.MOV R194, RZ, RZ, -R194 ;  /* 0x000000ffffc2e224 */ /* 0x000fe200078e0ac2 */
[----:B------:R-:W-:Y:S01]  /*30c0*/  ISETP.GE.AND P6, PT, R15, RZ, PT ;  /* 0x000000ff0f00720c */ /* 0x000fe20003fc6270 */
[----:B------:R-:W-:Y:S01]  /*30d0*/  @!P5 IMAD.IADD R196, R196, 0x1, -R4 ;  /* 0x00000001c4c4d824 */ /* 0x000fe200078e0a04 */
[----:B------:R-:W-:Y:S01]  /*30e0*/  ISETP.GT.U32.AND P5, PT, R4, R202, PT ;  /* 0x000000ca0400720c */ /* 0x000fe20003fa4070 */
[----:B------:R-:W-:Y:S01]  /*30f0*/  IMAD.HI.U32 R5, R7, R204, RZ ;  /* 0x000000cc07057227 */ /* 0x000fe200078e00ff */
[----:B------:R-:W-:-:S03]  /*3100*/  LOP3.LUT R15, R6, 0x80, RZ, 0xfc, !PT ;  /* 0x00000080060f7812 */ /* 0x000fc600078efcff */
[----:B------:R-:W-:Y:S01]  /*3110*/  IMAD.HI.U32 R11, R7, R210, RZ ;  /* 0x000000d2070b7227 */ /* 0x000fe200078e00ff */
[----:B------:R-:W-:-:S03]  /*3120*/  IABS R216, R15 ;  /* 0x0000000f00d87213 */ /* 0x000fc60000000000 */
[----:B------:R-:W-:Y:S02]  /*3130*/  IMAD.MOV R9, RZ, RZ, -R9 ;  /* 0x000000ffff097224 */ /* 0x000fe400078e0a09 */
[----:B------:R-:W-:Y:S02]  /*3140*/  IMAD.MOV R5, RZ, RZ, -R5 ;  /* 0x000000ffff057224 */ /* 0x000fe400078e0a05 */
[----:B------:R-:W-:Y:S02]  /*3150*/  IMAD.MOV R11, RZ, RZ, -R11 ;  /* 0x000000ffff0b7224 */ /* 0x000fe400078e0a0b */
[----:B------:R-:W-:Y:S01]  /*3160*/  IMAD R206, R4, R9, R206 ;  /* 0x0000000904ce7224 */ /* 0x000fe200078e02ce */
[----:B------:R-:W-:Y:S01]  /*3170*/  LOP3.LUT R9, R6, 0x7a, RZ, 0xfc, !PT ;  /* 0x0000007a06097812 */ /* 0x000fe200078efcff */
[----:B------:R-:W-:Y:S02]  /*3180*/  @!P4 IMAD.IADD R198, R198, 0x1, -R4 ;  /* 0x00000001c6c6c824 */ /* 0x000fe400078e0a04 */
[C---:B------:R-:W-:Y:S01]  /*3190*/  IMAD R204, R4.reuse, R5, R204 ;  /* 0x0000000504cc7224 */ /* 0x040fe200078e02cc */
[----:B------:R-:W-:Y:S01]  /*31a0*/  IABS R208, R9 ;  /* 0x0000000900d07213 */ /* 0x000fe20000000000 */
[C---:B------:R-:W-:Y:S01]  /*31b0*/  IMAD R210, R4.reuse, R11, R210 ;  /* 0x0000000b04d27224 */ /* 0x040fe200078e02d2 */
[----:B------:R-:W-:Y:S01]  /*31c0*/  ISETP.GT.U32.AND P4, PT, R4, R198, PT ;  /* 0x000000c60400720c */ /* 0x000fe20003f84070 */
[--C-:B------:R-:W-:Y:S01]  /*31d0*/  @!P3 IMAD.IADD R200, R200, 0x1, -R4.reuse ;  /* 0x00000001c8c8b824 */ /* 0x100fe200078e0a04 */
[----:B------:R-:W-:Y:S01]  /*31e0*/  ISETP.GT.U32.AND P3, PT, R4, R206, PT ;  /* 0x000000ce0400720c */ /* 0x000fe20003f64070 */
[----:B------:R-:W-:Y:S01]  /*31f0*/  @!P5 IMAD.IADD R202, R202, 0x1, -R4 ;  /* 0x00000001cacad824 */ /* 0x000fe200078e0a04 */
[C---:B------:R-:W-:Y:S01]  /*3200*/  ISETP.GT.U32.AND P5, PT, R4.reuse, R204, PT ;  /* 0x000000cc0400720c */ /* 0x040fe20003fa4070 */
[----:B------:R-:W-:Y:S01]  /*3210*/  @!P6 IMAD.MOV R200, RZ, RZ, -R200 ;  /* 0x000000ffffc8e224 */ /* 0x000fe200078e0ac8 */
[----:B------:R-:W-:Y:S01]  /*3220*/  ISETP.GT.U32.AND P6, PT, R4, R210, PT ;  /* 0x000000d20400720c */ /* 0x000fe20003fc4070 */
[----:B------:R-:W-:Y:S01]  /*3230*/  IMAD.HI.U32 R5, R7, R208, RZ ;  /* 0x000000d007057227 */ /* 0x000fe200078e00ff */
[----:B------:R-:W-:-:S03]  /*3240*/  LOP3.LUT R11, R6, 0x7c, RZ, 0xfc, !PT ;  /* 0x0000007c060b7812 */ /* 0x000fc600078efcff */
[----:B------:R-:W-:Y:S01]  /*3250*/  @!P2 IMAD.MOV R196, RZ, RZ, -R196 ;  /* 0x000000ffffc4a224 */ /* 0x000fe200078e0ac4 */
[----:B------:R-:W-:Y:S01]  /*3260*/  ISETP.GT.U32.AND P2, PT, R4, R202, PT ;  /* 0x000000ca0400720c */ /* 0x000fe20003f44070 */
[----:B------:R-:W-:Y:S01]  /*3270*/  IMAD.MOV R5, RZ, RZ, -R5 ;  /* 0x000000ffff057224 */ /* 0x000fe200078e0a05 */
[----:B------:R-:W-:Y:S01]  /*3280*/  IABS R212, R11 ;  /* 0x0000000b00d47213 */ /* 0x000fe20000000000 */
[--C-:B------:R-:W-:Y:S02]  /*3290*/  @!P3 IMAD.IADD R206, R206, 0x1, -R4.reuse ;  /* 0x00000001ceceb824 */ /* 0x100fe400078e0a04 */
[--C-:B------:R-:W-:Y:S01]  /*32a0*/  @!P4 IMAD.IADD R198, R198, 0x1, -R4.reuse ;  /* 0x00000001c6c6c824 */ /* 0x100fe200078e0a04 */
[----:B------:R-:W-:Y:S01]  /*32b0*/  ISETP.GE.AND P4, PT, R13, RZ, PT ;  /* 0x000000ff0d00720c */ /* 0x000fe20003f86270 */
[--C-:B------:R-:W-:Y:S01]  /*32c0*/  @!P5 IMAD.IADD R204, R204, 0x1, -R4.reuse ;  /* 0x00000001ccccd824 */ /* 0x100fe200078e0a04 */
[----:B------:R-:W-:Y:S01]  /*32d0*/  LOP3.LUT R13, R6, 0x7e, RZ, 0xfc, !PT ;  /* 0x0000007e060d7812 */ /* 0x000fe200078efcff */
[----:B------:R-:W-:Y:S01]  /*32e0*/  @!P6 IMAD.IADD R210, R210, 0x1, -R4 ;  /* 0x00000001d2d2e824 */ /* 0x000fe200078e0a04 */
[C---:B------:R-:W-:Y:S01]  /*32f0*/  ISETP.GT.U32.AND P6, PT, R4.reuse, R206, PT ;  /* 0x000000ce0400720c */ /* 0x040fe20003fc4070 */
[C---:B------:R-:W-:Y:S01]  /*3300*/  IMAD R208, R4.reuse, R5, R208 ;  /* 0x0000000504d07224 */ /* 0x040fe200078e02d0 */
[----:B------:R-:W-:Y:S01]  /*3310*/  ISETP.GT.U32.AND P3, PT, R4, R204, PT ;  /* 0x000000cc0400720c */ /* 0x000fe20003f64070 */
[----:B------:R-:W-:Y:S01]  /*3320*/  IMAD.HI.U32 R5, R7, R212, RZ ;  /* 0x000000d407057227 */ /* 0x000fe200078e00ff */
[----:B------:R-:W-:-:S02]  /*3330*/  IABS R218, R13 ;  /* 0x0000000d00da7213 */ /* 0x000fc40000000000 */
[----:B------:R-:W-:Y:S01]  /*3340*/  ISETP.GE.AND P5, PT, R21, RZ, PT ;  /* 0x000000ff1500720c */ /* 0x000fe20003fa6270 */
[----:B------:R-:W-:Y:S01]  /*3350*/  IMAD.MOV R5, RZ, RZ, -R5 ;  /* 0x000000ffff057224 */ /* 0x000fe200078e0a05 */
[----:B------:R-:W-:Y:S01]  /*3360*/  LOP3.LUT R21, R6, 0x8c, RZ, 0xfc, !PT ;  /* 0x0000008c06157812 */ /* 0x000fe200078efcff */
[----:B------:R-:W-:Y:S01]  /*3370*/  @!P2 IMAD.IADD R202, R202, 0x1, -R4 ;  /* 0x00000001cacaa824 */ /* 0x000fe200078e0a04 */
[----:B------:R-:W-:Y:S01]  /*3380*/  ISETP.GE.AND P2, PT, R19, RZ, PT ;  /* 0x000000ff1300720c */ /* 0x000fe20003f46270 */
[----:B------:R-:W-:Y:S01]  /*3390*/  IMAD R212, R4, R5, R212 ;  /* 0x0000000504d47224 */ /* 0x000fe200078e02d4 */
[----:B------:R-:W-:Y:S01]  /*33a0*/  LOP3.LUT R19, R6, 0x8a, RZ, 0xfc, !PT ;  /* 0x0000008a06137812 */ /* 0x000fe200078efcff */
[----:B------:R-:W-:Y:S01]  /*33b0*/  @!P4 IMAD.MOV R202, RZ, RZ, -R202 ;  /* 0x000000ffffcac224 */ /* 0x000fe200078e0aca */
[----:B------:R-:W-:Y:S01]  /*33c0*/  ISETP.GT.U32.AND P4, PT, R4, R210, PT ;  /* 0x000000d20400720c */ /* 0x000fe20003f84070 */
[--C-:B------:R-:W-:Y:S01]  /*33d0*/  @!P6 IMAD.IADD R206, R206, 0x1, -R4.reuse ;  /* 0x00000001cecee824 */ /* 0x100fe200078e0a04 */
[----:B------:R-:W-:Y:S01]  /*33e0*/  ISETP.GT.U32.AND P6, PT, R4, R212, PT ;  /* 0x000000d40400720c */ /* 0x000fe20003fc4070 */
[----:B------:R-:W-:Y:S01]  /*33f0*/  @!P3 IMAD.IADD R204, R204, 0x1, -R4 ;  /* 0x00000001ccccb824 */ /* 0x000fe200078e0a04 */
[----:B------:R-:W-:Y:S01]  /*3400*/  ISETP.GT.U32.AND P3, PT, R4, R208, PT ;  /* 0x000000d00400720c */ /* 0x000fe20003f64070 */
[----:B------:R-:W-:Y:S01]  /*3410*/  @!P0 IMAD.MOV R198, RZ, RZ, -R198 ;  /* 0x000000ffffc68224 */ /* 0x000fe200078e0ac6 */
[----:B------:R-:W-:Y:S01]  /*3420*/  ISETP.GE.AND P0, PT, R17, RZ, PT ;  /* 0x000000ff1100720c */ /* 0x000fe20003f06270 */
[----:B------:R-:W-:Y:S01]  /*3430*/  IMAD.HI.U32 R5, R7, R218, RZ ;  /* 0x000000da07057227 */ /* 0x000fe200078e00ff */
[----:B------:R-:W-:-:S02]  /*3440*/  LOP3.LUT R17, R6, 0x82, RZ, 0xfc, !PT ;  /* 0x0000008206117812 */ /* 0x000fc400078efcff */
[----:B------:R-:W-:Y:S01]  /*3450*/  IABS R226, R19 ;  /* 0x0000001300e27213 */ /* 0x000fe20000000000 */
[----:B------:R-:W-:Y:S01]  /*3460*/  IMAD.MOV R5, RZ, RZ, -R5 ;  /* 0x000000ffff057224 */ /* 0x000fe200078e0a05 */
[----:B------:R-:W-:Y:S01]  /*3470*/  IABS R214, R17 ;  /* 0x0000001100d67213 */ /* 0x000fe20000000000 */
[--C-:B------:R-:W-:Y:S01]  /*3480*/  @!P4 IMAD.IADD R210, R210, 0x1, -R4.reuse ;  /* 0x00000001d2d2c824 */ /* 0x100fe200078e0a04 */
[----:B------:R-:W-:Y:S01]  /*3490*/  ISETP.GE.AND P4, PT, R9, RZ, PT ;  /* 0x000000ff0900720c */ /* 0x000fe20003f86270 */
[----:B------:R-:W-:Y:S01]  /*34a0*/  @!P6 IMAD.IADD R212, R212, 0x1, -R4 ;  /* 0x00000001d4d4e824 */ /* 0x000fe200078e0a04 */
[----:B------:R-:W-:Y:S01]  /*34b0*/  IABS R228, R21 ;  /* 0x0000001500e47213 */ /* 0x000fe20000000000 */
[----:B------:R-:W-:-:S03]  /*34c0*/  IMAD.HI.U32 R9, R7, R216, RZ ;  /* 0x000000d807097227 */ /* 0x000fc600078e00ff */
[----:B------:R-:W-:Y:S01]  /*34d0*/  ISETP.GT.U32.AND P6, PT, R4, R212, PT ;  /* 0x000000d40400720c */ /* 0x000fe20003fc4070 */
[----:B------:R-:W-:Y:S01]  /*34e0*/  @!P3 IMAD.IADD R208, R208, 0x1, -R4 ;  /* 0x00000001d0d0b824 */ /* 0x000fe200078e0a04 */
[----:B------:R-:W-:Y:S01]  /*34f0*/  ISETP.GE.AND P3, PT, R11, RZ, PT ;  /* 0x000000ff0b00720c */ /* 0x000fe20003f66270 */
[----:B------:R-:W-:-:S04]  /*3500*/  IMAD.HI.U32 R11, R7, R214, RZ ;  /* 0x000000d6070b7227 */ /* 0x000fc800078e00ff */
[----:B------:R-:W-:Y:S02]  /*3510*/  IMAD.MOV R9, RZ, RZ, -R9 ;  /* 0x000000ffff097224 */ /* 0x000fe400078e0a09 */
[----:B------:R-:W-:Y:S01]  /*3520*/  @!P0 IMAD.MOV R204, RZ, RZ, -R204 ;  /* 0x000000ffffcc8224 */ /* 0x000fe200078e0acc */
[C---:B------:R-:W-:Y:S01]  /*3530*/  ISETP.GT.U32.AND P0, PT, R4.reuse, R208, PT ;  /* 0x000000d00400720c */ /* 0x040fe20003f04070 */
[----:B------:R-:W-:Y:S02]  /*3540*/  IMAD.MOV R11, RZ, RZ, -R11 ;  /* 0x000000ffff0b7224 */ /* 0x000fe400078e0a0b */
[C---:B------:R-:W-:Y:S02]  /*3550*/  IMAD R216, R4.reuse, R9, R216 ;  /* 0x0000000904d87224 */ /* 0x040fe400078e02d8 */
[C---:B------:R-:W-:Y:S02]  /*3560*/  IMAD R218, R4.reuse, R5, R218 ;  /* 0x0000000504da7224 */ /* 0x040fe400078e02da */
[----:B------:R-:W-:Y:S01]  /*3570*/  IMAD R214, R4, R11, R214 ;  /* 0x0000000b04d67224 */ /* 0x000fe200078e02d6 */
[----:B------:R-:W-:Y:S01]  /*3580*/  LOP3.LUT R11, R6, 0x84, RZ, 0xfc, !PT ;  /* 0x00000084060b7812 */ /* 0x000fe200078efcff */
[----:B------:R-:W-:Y:S01]  /*3590*/  @!P5 IMAD.MOV R210, RZ, RZ, -R210 ;  /* 0x000000ffffd2d224 */ /* 0x000fe200078e0ad2 */
[C---:B------:R-:W-:Y:S01]  /*35a0*/  ISETP.GT.U32.AND P5, PT, R4.reuse, R216, PT ;  /* 0x000000d80400720c */ /* 0x040fe20003fa4070 */
[----:B------:R-:W-:Y:S01]  /*35b0*/  @!P2 IMAD.MOV R206, RZ, RZ, -R206 ;  /* 0x000000ffffcea224 */ /* 0x000fe200078e0ace */
[----:B------:R-:W-:Y:S01]  /*35c0*/  ISETP.GT.U32.AND P2, PT, R4, R218, PT ;  /* 0x000000da0400720c */ /* 0x000fe20003f44070 */
[--C-:B------:R-:W-:Y:S01]  /*35d0*/  @!P6 IMAD.IADD R212, R212, 0x1, -R4.reuse ;  /* 0x00000001d4d4e824 */ /* 0x100fe200078e0a04 */
[----:B------:R-:W-:Y:S01]  /*35e0*/  ISETP.GT.U32.AND P6, PT, R4, R214, PT ;  /* 0x000000d60400720c */ /* 0x000fe20003fc4070 */
[----:B------:R-:W-:Y:S01]  /*35f0*/  @!P0 IMAD.IADD R208, R208, 0x1, -R4 ;  /* 0x00000001d0d08824 */ /* 0x000fe200078e0a04 */
[----:B------:R-:W-:Y:S01]  /*3600*/  ISETP.GE.AND P0, PT, R13, RZ, PT ;  /* 0x000000ff0d00720c */ /* 0x000fe20003f06270 */
[----:B------:R-:W-:Y:S01]  /*3610*/  @!P3 IMAD.MOV R212, RZ, RZ, -R212 ;  /* 0x000000ffffd4b224 */ /* 0x000fe200078e0ad4 */
[----:B------:R-:W-:Y:S01]  /*3620*/  IABS R220, R11 ;  /* 0x0000000b00dc7213 */ /* 0x000fe20000000000 */
[----:B------:R-:W-:Y:S01]  /*3630*/  @!P4 IMAD.MOV R208, RZ, RZ, -R208 ;  /* 0x000000ffffd0c224 */ /* 0x000fe200078e0ad0 */
[----:B------:R-:W-:-:S03]  /*3640*/  LOP3.LUT R13, R6, 0x86, RZ, 0xfc, !PT ;  /* 0x00000086060d7812 */ /* 0x000fc600078efcff */
[----:B------:R-:W-:Y:S01]  /*3650*/  IMAD.HI.U32 R5, R7, R220, RZ ;  /* 0x000000dc07057227 */ /* 0x000fe200078e00ff */
[----:B------:R-:W-:-:S03]  /*3660*/  IABS R222, R13 ;  /* 0x0000000d00de7213 */ /* 0x000fc60000000000 */
[--C-:B------:R-:W-:Y:S02]  /*3670*/  @!P5 IMAD.IADD R216, R216, 0x1, -R4.reuse ;  /* 0x00000001d8d8d824 */ /* 0x100fe400078e0a04 */
[--C-:B------:R-:W-:Y:S01]  /*3680*/  @!P2 IMAD.IADD R218, R218, 0x1, -R4.reuse ;  /* 0x00000001dadaa824 */ /* 0x100fe200078e0a04 */
[----:B------:R-:W-:Y:S01]  /*3690*/  ISETP.GE.AND P2, PT, R15, RZ, PT ;  /* 0x000000ff0f00720c */ /* 0x000fe20003f46270 */
[----:B------:R-:W-:Y:S01]  /*36a0*/  IMAD.MOV R9, RZ, RZ, -R5 ;  /* 0x000000ffff097224 */ /* 0x000fe200078e0a05 */
[----:B------:R-:W-:Y:S01]  /*36b0*/  LOP3.LUT R15, R6, 0x88, RZ, 0xfc, !PT ;  /* 0x00000088060f7812 */ /* 0x000fe200078efcff */
[----:B------:R-:W-:Y:S01]  /*36c0*/  @!P6 IMAD.IADD R214, R214, 0x1, -R4 ;  /* 0x00000001d6d6e824 */ /* 0x000fe200078e0a04 */
[C---:B------:R-:W-:Y:S01]  /*36d0*/  ISETP.GT.U32.AND P6, PT, R4.reuse, R216, PT ;  /* 0x000000d80400720c */ /* 0x040fe20003fc4070 */
[----:B------:R-:W-:Y:S01]  /*36e0*/  IMAD.HI.U32 R5, R7, R222, RZ ;  /* 0x000000de07057227 */ /* 0x000fe200078e00ff */
[C---:B------:R-:W-:Y:S02]  /*36f0*/  ISETP.GT.U32.AND P5, PT, R4.reuse, R218, PT ;  /* 0x000000da0400720c */ /* 0x040fe40003fa4070 */
[----:B------:R-:W-:Y:S01]  /*3700*/  IABS R224, R15 ;  /* 0x0000000f00e07213 */ /* 0x000fe20000000000 */
[----:B------:R-:W-:Y:S01]  /*3710*/  IMAD.MOV R5, RZ, RZ, -R5 ;  /* 0x000000ffff057224 */ /* 0x000fe200078e0a05 */
[C---:B------:R-:W-:Y:S01]  /*3720*/  ISETP.GT.U32.AND P4, PT, R4.reuse, R214, PT ;  /* 0x000000d60400720c */ /* 0x040fe20003f84070 */
[----:B------:R-:W-:-:S02]  /*3730*/  IMAD R220, R4, R9, R220 ;  /* 0x0000000904dc7224 */ /* 0x000fc400078e02dc */
[----:B------:R-:W-:Y:S02]  /*3740*/  IMAD R222, R4, R5, R222 ;  /* 0x0000000504de7224 */ /* 0x000fe400078e02de */
[----:B------:R-:W-:-:S04]  /*3750*/  IMAD.HI.U32 R5, R7, R224, RZ ;  /* 0x000000e007057227 */ /* 0x000fc800078e00ff */
[--C-:B------:R-:W-:Y:S01]  /*3760*/  @!P6 IMAD.IADD R216, R216, 0x1, -R4.reuse ;  /* 0x00000001d8d8e824 */ /* 0x100fe200078e0a04 */
[----:B------:R-:W-:Y:S01]  /*3770*/  ISETP.GT.U32.AND P6, PT, R4, R222, PT ;  /* 0x000000de0400720c */ /* 0x000fe20003fc4070 */
[----:B------:R-:W-:Y:S02]  /*3780*/  IMAD.MOV R9, RZ, RZ, -R5 ;  /* 0x000000ffff097224 */ /* 0x000fe400078e0a05 */
[----:B------:R-:W-:Y:S01]  /*3790*/  @!P5 IMAD.IADD R218, R218, 0x1, -R4 ;  /* 0x00000001dadad824 */ /* 0x000fe200078e0a04 */
[C---:B------:R-:W-:Y:S01]  /*37a0*/  ISETP.GT.U32.AND P5, PT, R4.reuse, R220, PT ;  /* 0x000000dc0400720c */ /* 0x040fe20003fa4070 */
[C---:B------:R-:W-:Y:S02]  /*37b0*/  IMAD R224, R4.reuse, R9, R224 ;  /* 0x0000000904e07224 */ /* 0x040fe400078e02e0 */
[----:B------:R-:W-:Y:S02]  /*37c0*/  @!P0 IMAD.MOV R218, RZ, RZ, -R218 ;  /* 0x000000ffffda8224 */ /* 0x000fe400078e0ada */
[----:B------:R-:W-:Y:S01]  /*37d0*/  IMAD.HI.U32 R5, R7, R226, RZ ;  /* 0x000000e207057227 */ /* 0x000fe200078e00ff */
[----:B------:R-:W-:-:S03]  /*37e0*/  ISETP.GT.U32.AND P0, PT, R4, R224, PT ;  /* 0x000000e00400720c */ /* 0x000fc60003f04070 */
[--C-:B------:R-:W-:Y:S02]  /*37f0*/  @!P6 IMAD.IADD R222, R222, 0x1, -R4.reuse ;  /* 0x00000001dedee824 */ /* 0x100fe400078e0a04 */
[----:B------:R-:W-:Y:S01]  /*3800*/  @!P4 IMAD.IADD R214, R214, 0x1, -R4 ;  /* 0x00000001d6d6c824 */ /* 0x000fe200078e0a04 */
[----:B------:R-:W-:Y:S01]  /*3810*/  ISETP.GE.AND P4, PT, R17, RZ, PT ;  /* 0x000000ff1100720c */ /* 0x000fe20003f86270 */
[----:B------:R-:W-:Y:S01]  /*3820*/  IMAD.MOV R9, RZ, RZ, -R5 ;  /* 0x000000ffff097224 */ /* 0x000fe200078e0a05 */
[C---:B------:R-:W-:Y:S01]  /*3830*/  ISETP.GT.U32.AND P6, PT, R4.reuse, R222, PT ;  /* 0x000000de0400720c */ /* 0x040fe20003fc4070 */
[----:B------:R-:W-:Y:S01]  /*3840*/  @!P2 IMAD.MOV R216, RZ, RZ, -R216 ;  /* 0x000000ffffd8a224 */ /* 0x000fe200078e0ad8 */
[----:B------:R-:W-:Y:S01]  /*3850*/  ISETP.GE.AND P2, PT, R13, RZ, PT ;  /* 0x000000ff0d00720c */ /* 0x000fe20003f46270 */
[----:B------:R-:W-:Y:S01]  /*3860*/  IMAD R226, R4, R9, R226 ;  /* 0x0000000904e27224 */ /* 0x000fe200078e02e2 */
[----:B------:R-:W-:Y:S01]  /*3870*/  LOP3.LUT R9, R6, 0x8e, RZ, 0xfc, !PT ;  /* 0x0000008e06097812 */ /* 0x000fe200078efcff */
[----:B------:R-:W-:Y:S01]  /*3880*/  @!P0 IMAD.IADD R224, R224, 0x1, -R4 ;  /* 0x00000001e0e08824 */ /* 0x000fe200078e0a04 */
[----:B------:R-:W-:Y:S01]  /*3890*/  LOP3.LUT R13, R6, 0x92, RZ, 0xfc, !PT ;  /* 0x00000092060d7812 */ /* 0x000fe200078efcff */
[----:B------:R-:W-:Y:S01]  /*38a0*/  IMAD.HI.U32 R5, R7, R228, RZ ;  /* 0x000000e407057227 */ /* 0x000fe200078e00ff */
[----:B------:R-:W-:-:S02]  /*38b0*/  IABS R230, R9 ;  /* 0x0000000900e67213 */ /* 0x000fc40000000000 */
[C---:B------:R-:W-:Y:S01]  /*38c0*/  ISETP.GT.U32.AND P0, PT, R4.reuse, R224, PT ;  /* 0x000000e00400720c */ /* 0x040fe20003f04070 */
[----:B------:R-:W-:Y:S01]  /*38d0*/  IMAD.MOV R5, RZ, RZ, -R5 ;  /* 0x000000ffff057224 */ /* 0x000fe200078e0a05 */
[----:B------:R-:W-:Y:S01]  /*38e0*/  IABS R232, R13 ;  /* 0x0000000d00e87213 */ /* 0x000fe20000000000 */
[----:B------:R-:W-:Y:S01]  /*38f0*/  @!P4 IMAD.MOV R214, RZ, RZ, -R214 ;  /* 0x000000ffffd6c224 */ /* 0x000fe200078e0ad6 */
[----:B------:R-:W-:Y:S01]  /*3900*/  ISETP.GE.AND P4, PT, R15, RZ, PT ;  /* 0x000000ff0f00720c */ /* 0x000fe20003f86270 */
[----:B------:R-:W-:Y:S01]  /*3910*/  IMAD R228, R4, R5, R228 ;  /* 0x0000000504e47224 */ /* 0x000fe200078e02e4 */
[----:B------:R-:W-:Y:S01]  /*3920*/  LOP3.LUT R15, R6, 0x94, RZ, 0xfc, !PT ;  /* 0x00000094060f7812 */ /* 0x000fe200078efcff */
[----:B------:R-:W-:Y:S01]  /*3930*/  @!P6 IMAD.IADD R222, R222, 0x1, -R4 ;  /* 0x00000001dedee824 */ /* 0x000fe200078e0a04 */
[----:B------:R-:W-:Y:S01]  /*3940*/  ISETP.GT.U32.AND P6, PT, R4, R226, PT ;  /* 0x000000e20400720c */ /* 0x000fe20003fc4070 */
[----:B------:R-:W-:Y:S01]  /*3950*/  IMAD.HI.U32 R5, R7, R230, RZ ;  /* 0x000000e607057227 */ /* 0x000fe200078e00ff */
[----:B------:R-:W-:-:S02]  /*3960*/  IABS R236, R15 ;  /* 0x0000000f00ec7213 */ /* 0x000fc40000000000 */
[----:B------:R-:W-:Y:S01]  /*3970*/  LOP3.LUT R17, R6, 0x98, RZ, 0xfc, !PT ;  /* 0x0000009806117812 */ /* 0x000fe200078efcff */
[----:B------:R-:W-:Y:S01]  /*3980*/  @!P2 IMAD.MOV R222, RZ, RZ, -R222 ;  /* 0x000000ffffdea224 */ /* 0x000fe200078e0ade */
[----:B------:R-:W-:Y:S01]  /*3990*/  ISETP.GT.U32.AND P2, PT, R4, R228, PT ;  /* 0x000000e40400720c */ /* 0x000fe20003f44070 */
[----:B------:R-:W-:Y:S01]  /*39a0*/  IMAD.MOV R5, RZ, RZ, -R5 ;  /* 0x000000ffff057224 */ /* 0x000fe200078e0a05 */
[----:B------:R-:W-:Y:S01]  /*39b0*/  IABS R242, R17 ;  /* 0x0000001100f27213 */ /* 0x000fe20000000000 */
[----:B------:R-:W-:Y:S01]  /*39c0*/  @!P0 IMAD.IADD R224, R224, 0x1, -R4 ;  /* 0x00000001e0e08824 */ /* 0x000fe200078e0a04 */
[----:B------:R-:W-:Y:S01]  /*39d0*/  ISETP.GE.AND P0, PT, R9, RZ, PT ;  /* 0x000000ff0900720c */ /* 0x000fe20003f06270 */
[----:B------:R-:W-:Y:S02]  /*39e0*/  IMAD R230, R4, R5, R230 ;  /* 0x0000000504e67224 */ /* 0x000fe400078e02e6 */
[----:B------:R-:W-:Y:S01]  /*39f0*/  @!P5 IMAD.IADD R220, R220, 0x1, -R4 ;  /* 0x00000001dcdcd824 */ /* 0x000fe200078e0a04 */
[----:B------:R-:W-:Y:S01]  /*3a00*/  ISETP.GE.AND P5, PT, R11, RZ, PT ;  /* 0x000000ff0b00720c */ /* 0x000fe20003fa6270 */
[----:B------:R-:W-:Y:S01]  /*3a10*/  @!P4 IMAD.MOV R224, RZ, RZ, -R224 ;  /* 0x000000ffffe0c224 */ /* 0x000fe200078e0ae0 */
[----:B------:R-:W-:Y:S01]  /*3a20*/  ISETP.GT.U32.AND P4, PT, R4, R230, PT ;  /* 0x000000e60400720c */ /* 0x000fe20003f84070 */
[--C-:B------:R-:W-:Y:S01]  /*3a30*/  @!P6 IMAD.IADD R226, R226, 0x1, -R4.reuse ;  /* 0x00000001e2e2e824 */ /* 0x100fe200078e0a04 */
[----:B------:R-:W-:Y:S01]  /*3a40*/  LOP3.LUT R11, R6, 0x90, RZ, 0xfc, !PT ;  /* 0x00000090060b7812 */ /* 0x000fe200078efcff */
[----:B------:R-:W-:Y:S01]  /*3a50*/  @!P2 IMAD.IADD R228, R228, 0x1, -R4 ;  /* 0x00000001e4e4a824 */ /* 0x000fe200078e0a04 */
[----:B------:R-:W-:Y:S01]  /*3a60*/  ISETP.GT.U32.AND P3, PT, R4, R220, PT ;  /* 0x000000dc0400720c */ /* 0x000fe20003f64070 */
[----:B------:R-:W-:Y:S01]  /*3a70*/  IMAD.HI.U32 R9, R7, R232, RZ ;  /* 0x000000e807097227 */ /* 0x000fe200078e00ff */
[----:B------:R-:W-:-:S02]  /*3a80*/  IABS R234, R11 ;  /* 0x0000000b00ea7213 */ /* 0x000fc40000000000 */
[C---:B------:R-:W-:Y:S01]  /*3a90*/  ISETP.GT.U32.AND P2, PT, R4.reuse, R228, PT ;  /* 0x000000e40400720c */ /* 0x040fe20003f44070 */
[----:B------:R-:W-:Y:S01]  /*3aa0*/  IMAD.MOV R9, RZ, RZ, -R9 ;  /* 0x000000ffff097224 */ /* 0x000fe200078e0a09 */
[----:B------:R-:W-:Y:S01]  /*3ab0*/  ISETP.GT.U32.AND P6, PT, R4, R226, PT ;  /* 0x000000e20400720c */ /* 0x000fe20003fc4070 */
[----:B------:R-:W-:-:S04]  /*3ac0*/  IMAD.HI.U32 R5, R7, R234, RZ ;  /* 0x000000ea07057227 */ /* 0x000fc800078e00ff */
[--C-:B------:R-:W-:Y:S02]  /*3ad0*/  @!P4 IMAD.IADD R230, R230, 0x1, -R4.reuse ;  /* 0x00000001e6e6c824 */ /* 0x100fe400078e0a04 */
[----:B------:R-:W-:Y:S02]  /*3ae0*/  IMAD.MOV R5, RZ, RZ, -R5 ;  /* 0x000000ffff057224 */ /* 0x000fe400078e0a05 */
[----:B------:R-:W-:Y:S01]  /*3af0*/  @!P3 IMAD.IADD R220, R220, 0x1, -R4 ;  /* 0x00000001dcdcb824 */ /* 0x000fe200078e0a04 */
[C---:B------:R-:W-:Y:S01]  /*3b00*/  ISETP.GT.U32.AND P4, PT, R4.reuse, R230, PT ;  /* 0x000000e60400720c */ /* 0x040fe20003f84070 */
[----:B------:R-:W-:Y:S01]  /*3b10*/  IMAD R234, R4, R5, R234 ;  /* 0x0000000504ea7224 */ /* 0x000fe200078e02ea */
[----:B------:R-:W-:Y:S01]  /*3b20*/  ISETP.GE.AND P3, PT, R19, RZ, PT ;  /* 0x000000ff1300720c */ /* 0x000fe20003f66270 */
[----:B------:R-:W-:Y:S01]  /*3b30*/  IMAD.HI.U32 R5, R7, R236, RZ ;  /* 0x000000ec07057227 */ /* 0x000fe200078e00ff */
[----:B------:R-:W-:-:S03]  /*3b40*/  LOP3.LUT R19, R6, 0x9a, RZ, 0xfc, !PT ;  /* 0x0000009a06137812 */ /* 0x000fc600078efcff */
[----:B------:R-:W-:Y:S01]  /*3b50*/  @!P2 IMAD.IADD R228, R228, 0x1, -R4 ;  /* 0x00000001e4e4a824 */ /* 0x000fe200078e0a04 */
[C---:B------:R-:W-:Y:S01]  /*3b60*/  ISETP.GT.U32.AND P2, PT, R4.reuse, R234, PT ;  /* 0x000000ea0400720c */ /* 0x040fe20003f44070 */
[----:B------:R-:W-:Y:S01]  /*3b70*/  IMAD.MOV R5, RZ, RZ, -R5 ;  /* 0x000000ffff057224 */ /* 0x000fe200078e0a05 */
[----:B------:R-:W-:Y:S01]  /*3b80*/  IABS R240, R19 ;  /* 0x0000001300f07213 */ /* 0x000fe20000000000 */
[----:B------:R-:W-:Y:S01]  /*3b90*/  @!P5 IMAD.MOV R220, RZ, RZ, -R220 ;  /* 0x000000ffffdcd224 */ /* 0x000fe200078e0adc */
[----:B------:R-:W-:Y:S01]  /*3ba0*/  ISETP.GE.AND P5, PT, R21, RZ, PT ;  /* 0x000000ff1500720c */ /* 0x000fe20003fa6270 */
[----:B------:R-:W-:Y:S01]  /*3bb0*/  IMAD R236, R4, R5, R236 ;  /* 0x0000000504ec7224 */ /* 0x000fe200078e02ec */
[----:B------:R-:W-:Y:S01]  /*3bc0*/  LOP3.LUT R21, R6, 0xb6, RZ, 0xfc, !PT ;  /* 0x000000b606157812 */ /* 0x000fe200078efcff */
[--C-:B------:R-:W-:Y:S02]  /*3bd0*/  @!P4 IMAD.IADD R230, R230, 0x1, -R4.reuse ;  /* 0x00000001e6e6c824 */ /* 0x100fe400078e0a04 */
[----:B------:R-:W-:Y:S01]  /*3be0*/  @!P6 IMAD.IADD R226, R226, 0x1, -R4 ;  /* 0x00000001e2e2e824 */ /* 0x000fe200078e0a04 */
[C---:B------:R-:W-:Y:S01]  /*3bf0*/  ISETP.GT.U32.AND P4, PT, R4.reuse, R236, PT ;  /* 0x000000ec0400720c */ /* 0x040fe20003f84070 */
[----:B------:R-:W-:Y:S01]  /*3c00*/  IMAD R232, R4, R9, R232 ;  /* 0x0000000904e87224 */ /* 0x000fe200078e02e8 */
[----:B------:R-:W-:Y:S01]  /*3c10*/  ISETP.GE.AND P6, PT, R11, RZ, PT ;  /* 0x000000ff0b00720c */ /* 0x000fe20003fc6270 */
[----:B------:R-:W-:Y:S01]  /*3c20*/  @!P2 IMAD.IADD R234, R234, 0x1, -R4 ;  /* 0x00000001eaeaa824 */ /* 0x000fe200078e0a04 */
[----:B------:R-:W-:Y:S01]  /*3c30*/  IABS R73, R21 ;  /* 0x0000001500497213 */ /* 0x000fe20000000000 */
[----:B------:R-:W-:-:S03]  /*3c40*/  IMAD.HI.U32 R9, R7, R242, RZ ;  /* 0x000000f207097227 */ /* 0x000fc600078e00ff */
[C---:B------:R-:W-:Y:S01]  /*3c50*/  ISETP.GT.U32.AND P2, PT, R4.reuse, R234, PT ;  /* 0x000000ea0400720c */ /* 0x040fe20003f44070 */
[----:B------:R-:W-:Y:S01]  /*3c60*/  @!P5 IMAD.MOV R228, RZ, RZ, -R228 ;  /* 0x000000ffffe4d224 */ /* 0x000fe200078e0ae4 */
[----:B------:R-:W-:Y:S01]  /*3c70*/  ISETP.GT.U32.AND P5, PT, R4, R232, PT ;  /* 0x000000e80400720c */ /* 0x000fe20003fa4070 */
[----:B------:R-:W-:-:S04]  /*3c80*/  IMAD.HI.U32 R11, R7, R240, RZ ;  /* 0x000000f0070b7227 */ /* 0x000fc800078e00ff */
[--C-:B------:R-:W-:Y:S02]  /*3c90*/  @!P4 IMAD.IADD R236, R236, 0x1, -R4.reuse ;  /* 0x00000001ececc824 */ /* 0x100fe400078e0a04 */
[----:B------:R-:W-:Y:S02]  /*3ca0*/  IMAD.MOV R9, RZ, RZ, -R9 ;  /* 0x000000ffff097224 */ /* 0x000fe400078e0a09 */
[----:B------:R-:W-:Y:S01]  /*3cb0*/  IMAD.MOV R11, RZ, RZ, -R11 ;  /* 0x000000ffff0b7224 */ /* 0x000fe200078e0a0b */
[----:B------:R-:W-:Y:S01]  /*3cc0*/  ISETP.GT.U32.AND P4, PT, R4, R236, PT ;  /* 0x000000ec0400720c */ /* 0x000fe20003f84070 */
[----:B------:R-:W-:Y:S02]  /*3cd0*/  @!P2 IMAD.IADD R234, R234, 0x1, -R4 ;  /* 0x00000001eaeaa824 */ /* 0x000fe400078e0a04 */
[C---:B------:R-:W-:Y:S02]  /*3ce0*/  IMAD R242, R4.reuse, R9, R242 ;  /* 0x0000000904f27224 */ /* 0x040fe400078e02f2 */
[----:B------:R-:W-:Y:S01]  /*3cf0*/  @!P3 IMAD.MOV R226, RZ, RZ, -R226 ;  /* 0x000000ffffe2b224 */ /* 0x000fe200078e0ae2 */
[----:B------:R-:W-:Y:S01]  /*3d00*/  ISETP.GE.AND P3, PT, R13, RZ, PT ;  /* 0x000000ff0d00720c */ /* 0x000fe20003f66270 */
[----:B------:R-:W-:Y:S01]  /*3d10*/  IMAD R240, R4, R11, R240 ;  /* 0x0000000b04f07224 */ /* 0x000fe200078e02f0 */
[----:B------:R-:W-:Y:S01]  /*3d20*/  LOP3.LUT R13, R6, 0x96, RZ, 0xfc, !PT ;  /* 0x00000096060d7812 */ /* 0x000fe200078efcff */
[----:B------:R-:W-:Y:S01]  /*3d30*/  @!P6 IMAD.MOV R234, RZ, RZ, -R234 ;  /* 0x000000ffffeae224 */ /* 0x000fe200078e0aea */
[----:B------:R-:W-:Y:S01]  /*3d40*/  ISETP.GT.U32.AND P6, PT, R4, R242, PT ;  /* 0x000000f20400720c */ /* 0x000fe20003fc4070 */
[--C-:B------:R-:W-:Y:S01]  /*3d50*/  @!P5 IMAD.IADD R232, R232, 0x1, -R4.reuse ;  /* 0x00000001e8e8d824 */ /* 0x100fe200078e0a04 */
[----:B------:R-:W-:Y:S01]  /*3d60*/  IABS R238, R13 ;  /* 0x0000000d00ee7213 */ /* 0x000fe20000000000 */
[----:B------:R-:W-:Y:S01]  /*3d70*/  @!P4 IMAD.IADD R236, R236, 0x1, -R4 ;  /* 0x00000001ececc824 */ /* 0x000fe200078e0a04 */
[C---:B------:R-:W-:Y:S01]  /*3d80*/  ISETP.GT.U32.AND P4, PT, R4.reuse, R240, PT ;  /* 0x000000f00400720c */ /* 0x040fe20003f84070 */
[----:B------:R-:W-:Y:S01]  /*3d90*/  @!P0 IMAD.MOV R230, RZ, RZ, -R230 ;  /* 0x000000ffffe68224 */ /* 0x000fe200078e0ae6 */
[----:B------:R-:W-:Y:S01]  /*3da0*/  ISETP.GT.U32.AND P5, PT, R4, R232, PT ;  /* 0x000000e80400720c */ /* 0x000fe20003fa4070 */
[----:B------:R-:W-:Y:S01]  /*3db0*/  IMAD.HI.U32 R5, R7, R238, RZ ;  /* 0x000000ee07057227 */ /* 0x000fe200078e00ff */
[----:B------:R-:W-:-:S02]  /*3dc0*/  ISETP.GE.AND P2, PT, R13, RZ, PT ;  /* 0x000000ff0d00720c */ /* 0x000fc40003f46270 */
[C---:B------:R-:W-:Y:S01]  /*3dd0*/  LOP3.LUT R13, R6.reuse, 0x9e, RZ, 0xfc, !PT ;  /* 0x0000009e060d7812 */ /* 0x040fe200078efcff */
[----:B------:R-:W-:Y:S01]  /*3de0*/  IMAD.MOV R5, RZ, RZ, -R5 ;  /* 0x000000ffff057224 */ /* 0x000fe200078e0a05 */
[----:B------:R-:W-:Y:S01]  /*3df0*/  LOP3.LUT R11, R6, 0x9c, RZ, 0xfc, !PT ;  /* 0x0000009c060b7812 */ /* 0x000fe200078efcff */
[----:B------:R-:W-:Y:S01]  /*3e00*/  @!P6 IMAD.IADD R242, R242, 0x1, -R4 ;  /* 0x00000001f2f2e824 */ /* 0x000fe200078e0a04 */
[----:B------:R-:W-:Y:S01]  /*3e10*/  IABS R246, R13 ;  /* 0x0000000d00f67213 */ /* 0x000fe20000000000 */
[----:B------:R-:W-:Y:S01]  /*3e20*/  IMAD R238, R4, R5, R238 ;  /* 0x0000000504ee7224 */ /* 0x000fe200078e02ee */
[----:B------:R-:W-:Y:S01]  /*3e30*/  IABS R244, R11 ;  /* 0x0000000b00f47213 */ /* 0x000fe20000000000 */
[----:B------:R-:W-:Y:S01]  /*3e40*/  @!P4 IMAD.IADD R240, R240, 0x1, -R4 ;  /* 0x00000001f0f0c824 */ /* 0x000fe200078e0a04 */
[----:B------:R-:W-:Y:S01]  /*3e50*/  ISETP.GT.U32.AND P4, PT, R4, R242, PT ;  /* 0x000000f20400720c */ /* 0x000fe20003f84070 */
[----:B------:R-:W-:Y:S01]  /*3e60*/  IMAD.HI.U32 R9, R7, R246, RZ ;  /* 0x000000f607097227 */ /* 0x000fe200078e00ff */
[----:B------:R-:W-:-:S02]  /*3e70*/  ISETP.GE.AND P0, PT, R15, RZ, PT ;  /* 0x000000ff0f00720c */ /* 0x000fc40003f06270 */
[----:B------:R-:W-:Y:S01]  /*3e80*/  LOP3.LUT R15, R6, 0xa0, RZ, 0xfc, !PT ;  /* 0x000000a0060f7812 */ /* 0x000fe200078efcff */
[----:B------:R-:W-:Y:S01]  /*3e90*/  @!P5 IMAD.IADD R232, R232, 0x1, -R4 ;  /* 0x00000001e8e8d824 */ /* 0x000fe200078e0a04 */
[----:B------:R-:W-:Y:S01]  /*3ea0*/  ISETP.GT.U32.AND P5, PT, R4, R238, PT ;  /* 0x000000ee0400720c */ /* 0x000fe20003fa4070 */
[----:B------:R-:W-:Y:S01]  /*3eb0*/  IMAD.MOV R9, RZ, RZ, -R9 ;  /* 0x000000ffff097224 */ /* 0x000fe200078e0a09 */
[----:B------:R-:W-:Y:S01]  /*3ec0*/  IABS R248, R15 ;  /* 0x0000000f00f87213 */ /* 0x000fe20000000000 */
[----:B------:R-:W-:-:S04]  /*3ed0*/  IMAD.HI.U32 R5, R7, R244, RZ ;  /* 0x000000f407057227 */ /* 0x000fc800078e00ff */
[----:B------:R-:W-:Y:S02]  /*3ee0*/  IMAD R246, R4, R9, R246 ;  /* 0x0000000904f67224 */ /* 0x000fe400078e02f6 */
[----:B------:R-:W-:Y:S02]  /*3ef0*/  @!P4 IMAD.IADD R242, R242, 0x1, -R4 ;  /* 0x00000001f2f2c824 */ /* 0x000fe400078e0a04 */
[----:B------:R-:W-:Y:S01]  /*3f00*/  @!P3 IMAD.MOV R232, RZ, RZ, -R232 ;  /* 0x000000ffffe8b224 */ /* 0x000fe200078e0ae8 */
[----:B------:R-:W-:Y:S01]  /*3f10*/  ISETP.GT.U32.AND P4, PT, R4, R246, PT ;  /* 0x000000f60400720c */ /* 0x000fe20003f84070 */
[----:B------:R-:W-:Y:S01]  /*3f20*/  @!P5 IMAD.IADD R238, R238, 0x1, -R4 ;  /* 0x00000001eeeed824 */ /* 0x000fe200078e0a04 */
[----:B------:R-:W-:Y:S01]  /*3f30*/  ISETP.GE.AND P3, PT, R17, RZ, PT ;  /* 0x000000ff1100720c */ /* 0x000fe20003f66270 */
[----:B------:R-:W-:Y:S01]  /*3f40*/  IMAD.MOV R5, RZ, RZ, -R5 ;  /* 0x000000ffff057224 */ /* 0x000fe200078e0a05 */
[----:B------:R-:W-:Y:S01]  /*3f50*/  LOP3.LUT R17, R6, 0xa2, RZ, 0xfc, !PT ;  /* 0x000000a206117812 */ /* 0x000fe200078efcff */
[----:B------:R-:W-:Y:S01]  /*3f60*/  @!P0 IMAD.MOV R236, RZ, RZ, -R236 ;  /* 0x000000ffffec8224 */ /* 0x000fe200078e0aec */
[C---:B------:R-:W-:Y:S01]  /*3f70*/  ISETP.GT.U32.AND P6, PT, R4.reuse, R238, PT ;  /* 0x000000ee0400720c */ /* 0x040fe20003fc4070 */
[C---:B------:R-:W-:Y:S01]  /*3f80*/  IMAD R244, R4.reuse, R5, R244 ;  /* 0x0000000504f47224 */ /* 0x040fe200078e02f4 */
[----:B------:R-:W-:Y:S01]  /*3f90*/  IABS R250, R17 ;  /* 0x0000001100fa7213 */ /* 0x000fe20000000000 */
[----:B------:R-:W-:Y:S01]  /*3fa0*/  IMAD.HI.U32 R5, R7, R248, RZ ;  /* 0x000000f807057227 */ /* 0x000fe200078e00ff */
[----:B------:R-:W-:-:S02]  /*3fb0*/  ISETP.GT.U32.AND P0, PT, R4, R240, PT ;  /* 0x000000f00400720c */ /* 0x000fc40003f04070 */
[----:B------:R-:W-:Y:S01]  /*3fc0*/  ISETP.GE.AND P5, PT, R19, RZ, PT ;  /* 0x000000ff1300720c */ /* 0x000fe20003fa6270 */
[--C-:B------:R-:W-:Y:S01]  /*3fd0*/  @!P4 IMAD.IADD R246, R246, 0x1, -R4.reuse ;  /* 0x00000001f6f6c824 */ /* 0x100fe200078e0a04 */
[----:B------:R-:W-:Y:S01]  /*3fe0*/  LOP3.LUT R19, R6, 0xa4, RZ, 0xfc, !PT ;  /* 0x000000a406137812 */ /* 0x000fe200078efcff */
[----:B------:R-:W-:Y:S02]  /*3ff0*/  IMAD.MOV R9, RZ, RZ, -R5 ;  /* 0x000000ffff097224 */ /* 0x000fe400078e0a05 */
[----:B------:R-:W-:Y:S01]  /*4000*/  IMAD.HI.U32 R5, R7, R250, RZ ;  /* 0x000000fa07057227 */ /* 0x000fe200078e00ff */
[----:B------:R-:W-:Y:S02]  /*4010*/  ISETP.GT.U32.AND P4, PT, R4, R246, PT ;  /* 0x000000f60400720c */ /* 0x000fe40003f84070 */
[----:B------:R-:W-:Y:S01]  /*4020*/  IABS R252, R19 ;  /* 0x0000001300fc7213 */ /* 0x000fe20000000000 */
[----:B------:R-:W-:Y:S01]  /*4030*/  @!P6 IMAD.IADD R238, R238, 0x1, -R4 ;  /* 0x00000001eeeee824 */ /* 0x000fe200078e0a04 */
[----:B------:R-:W-:Y:S01]  /*4040*/  ISETP.GT.U32.AND P6, PT, R4, R244, PT ;  /* 0x000000f40400720c */ /* 0x000fe20003fc4070 */
[----:B------:R-:W-:-:S02]  /*4050*/  IMAD.MOV R5, RZ, RZ, -R5 ;  /* 0x000000ffff057224 */ /* 0x000fc400078e0a05 */
[C---:B------:R-:W-:Y:S02]  /*4060*/  IMAD R248, R4.reuse, R9, R248 ;  /* 0x0000000904f87224 */ /* 0x040fe400078e02f8 */
[C---:B------:R-:W-:Y:S02]  /*4070*/  IMAD R250, R4.reuse, R5, R250 ;  /* 0x0000000504fa7224 */ /* 0x040fe400078e02fa */
[----:B------:R-:W-:Y:S01]  /*4080*/  @!P3 IMAD.MOV R242, RZ, RZ, -R242 ;  /* 0x000000fffff2b224 */ /* 0x000fe200078e0af2 */
[----:B------:R-:W-:Y:S01]  /*4090*/  ISETP.GT.U32.AND P3, PT, R4, R248, PT ;  /* 0x000000f80400720c */ /* 0x000fe20003f64070 */
[--C-:B------:R-:W-:Y:S01]  /*40a0*/  @!P4 IMAD.IADD R246, R246, 0x1, -R4.reuse ;  /* 0x00000001f6f6c824 */ /* 0x100fe200078e0a04 */
[----:B------:R-:W-:Y:S01]  /*40b0*/  ISETP.GT.U32.AND P4, PT, R4, R250, PT ;  /* 0x000000fa0400720c */ /* 0x000fe20003f84070 */
[--C-:B------:R-:W-:Y:S01]  /*40c0*/  @!P0 IMAD.IADD R240, R240, 0x1, -R4.reuse ;  /* 0x00000001f0f08824 */ /* 0x100fe200078e0a04 */
[----:B------:R-:W-:Y:S01]  /*40d0*/  ISETP.GE.AND P0, PT, R11, RZ, PT ;  /* 0x000000ff0b00720c */ /* 0x000fe20003f06270 */
[----:B------:R-:W-:Y:S01]  /*40e0*/  @!P6 IMAD.IADD R244, R244, 0x1, -R4 ;  /* 0x00000001f4f4e824 */ /* 0x000fe200078e0a04 */
[----:B------:R-:W-:Y:S01]  /*40f0*/  LOP3.LUT R11, R6, 0xa6, RZ, 0xfc, !PT ;  /* 0x000000a6060b7812 */ /* 0x000fe200078efcff */
[----:B------:R-:W-:Y:S01]  /*4100*/  @!P2 IMAD.MOV R238, RZ, RZ, -R238 ;  /* 0x000000ffffeea224 */ /* 0x000fe200078e0aee */
[----:B------:R-:W-:Y:S01]  /*4110*/  ISETP.GE.AND P2, PT, R13, RZ, PT ;  /* 0x000000ff0d00720c */ /* 0x000fe20003f46270 */
[----:B------:R-:W-:Y:S01]  /*4120*/  IMAD.HI.U32 R9, R7, R252, RZ ;  /* 0x000000fc07097227 */ /* 0x000fe200078e00ff */
[----:B------:R-:W-:-:S02]  /*4130*/  ISETP.GT.U32.AND P6, PT, R4, R244, PT ;  /* 0x000000f40400720c */ /* 0x000fc40003fc4070 */
[----:B------:R-:W-:Y:S01]  /*4140*/  LOP3.LUT R13, R6, 0xa8, RZ, 0xfc, !PT ;  /* 0x000000a8060d7812 */ /* 0x000fe200078efcff */
[--C-:B------:R-:W-:Y:S01]  /*4150*/  @!P3 IMAD.IADD R248, R248, 0x1, -R4.reuse ;  /* 0x00000001f8f8b824 */ /* 0x100fe200078e0a04 */
[----:B------:R-:W-:Y:S01]  /*4160*/  IABS R41, R11 ;  /* 0x0000000b00297213 */ /* 0x000fe20000000000 */
[----:B------:R-:W-:Y:S01]  /*4170*/  @!P4 IMAD.IADD R250, R250, 0x1, -R4 ;  /* 0x00000001fafac824 */ /* 0x000fe200078e0a04 */
[----:B------:R-:W-:Y:S01]  /*4180*/  IABS R45, R13 ;  /* 0x0000000d002d7213 */ /* 0x000fe20000000000 */
[----:B------:R-:W-:Y:S01]  /*4190*/  IMAD.MOV R9, RZ, RZ, -R9 ;  /* 0x000000ffff097224 */ /* 0x000fe200078e0a09 */
[C---:B------:R-:W-:Y:S01]  /*41a0*/  ISETP.GT.U32.AND P3, PT, R4.reuse, R248, PT ;  /* 0x000000f80400720c */ /* 0x040fe20003f64070 */
[----:B------:R-:W-:Y:S01]  /*41b0*/  IMAD.HI.U32 R5, R7, R41, RZ ;  /* 0x0000002907057227 */ /* 0x000fe200078e00ff */
[----:B------:R-:W-:-:S03]  /*41c0*/  ISETP.GT.U32.AND P4, PT, R4, R250, PT ;  /* 0x000000fa0400720c */ /* 0x000fc60003f84070 */
[----:B------:R-:W-:Y:S01]  /*41d0*/  @!P5 IMAD.MOV R240, RZ, RZ, -R240 ;  /* 0x000000fffff0d224 */ /* 0x000fe200078e0af0 */
[----:B------:R-:W-:Y:S01]  /*41e0*/  ISETP.GE.AND P5, PT, R15, RZ, PT ;  /* 0x000000ff0f00720c */ /* 0x000fe20003fa6270 */
[----:B------:R-:W-:Y:S01]  /*41f0*/  @!P6 IMAD.IADD R244, R244, 0x1, -R4 ;  /* 0x00000001f4f4e824 */ /* 0x000fe200078e0a04 */
[----:B------:R-:W-:Y:S01]  /*4200*/  LOP3.LUT R15, R6, 0xaa, RZ, 0xfc, !PT ;  /* 0x000000aa060f7812 */ /* 0x000fe200078efcff */
[----:B------:R-:W-:Y:S01]  /*4210*/  IMAD R252, R4, R9, R252 ;  /* 0x0000000904fc7224 */ /* 0x000fe200078e02fc */
[----:B------:R-:W-:Y:S01]  /*4220*/  ISETP.GE.AND P6, PT, R17, RZ, PT ;  /* 0x000000ff1100720c */ /* 0x000fe20003fc6270 */
[----:B------:R-:W-:Y:S01]  /*4230*/  IMAD.HI.U32 R9, R7, R45, RZ ;  /* 0x0000002d07097227 */ /* 0x000fe200078e00ff */
[----:B------:R-:W-:Y:S02]  /*4240*/  IABS R49, R15 ;  /* 0x0000000f00317213 */ /* 0x000fe40000000000 */
[----:B------:R-:W-:Y:S01]  /*4250*/  LOP3.LUT R17, R6, 0xb2, RZ, 0xfc, !PT ;  /* 0x000000b206117812 */ /* 0x000fe200078efcff */
[----:B------:R-:W-:-:S02]  /*4260*/  IMAD.MOV R5, RZ, RZ, -R5 ;  /* 0x000000ffff057224 */ /* 0x000fc400078e0a05 */
[----:B------:R-:W-:Y:S01]  /*4270*/  @!P0 IMAD.MOV R244, RZ, RZ, -R244 ;  /* 0x000000fffff48224 */ /* 0x000fe200078e0af4 */
[C---:B------:R-:W-:Y:S01]  /*4280*/  ISETP.GT.U32.AND P0, PT, R4.reuse, R252, PT ;  /* 0x000000fc0400720c */ /* 0x040fe20003f04070 */
[----:B------:R-:W-:Y:S01]  /*4290*/  IMAD.MOV R9, RZ, RZ, -R9 ;  /* 0x000000ffff097224 */ /* 0x000fe200078e0a09 */
[----:B------:R-:W-:Y:S01]  /*42a0*/  IABS R65, R17 ;  /* 0x0000001100417213 */ /* 0x000fe20000000000 */
[----:B------:R-:W-:Y:S02]  /*42b0*/  IMAD R41, R4, R5, R41 ;  /* 0x0000000504297224 */ /* 0x000fe400078e0229 */
[--C-:B------:R-:W-:Y:S01]  /*42c0*/  @!P3 IMAD.IADD R248, R248, 0x1, -R4.reuse ;  /* 0x00000001f8f8b824 */ /* 0x100fe200078e0a04 */
[----:B------:R-:W-:Y:S01]  /*42d0*/  ISETP.GE.AND P3, PT, R11, RZ, PT ;  /* 0x000000ff0b00720c */ /* 0x000fe20003f66270 */
[----:B------:R-:W-:Y:S01]  /*42e0*/  IMAD R45, R4, R9, R45 ;  /* 0x00000009042d7224 */ /* 0x000fe200078e022d */
[----:B------:R-:W-:Y:S01]  /*42f0*/  LOP3.LUT R11, R6, 0xac, RZ, 0xfc, !PT ;  /* 0x000000ac060b7812 */ /* 0x000fe200078efcff */
[----:B------:R-:W-:Y:S01]  /*4300*/  @!P4 IMAD.IADD R250, R250, 0x1, -R4 ;  /* 0x00000001fafac824 */ /* 0x000fe200078e0a04 */
[C---:B------:R-:W-:Y:S01]  /*4310*/  ISETP.GT.U32.AND P4, PT, R4.reuse, R41, PT ;  /* 0x000000290400720c */ /* 0x040fe20003f84070 */
[----:B------:R-:W-:Y:S01]  /*4320*/  @!P5 IMAD.MOV R248, RZ, RZ, -R248 ;  /* 0x000000fffff8d224 */ /* 0x000fe200078e0af8 */
[----:B------:R-:W-:Y:S01]  /*4330*/  ISETP.GT.U32.AND P5, PT, R4, R45, PT ;  /* 0x0000002d0400720c */ /* 0x000fe20003fa4070 */
[----:B------:R-:W-:Y:S01]  /*4340*/  @!P0 IMAD.IADD R252, R252, 0x1, -R4 ;  /* 0x00000001fcfc8824 */ /* 0x000fe200078e0a04 */
[----:B------:R-:W-:Y:S01]  /*4350*/  IABS R53, R11 ;  /* 0x0000000b00357213 */ /* 0x000fe20000000000 */
[----:B------:R-:W-:-:S03]  /*4360*/  IMAD.HI.U32 R5, R7, R49, RZ ;  /* 0x0000003107057227 */ /* 0x000fc600078e00ff */
[----:B------:R-:W-:Y:S01]  /*4370*/  ISETP.GT.U32.AND P0, PT, R4, R252, PT ;  /* 0x000000fc0400720c */ /* 0x000fe20003f04070 */
[----:B------:R-:W-:Y:S02]  /*4380*/  IMAD.MOV R5, RZ, RZ, -R5 ;  /* 0x000000ffff057224 */ /* 0x000fe400078e0a05 */
[----:B------:R-:W-:Y:S01]  /*4390*/  @!P6 IMAD.MOV R250, RZ, RZ, -R250 ;  /* 0x000000fffffae224 */ /* 0x000fe200078e0afa */
[----:B------:R-:W-:Y:S01]  /*43a0*/  ISETP.GE.AND P6, PT, R13, RZ, PT ;  /* 0x000000ff0d00720c */ /* 0x000fe20003fc6270 */
[--C-:B------:R-:W-:Y:S01]  /*43b0*/  @!P4 IMAD.IADD R41, R41, 0x1, -R4.reuse ;  /* 0x000000012929c824 */ /* 0x100fe200078e0a04 */
[----:B------:R-:W-:Y:S01]  /*43c0*/  LOP3.LUT R13, R6, 0xae, RZ, 0xfc, !PT ;  /* 0x000000ae060d7812 */ /* 0x000fe200078efcff */
[----:B------:R-:W-:Y:S02]  /*43d0*/  @!P5 IMAD.IADD R45, R45, 0x1, -R4 ;  /* 0x000000012d2dd824 */ /* 0x000fe400078e0a04 */
[C---:B------:R-:W-:Y:S01]  /*43e0*/  IMAD R49, R4.reuse, R5, R49 ;  /* 0x0000000504317224 */ /* 0x040fe200078e0231 */
[C---:B------:R-:W-:Y:S01]  /*43f0*/  ISETP.GT.U32.AND P4, PT, R4.reuse, R41, PT ;  /* 0x000000290400720c */ /* 0x040fe20003f84070 */
[----:B------:R-:W-:Y:S01]  /*4400*/  IMAD.HI.U32 R5, R7, R53, RZ ;  /* 0x0000003507057227 */ /* 0x000fe200078e00ff */
[----:B------:R-:W-:-:S02]  /*4410*/  ISETP.GT.U32.AND P5, PT, R4, R45, PT ;  /* 0x0000002d0400720c */ /* 0x000fc40003fa4070 */
[----:B------:R-:W-:Y:S01]  /*4420*/  IABS R57, R13 ;  /* 0x0000000d00397213 */ /* 0x000fe20000000000 */
[----:B------:R-:W-:Y:S01]  /*4430*/  @!P0 IMAD.IADD R252, R252, 0x1, -R4 ;  /* 0x00000001fcfc8824 */ /* 0x000fe200078e0a04 */
[----:B------:R-:W-:Y:S01]  /*4440*/  ISETP.GE.AND P0, PT, R15, RZ, PT ;  /* 0x000000ff0f00720c */ /* 0x000fe20003f06270 */
[----:B------:R-:W-:Y:S01]  /*4450*/  IMAD.MOV R5, RZ, RZ, -R5 ;  /* 0x000000ffff057224 */ /* 0x000fe200078e0a05 */
[----:B------:R-:W-:Y:S01]  /*4460*/  LOP3.LUT R15, R6, 0xb0, RZ, 0xfc, !PT ;  /* 0x000000b0060f7812 */ /* 0x000fe200078efcff */
[----:B------:R-:W-:Y:S01]  /*4470*/  @!P2 IMAD.MOV R246, RZ, RZ, -R246 ;  /* 0x000000fffff6a224 */ /* 0x000fe200078e0af6 */
[----:B------:R-:W-:Y:S01]  /*4480*/  ISETP.GE.AND P2, PT, R19, RZ, PT ;  /* 0x000000ff1300720c */ /* 0x000fe20003f46270 */
[C---:B------:R-:W-:Y:S01]  /*4490*/  IMAD R53, R4.reuse, R5, R53 ;  /* 0x0000000504357224 */ /* 0x040fe200078e0235 */
[----:B------:R-:W-:Y:S01]  /*44a0*/  IABS R61, R15 ;  /* 0x0000000f003d7213 */ /* 0x000fe20000000000 */
[----:B------:R-:W-:Y:S01]  /*44b0*/  @!P4 IMAD.IADD R41, R41, 0x1, -R4 ;  /* 0x000000012929c824 */ /* 0x000fe200078e0a04 */
[----:B------:R-:W-:Y:S01]  /*44c0*/  ISETP.GT.U32.AND P4, PT, R4, R49, PT ;  /* 0x000000310400720c */ /* 0x000fe20003f84070 */
[----:B------:R-:W-:Y:S01]  /*44d0*/  IMAD.HI.U32 R5, R7, R57, RZ ;  /* 0x0000003907057227 */ /* 0x000fe200078e00ff */
[----:B------:R-:W-:-:S03]  /*44e0*/  LOP3.LUT R19, R6, 0xb4, RZ, 0xfc, !PT ;  /* 0x000000b406137812 */ /* 0x000fc600078efcff */
[----:B------:R-:W-:Y:S01]  /*44f0*/  @!P5 IMAD.IADD R45, R45, 0x1, -R4 ;  /* 0x000000012d2dd824 */ /* 0x000fe200078e0a04 */
[----:B------:R-:W-:Y:S01]  /*4500*/  ISETP.GT.U32.AND P5, PT, R4, R53, PT ;  /* 0x000000350400720c */ /* 0x000fe20003fa4070 */
[----:B------:R-:W-:Y:S01]  /*4510*/  IMAD.HI.U32 R9, R7, R61, RZ ;  /* 0x0000003d07097227 */ /* 0x000fe200078e00ff */
[----:B------:R-:W-:-:S03]  /*4520*/  IABS R69, R19 ;  /* 0x0000001300457213 */ /* 0x000fc60000000000 */
[----:B------:R-:W-:Y:S02]  /*4530*/  IMAD.MOV R5, RZ, RZ, -R5 ;  /* 0x000000ffff057224 */ /* 0x000fe400078e0a05 */
[----:B------:R-:W-:Y:S02]  /*4540*/  IMAD.MOV R9, RZ, RZ, -R9 ;  /* 0x000000ffff097224 */ /* 0x000fe400078e0a09 */
[C---:B------:R-:W-:Y:S02]  /*4550*/  IMAD R57, R4.reuse, R5, R57 ;  /* 0x0000000504397224 */ /* 0x040fe400078e0239 */
[C---:B------:R-:W-:Y:S02]  /*4560*/  IMAD R61, R4.reuse, R9, R61 ;  /* 0x00000009043d7224 */ /* 0x040fe400078e023d */
[--C-:B------:R-:W-:Y:S01]  /*4570*/  @!P4 IMAD.IADD R49, R49, 0x1, -R4.reuse ;  /* 0x000000013131c824 */ /* 0x100fe200078e0a04 */
[C---:B------:R-:W-:Y:S01]  /*4580*/  ISETP.GT.U32.AND P4, PT, R4.reuse, R57, PT ;  /* 0x000000390400720c */ /* 0x040fe20003f84070 */
[----:B------:R-:W-:Y:S01]  /*4590*/  @!P5 IMAD.IADD R53, R53, 0x1, -R4 ;  /* 0x000000013535d824 */ /* 0x000fe200078e0a04 */
[----:B------:R-:W-:Y:S01]  /*45a0*/  ISETP.GT.U32.AND P5, PT, R4, R61, PT ;  /* 0x0000003d0400720c */ /* 0x000fe20003fa4070 */
[----:B------:R-:W-:-:S04]  /*45b0*/  IMAD.HI.U32 R5, R7, R65, RZ ;  /* 0x0000004107057227 */ /* 0x000fc800078e00ff */
[----:B------:R-:W-:Y:S02]  /*45c0*/  IMAD.MOV R5, RZ, RZ, -R5 ;  /* 0x000000ffff057224 */ /* 0x000fe400078e0a05 */
[----:B------:R-:W-:Y:S02]  /*45d0*/  @!P6 IMAD.MOV R45, RZ, RZ, -R45 ;  /* 0x000000ffff2de224 */ /* 0x000fe400078e0a2d */
[C---:B------:R-:W-:Y:S02]  /*45e0*/  IMAD R65, R4.reuse, R5, R65 ;  /* 0x0000000504417224 */ /* 0x040fe400078e0241 */
[--C-:B------:R-:W-:Y:S01]  /*45f0*/  @!P4 IMAD.IADD R57, R57, 0x1, -R4.reuse ;  /* 0x000000013939c824 */ /* 0x100fe200078e0a04 */
[C---:B------:R-:W-:Y:S01]  /*4600*/  ISETP.GT.U32.AND P4, PT, R4.reuse, R49, PT ;  /* 0x000000310400720c */ /* 0x040fe20003f84070 */
[----:B------:R-:W-:Y:S01]  /*4610*/  @!P5 IMAD.IADD R61, R61, 0x1, -R4 ;  /* 0x000000013d3dd824 */ /* 0x000fe200078e0a04 */
[C---:B------:R-:W-:Y:S01]  /*4620*/  ISETP.GT.U32.AND P6, PT, R4.reuse, R65, PT ;  /* 0x000000410400720c */ /* 0x040fe20003fc4070 */
[----:B------:R-:W-:Y:S01]  /*4630*/  IMAD.HI.U32 R5, R7, R73, RZ ;  /* 0x0000004907057227 */ /* 0x000fe200078e00ff */
[----:B------:R-:W-:-:S03]  /*4640*/  ISETP.GT.U32.AND P5, PT, R4, R57, PT ;  /* 0x000000390400720c */ /* 0x000fc60003fa4070 */
[----:B------:R-:W-:Y:S02]  /*4650*/  IMAD.MOV R5, RZ, RZ, -R5 ;  /* 0x000000ffff057224 */ /* 0x000fe400078e0a05 */
[----:B------:R-:W-:-:S04]  /*4660*/  IMAD.HI.U32 R9, R7, R69, RZ ;  /* 0x0000004507097227 */ /* 0x000fc800078e00ff */
[C---:B------:R-:W-:Y:S02]  /*4670*/  IMAD R73, R4.reuse, R5, R73 ;  /* 0x0000000504497224 */ /* 0x040fe400078e0249 */
[----:B------:R-:W-:Y:S02]  /*4680*/  IMAD.MOV R9, RZ, RZ, -R9 ;  /* 0x000000ffff097224 */ /* 0x000fe400078e0a09 */
        /* <DEDUP_REMOVED lines=8> */
[--C-:B------:R-:W-:Y:S01]  /*4710*/  @!P6 IMAD.IADD R65, R65, 0x1, -R4.reuse ;  /* 0x000000014141e824 */ /* 0x100fe200078e0a04 */
[----:B------:R-:W-:Y:S01]  /*4720*/  ISETP.GE.AND P6, PT, R15, RZ, PT ;  /* 0x000000ff0f00720c */ /* 0x000fe20003fc6270 */
[----:B------:R-:W-:Y:S01]  /*4730*/  IMAD.MOV R5, RZ, RZ, -R5 ;  /* 0x000000ffff057224 */ /* 0x000fe200078e0a05 */
[----:B------:R-:W-:Y:S01]  /*4740*/  LOP3.LUT R15, R6, 0xbe, RZ, 0xfc, !PT ;  /* 0x000000be060f7812 */ /* 0x000fe200078efcff */
[--C-:B------:R-:W-:Y:S02]  /*4750*/  @!P5 IMAD.IADD R73, R73, 0x1, -R4.reuse ;  /* 0x000000014949d824 */ /* 0x100fe400078e0a04 */
[----:B------:R-:W-:Y:S01]  /*4760*/  @!P4 IMAD.IADD R49, R49, 0x1, -R4 ;  /* 0x000000013131c824 */ /* 0x000fe200078e0a04 */
[C---:B------:R-:W-:Y:S01]  /*4770*/  ISETP.GT.U32.AND P4, PT, R4.reuse, R69, PT ;  /* 0x000000450400720c */ /* 0x040fe20003f84070 */
[C---:B------:R-:W-:Y:S01]  /*4780*/  IMAD R184, R4.reuse, R5, R184 ;  /* 0x0000000504b87224 */ /* 0x040fe200078e02b8 */
[----:B------:R-:W-:Y:S01]  /*4790*/  ISETP.GT.U32.AND P5, PT, R4, R73, PT ;  /* 0x000000490400720c */ /* 0x000fe20003fa4070 */
[----:B------:R-:W-:Y:S01]  /*47a0*/  IMAD.HI.U32 R5, R7, R182, RZ ;  /* 0x000000b607057227 */ /* 0x000fe200078e00ff */
[----:B------:R-:W-:-:S03]  /*47b0*/  IABS R178, R15 ;  /* 0x0000000f00b27213 */ /* 0x000fc60000000000 */
[----:B------:R-:W-:Y:S01]  /*47c0*/  @!P3 IMAD.IADD R61, R61, 0x1, -R4 ;  /* 0x000000013d3db824 */ /* 0x000fe200078e0a04 */
[----:B------:R-:W-:Y:S01]  /*47d0*/  ISETP.GE.AND P3, PT, R13, RZ, PT ;  /* 0x000000ff0d00720c */ /* 0x000fe20003f66270 */
[----:B------:R-:W-:Y:S01]  /*47e0*/  IMAD.MOV R5, RZ, RZ, -R5 ;  /* 0x000000ffff057224 */ /* 0x000fe200078e0a05 */
[----:B------:R-:W-:Y:S01]  /*47f0*/  LOP3.LUT R13, R6, 0xbc, RZ, 0xfc, !PT ;  /* 0x000000bc060d7812 */ /* 0x000fe200078efcff */
[----:B------:R-:W-:Y:S01]  /*4800*/  @!P0 IMAD.MOV R49, RZ, RZ, -R49 ;  /* 0x000000ffff318224 */ /* 0x000fe200078e0a31 */
[C---:B------:R-:W-:Y:S01]  /*4810*/  ISETP.GT.U32.AND P0, PT, R4.reuse, R65, PT ;  /* 0x000000410400720c */ /* 0x040fe20003f04070 */
[----:B------:R-:W-:Y:S01]  /*4820*/  @!P6 IMAD.MOV R61, RZ, RZ, -R61 ;  /* 0x000000ffff3de224 */ /* 0x000fe200078e0a3d */
[C---:B------:R-:W-:Y:S01]  /*4830*/  ISETP.GT.U32.AND P6, PT, R4.reuse, R184, PT ;  /* 0x000000b80400720c */ /* 0x040fe20003fc4070 */
[C---:B------:R-:W-:Y:S01]  /*4840*/  IMAD R182, R4.reuse, R5, R182 ;  /* 0x0000000504b67224 */ /* 0x040fe200078e02b6 */
[----:B------:R-:W-:Y:S01]  /*4850*/  IABS R180, R13 ;  /* 0x0000000d00b47213 */ /* 0x000fe20000000000 */
[--C-:B------:R-:W-:Y:S01]  /*4860*/  @!P4 IMAD.IADD R69, R69, 0x1, -R4.reuse ;  /* 0x000000014545c824 */ /* 0x100fe200078e0a04 */
[----:B------:R-:W-:Y:S01]  /*4870*/  ISETP.GE.AND P4, PT, R17, RZ, PT ;  /* 0x000000ff1100720c */ /* 0x000fe20003f86270 */
[----:B------:R-:W-:Y:S01]  /*4880*/  @!P5 IMAD.IADD R73, R73, 0x1, -R4 ;  /* 0x000000014949d824 */ /* 0x000fe200078e0a04 */
[----:B------:R-:W-:Y:S01]  /*4890*/  ISETP.GT.U32.AND P5, PT, R4, R182, PT ;  /* 0x000000b60400720c */ /* 0x000fe20003fa4070 */
[----:B------:R-:W-:Y:S01]  /*48a0*/  IMAD.HI.U32 R5, R7, R180, RZ ;  /* 0x000000b407057227 */ /* 0x000fe200078e00ff */
[----:B------:R-:W-:-:S03]  /*48b0*/  LOP3.LUT R17, R6, 0xc0, RZ, 0xfc, !PT ;  /* 0x000000c006117812 */ /* 0x000fc600078efcff */
[--C-:B------:R-:W-:Y:S01]  /*48c0*/  @!P0 IMAD.IADD R65, R65, 0x1, -R4.reuse ;  /* 0x0000000141418824 */ /* 0x100fe200078e0a04 */
[----:B------:R-:W-:Y:S01]  /*48d0*/  ISETP.GE.AND P0, PT, R21, RZ, PT ;  /* 0x000000ff1500720c */ /* 0x000fe20003f06270 */
[--C-:B------:R-:W-:Y:S01]  /*48e0*/  @!P6 IMAD.IADD R184, R184, 0x1, -R4.reuse ;  /* 0x00000001b8b8e824 */ /* 0x100fe200078e0a04 */
[----:B------:R-:W-:Y:S01]  /*48f0*/  LOP3.LUT R21, R6, 0xc4, RZ, 0xfc, !PT ;  /* 0x000000c406157812 */ /* 0x000fe200078efcff */
[----:B------:R-:W-:Y:S01]  /*4900*/  IMAD.MOV R5, RZ, RZ, -R5 ;  /* 0x000000ffff057224 */ /* 0x000fe200078e0a05 */
[----:B------:R-:W-:Y:S01]  /*4910*/  IABS R176, R17 ;  /* 0x0000001100b07213 */ /* 0x000fe20000000000 */
[----:B------:R-:W-:Y:S01]  /*4920*/  @!P4 IMAD.MOV R65, RZ, RZ, -R65 ;  /* 0x000000ffff41c224 */ /* 0x000fe200078e0a41 */
[----:B------:R-:W-:Y:S01]  /*4930*/  ISETP.GT.U32.AND P4, PT, R4, R184, PT ;  /* 0x000000b80400720c */ /* 0x000fe20003f84070 */
[----:B------:R-:W-:Y:S01]  /*4940*/  @!P5 IMAD.IADD R182, R182, 0x1, -R4 ;  /* 0x00000001b6b6d824 */ /* 0x000fe200078e0a04 */
[----:B------:R-:W-:Y:S01]  /*4950*/  IABS R172, R21 ;  /* 0x0000001500ac7213 */ /* 0x000fe20000000000 */
[----:B------:R-:W-:Y:S01]  /*4960*/  @!P2 IMAD.MOV R252, RZ, RZ, -R252 ;  /* 0x000000fffffca224 */ /* 0x000fe200078e0afc */
[C---:B------:R-:W-:Y:S01]  /*4970*/  ISETP.GT.U32.AND P2, PT, R4.reuse, R53, PT ;  /* 0x000000350400720c */ /* 0x040fe20003f44070 */
[C---:B------:R-:W-:Y:S01]  /*4980*/  IMAD R180, R4.reuse, R5, R180 ;  /* 0x0000000504b47224 */ /* 0x040fe200078e02b4 */
[----:B------:R-:W-:Y:S01]  /*4990*/  ISETP.GT.U32.AND P5, PT, R4, R182, PT ;  /* 0x000000b60400720c */ /* 0x000fe20003fa4070 */
[----:B------:R-:W-:Y:S01]  /*49a0*/  IMAD.HI.U32 R5, R7, R178, RZ ;  /* 0x000000b207057227 */ /* 0x000fe200078e00ff */
[----:B------:R-:W-:-:S03]  /*49b0*/  ISETP.GE.AND P6, PT, R9, RZ, PT ;  /* 0x000000ff0900720c */ /* 0x000fc60003fc6270 */
[----:B------:R-:W-:Y:S02]  /*49c0*/  IMAD.MOV R5, RZ, RZ, -R5 ;  /* 0x000000ffff057224 */ /* 0x000fe400078e0a05 */
[----:B------:R-:W-:Y:S01]  /*49d0*/  @!P4 IMAD.IADD R184, R184, 0x1, -R4 ;  /* 0x00000001b8b8c824 */ /* 0x000fe200078e0a04 */
[C---:B------:R-:W-:Y:S01]  /*49e0*/  ISETP.GT.U32.AND P4, PT, R4.reuse, R180, PT ;  /* 0x000000b40400720c */ /* 0x040fe20003f84070 */
[----:B------:R-:W-:Y:S02]  /*49f0*/  IMAD R178, R4, R5, R178 ;  /* 0x0000000504b27224 */ /* 0x000fe400078e02b2 */
[--C-:B------:R-:W-:Y:S01]  /*4a00*/  @!P2 IMAD.IADD R53, R53, 0x1, -R4.reuse ;  /* 0x000000013535a824 */ /* 0x100fe200078e0a04 */
[----:B------:R-:W-:Y:S01]  /*4a10*/  ISETP.GE.AND P2, PT, R11, RZ, PT ;  /* 0x000000ff0b00720c */ /* 0x000fe20003f46270 */
[----:B------:R-:W-:Y:S01]  /*4a20*/  @!P5 IMAD.IADD R182, R182, 0x1, -R4 ;  /* 0x00000001b6b6d824 */ /* 0x000fe200078e0a04 */
[----:B------:R-:W-:Y:S01]  /*4a30*/  ISETP.GT.U32.AND P5, PT, R4, R178, PT ;  /* 0x000000b20400720c */ /* 0x000fe20003fa4070 */
[----:B------:R-:W-:-:S04]  /*4a40*/  IMAD.HI.U32 R11, R7, R172, RZ ;  /* 0x000000ac070b7227 */ /* 0x000fc800078e00ff */
[----:B------:R-:W-:Y:S01]  /*4a50*/  @!P3 IMAD.MOV R57, RZ, RZ, -R57 ;  /* 0x000000ffff39b224 */ /* 0x000fe200078e0a39 */
[----:B------:R-:W-:Y:S01]  /*4a60*/  ISETP.GE.AND P3, PT, R19, RZ, PT ;  /* 0x000000ff1300720c */ /* 0x000fe20003f66270 */
[--C-:B------:R-:W-:Y:S01]  /*4a70*/  @!P4 IMAD.IADD R180, R180, 0x1, -R4.reuse ;  /* 0x00000001b4b4c824 */ /* 0x100fe200078e0a04 */
[----:B------:R-:W-:Y:S01]  /*4a80*/  LOP3.LUT R19, R6, 0xc2, RZ, 0xfc, !PT ;  /* 0x000000c206137812 */ /* 0x000fe200078efcff */
[----:B------:R-:W-:Y:S01]  /*4a90*/  IMAD.MOV R11, RZ, RZ, -R11 ;  /* 0x000000ffff0b7224 */ /* 0x000fe200078e0a0b */
[----:B------:R-:W-:Y:S01]  /*4aa0*/  ISETP.GE.AND P4, PT, R13, RZ, PT ;  /* 0x000000ff0d00720c */ /* 0x000fe20003f86270 */
[----:B------:R-:W-:Y:S01]  /*4ab0*/  @!P2 IMAD.MOV R53, RZ, RZ, -R53 ;  /* 0x000000ffff35a224 */ /* 0x000fe200078e0a35 */
[----:B------:R-:W-:Y:S01]  /*4ac0*/  ISETP.GT.U32.AND P2, PT, R4, R69, PT ;  /* 0x000000450400720c */ /* 0x000fe20003f44070 */
[----:B------:R-:W-:Y:S01]  /*4ad0*/  @!P5 IMAD.IADD R178, R178, 0x1, -R4 ;  /* 0x00000001b2b2d824 */ /* 0x000fe200078e0a04 */
[C---:B------:R-:W-:Y:S01]  /*4ae0*/  ISETP.GT.U32.AND P5, PT, R4.reuse, R180, PT ;  /* 0x000000b40400720c */ /* 0x040fe20003fa4070 */
[----:B------:R-:W-:Y:S01]  /*4af0*/  IMAD R172, R4, R11, R172 ;  /* 0x0000000b04ac7224 */ /* 0x000fe200078e02ac */
[----:B------:R-:W-:Y:S01]  /*4b00*/  IABS R174, R19 ;  /* 0x0000001300ae7213 */ /* 0x000fe20000000000 */
[----:B------:R-:W-:Y:S01]  /*4b10*/  IMAD.HI.U32 R5, R7, R176, RZ ;  /* 0x000000b007057227 */ /* 0x000fe200078e00ff */
[----:B------:R-:W-:-:S02]  /*4b20*/  LOP3.LUT R11, R6, 0xca, RZ, 0xfc, !PT ;  /* 0x000000ca060b7812 */ /* 0x000fc400078efcff */
[----:B------:R-:W-:Y:S01]  /*4b30*/  LOP3.LUT R13, R6, 0xcc, RZ, 0xfc, !PT ;  /* 0x000000cc060d7812 */ /* 0x000fe200078efcff */
[----:B------:R-:W-:Y:S01]  /*4b40*/  IMAD.HI.U32 R9, R7, R174, RZ ;  /* 0x000000ae07097227 */ /* 0x000fe200078e00ff */
[----:B------:R-:W-:Y:S02]  /*4b50*/  IABS R166, R11 ;  /* 0x0000000b00a67213 */ /* 0x000fe40000000000 */
[----:B------:R-:W-:Y:S01]  /*4b60*/  IABS R164, R13 ;  /* 0x0000000d00a47213 */ /* 0x000fe20000000000 */
[--C-:B------:R-:W-:Y:S01]  /*4b70*/  @!P2 IMAD.IADD R69, R69, 0x1, -R4.reuse ;  /* 0x000000014545a824 */ /* 0x100fe200078e0a04 */
[----:B------:R-:W-:Y:S01]  /*4b80*/  ISETP.GE.AND P2, PT, R23, RZ, PT ;  /* 0x000000ff1700720c */ /* 0x000fe20003f46270 */
[----:B------:R-:W-:Y:S01]  /*4b90*/  @!P5 IMAD.IADD R180, R180, 0x1, -R4 ;  /* 0x00000001b4b4d824 */ /* 0x000fe200078e0a04 */
[----:B------:R-:W-:Y:S01]  /*4ba0*/  ISETP.GT.U32.AND P5, PT, R4, R172, PT ;  /* 0x000000ac0400720c */ /* 0x000fe20003fa4070 */
[----:B------:R-:W-:Y:S01]  /*4bb0*/  IMAD.MOV R5, RZ, RZ, -R5 ;  /* 0x000000ffff057224 */ /* 0x000fe200078e0a05 */
[----:B------:R-:W-:Y:S01]  /*4bc0*/  LOP3.LUT R23, R6, 0xc6, RZ, 0xfc, !PT ;  /* 0x000000c606177812 */ /* 0x000fe200078efcff */
[----:B------:R-:W-:-:S02]  /*4bd0*/  IMAD.MOV R9, RZ, RZ, -R9 ;  /* 0x000000ffff097224 */ /* 0x000fc400078e0a09 */
[C---:B------:R-:W-:Y:S01]  /*4be0*/  IMAD R176, R4.reuse, R5, R176 ;  /* 0x0000000504b07224 */ /* 0x040fe200078e02b0 */
[----:B------:R-:W-:Y:S01]  /*4bf0*/  IABS R170, R23 ;  /* 0x0000001700aa7213 */ /* 0x000fe20000000000 */
[----:B------:R-:W-:Y:S01]  /*4c00*/  IMAD R174, R4, R9, R174 ;  /* 0x0000000904ae7224 */ /* 0x000fe200078e02ae */
[----:B------:R-:W-:Y:S01]  /*4c10*/  LOP3.LUT R9, R6, 0xc8, RZ, 0xfc, !PT ;  /* 0x000000c806097812 */ /* 0x000fe200078efcff */
[----:B------:R-:W-:Y:S01]  /*4c20*/  @!P3 IMAD.MOV R69, RZ, RZ, -R69 ;  /* 0x000000ffff45b224 */ /* 0x000fe200078e0a45 */
[----:B------:R-:W-:Y:S01]  /*4c30*/  ISETP.GT.U32.AND P3, PT, R4, R178, PT ;  /* 0x000000b20400720c */ /* 0x000fe20003f64070 */
[----:B------:R-:W-:Y:S01]  /*4c40*/  IMAD.HI.U32 R5, R7, R170, RZ ;  /* 0x000000aa07057227 */ /* 0x000fe200078e00ff */
[----:B------:R-:W-:-:S03]  /*4c50*/  IABS R168, R9 ;  /* 0x0000000900a87213 */ /* 0x000fc60000000000 */
[----:B------:R-:W-:Y:S01]  /*4c60*/  @!P6 IMAD.MOV R182, RZ, RZ, -R182 ;  /* 0x000000ffffb6e224 */ /* 0x000fe200078e0ab6 */
[----:B------:R-:W-:Y:S01]  /*4c70*/  ISETP.GE.AND P6, PT, R15, RZ, PT ;  /* 0x000000ff0f00720c */ /* 0x000fe20003fc6270 */
[----:B------:R-:W-:Y:S01]  /*4c80*/  @!P5 IMAD.IADD R172, R172, 0x1, -R4 ;  /* 0x00000001acacd824 */ /* 0x000fe200078e0a04 */
[----:B------:R-:W-:Y:S01]  /*4c90*/  LOP3.LUT R15, R6, 0xce, RZ, 0xfc, !PT ;  /* 0x000000ce060f7812 */ /* 0x000fe200078efcff */
[----:B------:R-:W-:Y:S02]  /*4ca0*/  IMAD.MOV R5, RZ, RZ, -R5 ;  /* 0x000000ffff057224 */ /* 0x000fe400078e0a05 */
[----:B------:R-:W-:Y:S01]  /*4cb0*/  @!P2 IMAD.MOV R184, RZ, RZ, -R184 ;  /* 0x000000ffffb8a224 */ /* 0x000fe200078e0ab8 */
[C---:B------:R-:W-:Y:S01]  /*4cc0*/  ISETP.GT.U32.AND P5, PT, R4.reuse, R172, PT ;  /* 0x000000ac0400720c */ /* 0x040fe20003fa4070 */
[C---:B------:R-:W-:Y:S01]  /*4cd0*/  IMAD R170, R4.reuse, R5, R170 ;  /* 0x0000000504aa7224 */ /* 0x040fe200078e02aa */
[C---:B------:R-:W-:Y:S01]  /*4ce0*/  ISETP.GT.U32.AND P2, PT, R4.reuse, R174, PT ;  /* 0x000000ae0400720c */ /* 0x040fe20003f44070 */
[----:B------:R-:W-:Y:S01]  /*4cf0*/  @!P0 IMAD.MOV R73, RZ, RZ, -R73 ;  /* 0x000000ffff498224 */ /* 0x000fe200078e0a49 */
        /* <DEDUP_REMOVED lines=9> */
[----:B------:R-:W-:Y:S01]  /*4d90*/  IMAD R168, R4, R5, R168 ;  /* 0x0000000504a87224 */ /* 0x000fe200078e02a8 */
[----:B------:R-:W-:Y:S01]  /*4da0*/  IABS R160, R17 ;  /* 0x0000001100a07213 */ /* 0x000fe20000000000 */
[--C-:B------:R-:W-:Y:S02]  /*4db0*/  @!P5 IMAD.IADD R172, R172, 0x1, -R4.reuse ;  /* 0x00000001acacd824 */ /* 0x100fe400078e0a04 */
[--C-:B------:R-:W-:Y:S01]  /*4dc0*/  @!P2 IMAD.IADD R174, R174, 0x1, -R4.reuse ;  /* 0x00000001aeaea824 */ /* 0x100fe200078e0a04 */
[----:B------:R-:W-:Y:S01]  /*4dd0*/  ISETP.GT.U32.AND P5, PT, R4, R168, PT ;  /* 0x000000a80400720c */ /* 0x000fe20003fa4070 */
[----:B------:R-:W-:Y:S01]  /*4de0*/  @!P0 IMAD.IADD R176, R176, 0x1, -R4 ;  /* 0x00000001b0b08824 */ /* 0x000fe200078e0a04 */
[----:B------:R-:W-:Y:S01]  /*4df0*/  ISETP.GE.AND P0, PT, R19, RZ, PT ;  /* 0x000000ff1300720c */ /* 0x000fe20003f06270 */
[----:B------:R-:W-:Y:S01]  /*4e00*/  @!P4 IMAD.MOV R180, RZ, RZ, -R180 ;  /* 0x000000ffffb4c224 */ /* 0x000fe200078e0ab4 */
[C---:B------:R-:W-:Y:S01]  /*4e10*/  ISETP.GT.U32.AND P4, PT, R4.reuse, R174, PT ;  /* 0x000000ae0400720c */ /* 0x040fe20003f84070 */
[----:B------:R-:W-:Y:S01]  /*4e20*/  IMAD.HI.U32 R5, R7, R166, RZ ;  /* 0x000000a607057227 */ /* 0x000fe200078e00ff */
[----:B------:R-:W-:-:S02]  /*4e30*/  ISETP.GT.U32.AND P2, PT, R4, R176, PT ;  /* 0x000000b00400720c */ /* 0x000fc40003f44070 */
[----:B------:R-:W-:Y:S01]  /*4e40*/  LOP3.LUT R19, R6, 0xd6, RZ, 0xfc, !PT ;  /* 0x000000d606137812 */ /* 0x000fe200078efcff */
[--C-:B------:R-:W-:Y:S01]  /*4e50*/  @!P6 IMAD.IADD R170, R170, 0x1, -R4.reuse ;  /* 0x00000001aaaae824 */ /* 0x100fe200078e0a04 */
[----:B------:R-:W-:Y:S01]  /*4e60*/  ISETP.GE.AND P6, PT, R9, RZ, PT ;  /* 0x000000ff0900720c */ /* 0x000fe20003fc6270 */
[----:B------:R-:W-:Y:S01]  /*4e70*/  IMAD.MOV R5, RZ, RZ, -R5 ;  /* 0x000000ffff057224 */ /* 0x000fe200078e0a05 */
[----:B------:R-:W-:Y:S01]  /*4e80*/  IABS R154, R19 ;  /* 0x00000013009a7213 */ /* 0x000fe20000000000 */
[----:B------:R-:W-:Y:S01]  /*4e90*/  @!P5 IMAD.IADD R168, R168, 0x1, -R4 ;  /* 0x00000001a8a8d824 */ /* 0x000fe200078e0a04 */
[C---:B------:R-:W-:Y:S01]  /*4ea0*/  ISETP.GT.U32.AND P5, PT, R4.reuse, R170, PT ;  /* 0x000000aa0400720c */ /* 0x040fe20003fa4070 */
[----:B------:R-:W-:Y:S02]  /*4eb0*/  IMAD R166, R4, R5, R166 ;  /* 0x0000000504a67224 */ /* 0x000fe400078e02a6 */
[----:B------:R-:W-:-:S04]  /*4ec0*/  IMAD.HI.U32 R5, R7, R164, RZ ;  /* 0x000000a407057227 */ /* 0x000fc800078e00ff */
[--C-:B------:R-:W-:Y:S01]  /*4ed0*/  @!P4 IMAD.IADD R174, R174, 0x1, -R4.reuse ;  /* 0x00000001aeaec824 */ /* 0x100fe200078e0a04 */
[----:B------:R-:W-:Y:S01]  /*4ee0*/  ISETP.GE.AND P4, PT, R23, RZ, PT ;  /* 0x000000ff1700720c */ /* 0x000fe20003f86270 */
        /* <DEDUP_REMOVED lines=8> */
[----:B------:R-:W-:Y:S01]  /*4f70*/  IMAD R164, R4, R5, R164 ;  /* 0x0000000504a47224 */ /* 0x000fe200078e02a4 */
[----:B------:R-:W-:Y:S01]  /*4f80*/  IABS R152, R21 ;  /* 0x0000001500987213 */ /* 0x000fe20000000000 */
[----:B------:R-:W-:Y:S01]  /*4f90*/  @!P5 IMAD.IADD R170, R170, 0x1, -R4 ;  /* 0x00000001aaaad824 */ /* 0x000fe200078e0a04 */
[----:B------:R-:W-:Y:S01]  /*4fa0*/  LOP3.LUT R23, R6, 0xf4, RZ, 0xfc, !PT ;  /* 0x000000f406177812 */ /* 0x000fe200078efcff */
[----:B------:R-:W-:Y:S01]  /*4fb0*/  IMAD.HI.U32 R5, R7, R162, RZ ;  /* 0x000000a207057227 */ /* 0x000fe200078e00ff */
[----:B------:R-:W-:-:S02]  /*4fc0*/  ISETP.GT.U32.AND P5, PT, R4, R164, PT ;  /* 0x000000a40400720c */ /* 0x000fc40003fa4070 */
[----:B------:R-:W-:Y:S01]  /*4fd0*/  IABS R124, R23 ;  /* 0x00000017007c7213 */ /* 0x000fe20000000000 */
[----:B------:R-:W-:Y:S02]  /*4fe0*/  IMAD.MOV R5, RZ, RZ, -R5 ;  /* 0x000000ffff057224 */ /* 0x000fe400078e0a05 */
[--C-:B------:R-:W-:Y:S01]  /*4ff0*/  @!P0 IMAD.IADD R168, R168, 0x1, -R4.reuse ;  /* 0x00000001a8a88824 */ /* 0x100fe200078e0a04 */
[----:B------:R-:W-:Y:S01]  /*5000*/  ISETP.GE.AND P0, PT, R13, RZ, PT ;  /* 0x000000ff0d00720c */ /* 0x000fe20003f06270 */
[----:B------:R-:W-:Y:S01]  /*5010*/  @!P3 IMAD.IADD R166, R166, 0x1, -R4 ;  /* 0x00000001a6a6b824 */ /* 0x000fe200078e0a04 */
[----:B------:R-:W-:Y:S01]  /*5020*/  LOP3.LUT R13, R6, 0xd2, RZ, 0xfc, !PT ;  /* 0x000000d2060d7812 */ /* 0x000fe200078efcff */
[----:B------:R-:W-:Y:S01]  /*5030*/  IMAD R162, R4, R5, R162 ;  /* 0x0000000504a27224 */ /* 0x000fe200078e02a2 */
[----:B------:R-:W-:Y:S01]  /*5040*/  ISETP.GE.AND P3, PT, R15, RZ, PT ;  /* 0x000000ff0f00720c */ /* 0x000fe20003f66270 */
[----:B------:R-:W-:Y:S01]  /*5050*/  IMAD.HI.U32 R9, R7, R160, RZ ;  /* 0x000000a007097227 */ /* 0x000fe200078e00ff */
[----:B------:R-:W-:-:S02]  /*5060*/  IABS R158, R13 ;  /* 0x0000000d009e7213 */ /* 0x000fc40000000000 */
[----:B------:R-:W-:Y:S01]  /*5070*/  LOP3.LUT R15, R6, 0xd4, RZ, 0xfc, !PT ;  /* 0x000000d4060f7812 */ /* 0x000fe200078efcff */
[----:B------:R-:W-:Y:S01]  /*5080*/  @!P5 IMAD.IADD R164, R164, 0x1, -R4 ;  /* 0x00000001a4a4d824 */ /* 0x000fe200078e0a04 */
[C---:B------:R-:W-:Y:S01]  /*5090*/  ISETP.GT.U32.AND P5, PT, R4.reuse, R166, PT ;  /* 0x000000a60400720c */ /* 0x040fe20003fa4070 */
[----:B------:R-:W-:Y:S01]  /*50a0*/  @!P6 IMAD.MOV R168, RZ, RZ, -R168 ;  /* 0x000000ffffa8e224 */ /* 0x000fe200078e0aa8 */
[----:B------:R-:W-:Y:S01]  /*50b0*/  ISETP.GT.U32.AND P6, PT, R4, R162, PT ;  /* 0x000000a20400720c */ /* 0x000fe20003fc4070 */
[----:B------:R-:W-:Y:S01]  /*50c0*/  IMAD.MOV R9, RZ, RZ, -R9 ;  /* 0x000000ffff097224 */ /* 0x000fe200078e0a09 */
[----:B------:R-:W-:Y:S01]  /*50d0*/  IABS R156, R15 ;  /* 0x0000000f009c7213 */ /* 0x000fe20000000000 */
[----:B------:R-:W-:-:S04]  /*50e0*/  IMAD.HI.U32 R5, R7, R158, RZ ;  /* 0x0000009e07057227 */ /* 0x000fc800078e00ff */
[----:B------:R-:W-:Y:S02]  /*50f0*/  IMAD R160, R4, R9, R160 ;  /* 0x0000000904a07224 */ /* 0x000fe400078e02a0 */
[----:B------:R-:W-:Y:S02]  /*5100*/  IMAD.MOV R5, RZ, RZ, -R5 ;  /* 0x000000ffff057224 */ /* 0x000fe400078e0a05 */
[----:B------:R-:W-:Y:S01]  /*5110*/  @!P5 IMAD.IADD R166, R166, 0x1, -R4 ;  /* 0x00000001a6a6d824 */ /* 0x000fe200078e0a04 */
[C---:B------:R-:W-:Y:S01]  /*5120*/  ISETP.GT.U32.AND P5, PT, R4.reuse, R160, PT ;  /* 0x000000a00400720c */ /* 0x040fe20003fa4070 */
[----:B------:R-:W-:Y:S02]  /*5130*/  IMAD R158, R4, R5, R158 ;  /* 0x00000005049e7224 */ /* 0x000fe400078e029e */
[----:B------:R-:W-:Y:S02]  /*5140*/  @!P6 IMAD.IADD R162, R162, 0x1, -R4 ;  /* 0x00000001a2a2e824 */ /* 0x000fe400078e0a04 */
[----:B------:R-:W-:Y:S01]  /*5150*/  @!P4 IMAD.MOV R170, RZ, RZ, -R170 ;  /* 0x000000ffffaac224 */ /* 0x000fe200078e0aaa */
[C---:B------:R-:W-:Y:S01]  /*5160*/  ISETP.GT.U32.AND P6, PT, R4.reuse, R158, PT ;  /* 0x0000009e0400720c */ /* 0x040fe20003fc4070 */
[----:B------:R-:W-:Y:S01]  /*5170*/  IMAD.HI.U32 R5, R7, R156, RZ ;  /* 0x0000009c07057227 */ /* 0x000fe200078e00ff */
[----:B------:R-:W-:-:S03]  /*5180*/  ISETP.GT.U32.AND P4, PT, R4, R164, PT ;  /* 0x000000a40400720c */ /* 0x000fc60003f84070 */
[----:B------:R-:W-:Y:S01]  /*5190*/  @!P2 IMAD.MOV R172, RZ, RZ, -R172 ;  /* 0x000000ffffaca224 */ /* 0x000fe200078e0aac */
[----:B------:R-:W-:Y:S01]  /*51a0*/  ISETP.GE.AND P2, PT, R11, RZ, PT ;  /* 0x000000ff0b00720c */ /* 0x000fe20003f46270 */
[----:B------:R-:W-:Y:S01]  /*51b0*/  @!P5 IMAD.IADD R160, R160, 0x1, -R4 ;  /* 0x00000001a0a0d824 */ /* 0x000fe200078e0a04 */
[----:B------:R-:W-:Y:S01]  /*51c0*/  ISETP.GT.U32.AND P5, PT, R4, R162, PT ;  /* 0x000000a20400720c */ /* 0x000fe20003fa4070 */
[----:B------:R-:W-:Y:S02]  /*51d0*/  IMAD.MOV R11, RZ, RZ, -R5 ;  /* 0x000000ffff0b7224 */ /* 0x000fe400078e0a05 */
[----:B------:R-:W-:-:S04]  /*51e0*/  IMAD.HI.U32 R9, R7, R154, RZ ;  /* 0x0000009a07097227 */ /* 0x000fc800078e00ff */
[----:B------:R-:W-:Y:S01]  /*51f0*/  @!P6 IMAD.IADD R158, R158, 0x1, -R4 ;  /* 0x000000019e9ee824 */ /* 0x000fe200078e0a04 */
[----:B------:R-:W-:Y:S01]  /*5200*/  ISETP.GT.U32.AND P6, PT, R4, R160, PT ;  /* 0x000000a00400720c */ /* 0x000fe20003fc4070 */
[----:B------:R-:W-:-:S04]  /*5210*/  IMAD.HI.U32 R5, R7, R152, RZ ;  /* 0x0000009807057227 */ /* 0x000fc800078e00ff */
[----:B------:R-:W-:Y:S02]  /*5220*/  IMAD.MOV R9, RZ, RZ, -R9 ;  /* 0x000000ffff097224 */ /* 0x000fe400078e0a09 */
[----:B------:R-:W-:Y:S01]  /*5230*/  IMAD R156, R4, R11, R156 ;  /* 0x0000000b049c7224 */ /* 0x000fe200078e029c */
[----:B------:R-:W-:Y:S01]  /*5240*/  LOP3.LUT R11, R6, 0xdc, RZ, 0xfc, !PT ;  /* 0x000000dc060b7812 */ /* 0x000fe200078efcff */
[----:B------:R-:W-:Y:S02]  /*5250*/  IMAD.MOV R5, RZ, RZ, -R5 ;  /* 0x000000ffff057224 */ /* 0x000fe400078e0a05 */
[----:B------:R-:W-:Y:S01]  /*5260*/  @!P4 IMAD.IADD R164, R164, 0x1, -R4 ;  /* 0x00000001a4a4c824 */ /* 0x000fe200078e0a04 */
[----:B------:R-:W-:Y:S01]  /*5270*/  ISETP.GE.AND P4, PT, R17, RZ, PT ;  /* 0x000000ff1100720c */ /* 0x000fe20003f86270 */
[----:B------:R-:W-:Y:S01]  /*5280*/  IMAD R154, R4, R9, R154 ;  /* 0x00000009049a7224 */ /* 0x000fe200078e029a */
[----:B------:R-:W-:Y:S01]  /*5290*/  LOP3.LUT R17, R6, 0xda, RZ, 0xfc, !PT ;  /* 0x000000da06117812 */ /* 0x000fe200078efcff */
[----:B------:R-:W-:Y:S01]  /*52a0*/  @!P5 IMAD.IADD R162, R162, 0x1, -R4 ;  /* 0x00000001a2a2d824 */ /* 0x000fe200078e0a04 */
[C---:B------:R-:W-:Y:S01]  /*52b0*/  ISETP.GT.U32.AND P5, PT, R4.reuse, R156, PT ;  /* 0x0000009c0400720c */ /* 0x040fe20003fa4070 */
[C---:B------:R-:W-:Y:S01]  /*52c0*/  IMAD R152, R4.reuse, R5, R152 ;  /* 0x0000000504987224 */ /* 0x040fe200078e0298 */
[----:B------:R-:W-:Y:S01]  /*52d0*/  IABS R150, R17 ;  /* 0x0000001100967213 */ /* 0x000fe20000000000 */
[----:B------:R-:W-:Y:S01]  /*52e0*/  @!P0 IMAD.MOV R164, RZ, RZ, -R164 ;  /* 0x000000ffffa48224 */ /* 0x000fe200078e0aa4 */
[----:B------:R-:W-:Y:S01]  /*52f0*/  ISETP.GT.U32.AND P0, PT, R4, R154, PT ;  /* 0x0000009a0400720c */ /* 0x000fe20003f04070 */
[----:B------:R-:W-:Y:S01]  /*5300*/  @!P6 IMAD.IADD R160, R160, 0x1, -R4 ;  /* 0x00000001a0a0e824 */ /* 0x000fe200078e0a04 */
        /* <DEDUP_REMOVED lines=9> */
[----:B------:R-:W-:Y:S01]  /*53a0*/  ISETP.GT.U32.AND P0, PT, R4, R156, PT ;  /* 0x0000009c0400720c */ /* 0x000fe20003f04070 */
[----:B------:R-:W-:Y:S01]  /*53b0*/  @!P6 IMAD.IADD R152, R152, 0x1, -R4 ;  /* 0x000000019898e824 */ /* 0x000fe200078e0a04 */
[----:B------:R-:W-:Y:S01]  /*53c0*/  IABS R142, R19 ;  /* 0x00000013008e7213 */ /* 0x000fe20000000000 */
[----:B------:R-:W-:-:S03]  /*53d0*/  IMAD.HI.U32 R5, R7, R148, RZ ;  /* 0x0000009407057227 */ /* 0x000fc600078e00ff */
[C---:B------:R-:W-:Y:S01]  /*53e0*/  ISETP.GT.U32.AND P6, PT, R4.reuse, R152, PT ;  /* 0x000000980400720c */ /* 0x040fe20003fc4070 */
[----:B------:R-:W-:Y:S01]  /*53f0*/  @!P2 IMAD.MOV R166, RZ, RZ, -R166 ;  /* 0x000000ffffa6a224 */ /* 0x000fe200078e0aa6 */
[----:B------:R-:W-:Y:S01]  /*5400*/  ISETP.GT.U32.AND P2, PT, R4, R158, PT ;  /* 0x0000009e0400720c */ /* 0x000fe20003f44070 */
[----:B------:R-:W-:Y:S02]  /*5410*/  IMAD.MOV R5, RZ, RZ, -R5 ;  /* 0x000000ffff057224 */ /* 0x000fe400078e0a05 */
[----:B------:R-:W-:Y:S01]  /*5420*/  @!P3 IMAD.MOV R162, RZ, RZ, -R162 ;  /* 0x000000ffffa2b224 */ /* 0x000fe200078e0aa2 */
[----:B------:R-:W-:Y:S01]  /*5430*/  ISETP.GE.AND P3, PT, R13, RZ, PT ;  /* 0x000000ff0d00720c */ /* 0x000fe20003f66270 */
[----:B------:R-:W-:Y:S01]  /*5440*/  @!P0 IMAD.IADD R156, R156, 0x1, -R4 ;  /* 0x000000019c9c8824 */ /* 0x000fe200078e0a04 */
[C---:B------:R-:W-:Y:S01]  /*5450*/  ISETP.GT.U32.AND P0, PT, R4.reuse, R150, PT ;  /* 0x000000960400720c */ /* 0x040fe20003f04070 */
[----:B------:R-:W-:Y:S01]  /*5460*/  IMAD R148, R4, R5, R148 ;  /* 0x0000000504947224 */ /* 0x000fe200078e0294 */
[----:B------:R-:W-:Y:S01]  /*5470*/  LOP3.LUT R13, R6, 0xde, RZ, 0xfc, !PT ;  /* 0x000000de060d7812 */ /* 0x000fe200078efcff */
[----:B------:R-:W-:Y:S01]  /*5480*/  @!P4 IMAD.MOV R160, RZ, RZ, -R160 ;  /* 0x000000ffffa0c224 */ /* 0x000fe200078e0aa0 */
[----:B------:R-:W-:Y:S01]  /*5490*/  ISETP.GT.U32.AND P4, PT, R4, R154, PT ;  /* 0x0000009a0400720c */ /* 0x000fe20003f84070 */
[--C-:B------:R-:W-:Y:S01]  /*54a0*/  @!P6 IMAD.IADD R152, R152, 0x1, -R4.reuse ;  /* 0x000000019898e824 */ /* 0x100fe200078e0a04 */
[----:B------:R-:W-:Y:S01]  /*54b0*/  ISETP.GT.U32.AND P6, PT, R4, R148, PT ;  /* 0x000000940400720c */ /* 0x000fe20003fc4070 */
[----:B------:R-:W-:Y:S01]  /*54c0*/  @!P2 IMAD.IADD R158, R158, 0x1, -R4 ;  /* 0x000000019e9ea824 */ /* 0x000fe200078e0a04 */
[----:B------:R-:W-:-:S02]  /*54d0*/  ISETP.GE.AND P2, PT, R15, RZ, PT ;  /* 0x000000ff0f00720c */ /* 0x000fc40003f46270 */
[----:B------:R-:W-:Y:S01]  /*54e0*/  IABS R146, R13 ;  /* 0x0000000d00927213 */ /* 0x000fe20000000000 */
[----:B------:R-:W-:Y:S01]  /*54f0*/  @!P3 IMAD.MOV R158, RZ, RZ, -R158 ;  /* 0x000000ffff9eb224 */ /* 0x000fe200078e0a9e */
[----:B------:R-:W-:Y:S01]  /*5500*/  LOP3.LUT R15, R6, 0xe0, RZ, 0xfc, !PT ;  /* 0x000000e0060f7812 */ /* 0x000fe200078efcff */
[--C-:B------:R-:W-:Y:S01]  /*5510*/  @!P0 IMAD.IADD R150, R150, 0x1, -R4.reuse ;  /* 0x0000000196968824 */ /* 0x100fe200078e0a04 */
[----:B------:R-:W-:Y:S01]  /*5520*/  ISETP.GE.AND P3, PT, R21, RZ, PT ;  /* 0x000000ff1500720c */ /* 0x000fe20003f66270 */
[----:B------:R-:W-:Y:S01]  /*5530*/  IMAD.HI.U32 R5, R7, R146, RZ ;  /* 0x0000009207057227 */ /* 0x000fe200078e00ff */
[----:B------:R-:W-:Y:S02]  /*5540*/  IABS R144, R15 ;  /* 0x0000000f00907213 */ /* 0x000fe40000000000 */
[----:B------:R-:W-:Y:S01]  /*5550*/  ISETP.GE.AND P0, PT, R11, RZ, PT ;  /* 0x000000ff0b00720c */ /* 0x000fe20003f06270 */
[----:B------:R-:W-:Y:S01]  /*5560*/  @!P6 IMAD.IADD R148, R148, 0x1, -R4 ;  /* 0x000000019494e824 */ /* 0x000fe200078e0a04 */
[----:B------:R-:W-:Y:S01]  /*5570*/  ISETP.GT.U32.AND P6, PT, R4, R150, PT ;  /* 0x000000960400720c */ /* 0x000fe20003fc4070 */
[----:B------:R-:W-:Y:S01]  /*5580*/  IMAD.MOV R9, RZ, RZ, -R5 ;  /* 0x000000ffff097224 */ /* 0x000fe200078e0a05 */
[C---:B------:R-:W-:Y:S01]  /*5590*/  LOP3.LUT R11, R6.reuse, 0xe4, RZ, 0xfc, !PT ;  /* 0x000000e4060b7812 */ /* 0x040fe200078efcff */
[----:B------:R-:W-:Y:S01]  /*55a0*/  IMAD.HI.U32 R5, R7, R144, RZ ;  /* 0x0000009007057227 */ /* 0x000fe200078e00ff */
[----:B------:R-:W-:-:S02]  /*55b0*/  LOP3.LUT R21, R6, 0xf2, RZ, 0xfc, !PT ;  /* 0x000000f206157812 */ /* 0x000fc400078efcff */
[----:B------:R-:W-:Y:S01]  /*55c0*/  IABS R140, R11 ;  /* 0x0000000b008c7213 */ /* 0x000fe20000000000 */
[----:B------:R-:W-:Y:S01]  /*55d0*/  IMAD R146, R4, R9, R146 ;  /* 0x0000000904927224 */ /* 0x000fe200078e0292 */
[----:B------:R-:W-:Y:S01]  /*55e0*/  IABS R126, R21 ;  /* 0x00000015007e7213 */ /* 0x000fe20000000000 */
        /* <DEDUP_REMOVED lines=8> */
[----:B------:R-:W-:Y:S01]  /*5670*/  ISETP.GT.U32.AND P6, PT, R4, R144, PT ;  /* 0x000000900400720c */ /* 0x000fe20003fc4070 */
[----:B------:R-:W-:Y:S01]  /*5680*/  @!P3 IMAD.MOV R152, RZ, RZ, -R152 ;  /* 0x000000ffff98b224 */ /* 0x000fe200078e0a98 */
[----:B------:R-:W-:Y:S01]  /*5690*/  IABS R138, R17 ;  /* 0x00000011008a7213 */ /* 0x000fe20000000000 */
[----:B------:R-:W-:Y:S01]  /*56a0*/  IMAD.HI.U32 R9, R7, R142, RZ ;  /* 0x0000008e07097227 */ /* 0x000fe200078e00ff */
[----:B------:R-:W-:-:S02]  /*56b0*/  ISETP.GE.AND P3, PT, R13, RZ, PT ;  /* 0x000000ff0d00720c */ /* 0x000fc40003f66270 */
[----:B------:R-:W-:Y:S01]  /*56c0*/  LOP3.LUT R13, R6, 0xea, RZ, 0xfc, !PT ;  /* 0x000000ea060d7812 */ /* 0x000fe200078efcff */
[----:B------:R-:W-:-:S03]  /*56d0*/  IMAD.HI.U32 R5, R7, R138, RZ ;  /* 0x0000008a07057227 */ /* 0x000fc600078e00ff */
[----:B------:R-:W-:Y:S01]  /*56e0*/  IABS R134, R13 ;  /* 0x0000000d00867213 */ /* 0x000fe20000000000 */
[--C-:B------:R-:W-:Y:S02]  /*56f0*/  @!P5 IMAD.IADD R146, R146, 0x1, -R4.reuse ;  /* 0x000000019292d824 */ /* 0x100fe400078e0a04 */
[----:B------:R-:W-:Y:S02]  /*5700*/  @!P6 IMAD.IADD R144, R144, 0x1, -R4 ;  /* 0x000000019090e824 */ /* 0x000fe400078e0a04 */
[----:B------:R-:W-:Y:S01]  /*5710*/  IMAD.MOV R5, RZ, RZ, -R5 ;  /* 0x000000ffff057224 */ /* 0x000fe200078e0a05 */
[C---:B------:R-:W-:Y:S01]  /*5720*/  ISETP.GT.U32.AND P5, PT, R4.reuse, R146, PT ;  /* 0x000000920400720c */ /* 0x040fe20003fa4070 */
[----:B------:R-:W-:Y:S01]  /*5730*/  IMAD.MOV R9, RZ, RZ, -R9 ;  /* 0x000000ffff097224 */ /* 0x000fe200078e0a09 */
[C---:B------:R-:W-:Y:S01]  /*5740*/  ISETP.GT.U32.AND P6, PT, R4.reuse, R144, PT ;  /* 0x000000900400720c */ /* 0x040fe20003fc4070 */
[----:B------:R-:W-:Y:S02]  /*5750*/  IMAD R138, R4, R5, R138 ;  /* 0x00000005048a7224 */ /* 0x000fe400078e028a */
[----:B------:R-:W-:-:S04]  /*5760*/  IMAD.HI.U32 R5, R7, R140, RZ ;  /* 0x0000008c07057227 */ /* 0x000fc800078e00ff */
[----:B------:R-:W-:Y:S02]  /*5770*/  IMAD.MOV R5, RZ, RZ, -R5 ;  /* 0x000000ffff057224 */ /* 0x000fe400078e0a05 */
[----:B------:R-:W-:Y:S01]  /*5780*/  @!P2 IMAD.MOV R156, RZ, RZ, -R156 ;  /* 0x000000ffff9ca224 */ /* 0x000fe200078e0a9c */
[C---:B------:R-:W-:Y:S01]  /*5790*/  ISETP.GT.U32.AND P2, PT, R4.reuse, R148, PT ;  /* 0x000000940400720c */ /* 0x040fe20003f44070 */
[----:B------:R-:W-:Y:S02]  /*57a0*/  IMAD R140, R4, R5, R140 ;  /* 0x00000005048c7224 */ /* 0x000fe400078e028c */
[----:B------:R-:W-:Y:S01]  /*57b0*/  @!P5 IMAD.IADD R146, R146, 0x1, -R4 ;  /* 0x000000019292d824 */ /* 0x000fe200078e0a04 */
[----:B------:R-:W-:Y:S01]  /*57c0*/  ISETP.GE.AND P5, PT, R11, RZ, PT ;  /* 0x000000ff0b00720c */ /* 0x000fe20003fa6270 */
[----:B------:R-:W-:Y:S01]  /*57d0*/  IMAD R142, R4, R9, R142 ;  /* 0x00000009048e7224 */ /* 0x000fe200078e028e */
[----:B------:R-:W-:Y:S01]  /*57e0*/  LOP3.LUT R11, R6, 0xe8, RZ, 0xfc, !PT ;  /* 0x000000e8060b7812 */ /* 0x000fe200078efcff */
[----:B------:R-:W-:Y:S01]  /*57f0*/  @!P6 IMAD.IADD R144, R144, 0x1, -R4 ;  /* 0x000000019090e824 */ /* 0x000fe200078e0a04 */
[C---:B------:R-:W-:Y:S01]  /*5800*/  ISETP.GT.U32.AND P6, PT, R4.reuse, R140, PT ;  /* 0x0000008c0400720c */ /* 0x040fe20003fc4070 */
[----:B------:R-:W-:Y:S01]  /*5810*/  @!P3 IMAD.MOV R146, RZ, RZ, -R146 ;  /* 0x000000ffff92b224 */ /* 0x000fe200078e0a92 */
[----:B------:R-:W-:Y:S01]  /*5820*/  ISETP.GT.U32.AND P3, PT, R4, R142, PT ;  /* 0x0000008e0400720c */ /* 0x000fe20003f64070 */
[----:B------:R-:W-:Y:S01]  /*5830*/  @!P4 IMAD.MOV R150, RZ, RZ, -R150 ;  /* 0x000000ffff96c224 */ /* 0x000fe200078e0a96 */
[----:B------:R-:W-:Y:S01]  /*5840*/  IABS R136, R11 ;  /* 0x0000000b00887213 */ /* 0x000fe20000000000 */
[----:B------:R-:W-:Y:S01]  /*5850*/  @!P2 IMAD.IADD R148, R148, 0x1, -R4 ;  /* 0x000000019494a824 */ /* 0x000fe200078e0a04 */
[----:B------:R-:W-:-:S02]  /*5860*/  ISETP.GE.AND P2, PT, R15, RZ, PT ;  /* 0x000000ff0f00720c */ /* 0x000fc40003f46270 */
[----:B------:R-:W-:Y:S01]  /*5870*/  LOP3.LUT R15, R6, 0xec, RZ, 0xfc, !PT ;  /* 0x000000ec060f7812 */ /* 0x000fe200078efcff */
[----:B------:R-:W-:Y:S01]  /*5880*/  IMAD.HI.U32 R5, R7, R136, RZ ;  /* 0x0000008807057227 */ /* 0x000fe200078e00ff */
[----:B------:R-:W-:Y:S02]  /*5890*/  ISETP.GT.U32.AND P4, PT, R4, R138, PT ;  /* 0x0000008a0400720c */ /* 0x000fe40003f84070 */
[----:B------:R-:W-:Y:S01]  /*58a0*/  IABS R132, R15 ;  /* 0x0000000f00847213 */ /* 0x000fe20000000000 */
[--C-:B------:R-:W-:Y:S02]  /*58b0*/  @!P6 IMAD.IADD R140, R140, 0x1, -R4.reuse ;  /* 0x000000018c8ce824 */ /* 0x100fe400078e0a04 */
[----:B------:R-:W-:Y:S02]  /*58c0*/  IMAD.MOV R5, RZ, RZ, -R5 ;  /* 0x000000ffff057224 */ /* 0x000fe400078e0a05 */
[----:B------:R-:W-:Y:S01]  /*58d0*/  @!P3 IMAD.IADD R142, R142, 0x1, -R4 ;  /* 0x000000018e8eb824 */ /* 0x000fe200078e0a04 */
[C---:B------:R-:W-:Y:S01]  /*58e0*/  ISETP.GT.U32.AND P6, PT, R4.reuse, R140, PT ;  /* 0x0000008c0400720c */ /* 0x040fe20003fc4070 */
[----:B------:R-:W-:-:S02]  /*58f0*/  IMAD R136, R4, R5, R136 ;  /* 0x0000000504887224 */ /* 0x000fc400078e0288 */
[----:B------:R-:W-:Y:S01]  /*5900*/  IMAD.HI.U32 R5, R7, R134, RZ ;  /* 0x0000008607057227 */ /* 0x000fe200078e00ff */
[----:B------:R-:W-:-:S03]  /*5910*/  ISETP.GT.U32.AND P3, PT, R4, R142, PT ;  /* 0x0000008e0400720c */ /* 0x000fc60003f64070 */
[----:B------:R-:W-:-:S04]  /*5920*/  IMAD.HI.U32 R9, R7, R132, RZ ;  /* 0x0000008407097227 */ /* 0x000fc800078e00ff */
[----:B------:R-:W-:Y:S02]  /*5930*/  IMAD.MOV R5, RZ, RZ, -R5 ;  /* 0x000000ffff057224 */ /* 0x000fe400078e0a05 */
[----:B------:R-:W-:Y:S02]  /*5940*/  IMAD.MOV R9, RZ, RZ, -R9 ;  /* 0x000000ffff097224 */ /* 0x000fe400078e0a09 */
[C---:B------:R-:W-:Y:S02]  /*5950*/  IMAD R134, R4.reuse, R5, R134 ;  /* 0x0000000504867224 */ /* 0x040fe400078e0286 */
[----:B------:R-:W-:Y:S02]  /*5960*/  IMAD R132, R4, R9, R132 ;  /* 0x0000000904847224 */ /* 0x000fe400078e0284 */
[--C-:B------:R-:W-:Y:S01]  /*5970*/  @!P6 IMAD.IADD R140, R140, 0x1, -R4.reuse ;  /* 0x000000018c8ce824 */ /* 0x100fe200078e0a04 */
[----:B------:R-:W-:Y:S01]  /*5980*/  ISETP.GT.U32.AND P6, PT, R4, R134, PT ;  /* 0x000000860400720c */ /* 0x000fe20003fc4070 */
[----:B------:R-:W-:Y:S01]  /*5990*/  @!P3 IMAD.IADD R142, R142, 0x1, -R4 ;  /* 0x000000018e8eb824 */ /* 0x000fe200078e0a04 */
[----:B------:R-:W-:Y:S01]  /*59a0*/  ISETP.GT.U32.AND P3, PT, R4, R132, PT ;  /* 0x000000840400720c */ /* 0x000fe20003f64070 */
[----:B------:R-:W-:Y:S01]  /*59b0*/  @!P0 IMAD.MOV R148, RZ, RZ, -R148 ;  /* 0x000000ffff948224 */ /* 0x000fe200078e0a94 */
[----:B------:R-:W-:Y:S01]  /*59c0*/  ISETP.GE.AND P0, PT, R17, RZ, PT ;  /* 0x000000ff1100720c */ /* 0x000fe20003f06270 */
[----:B------:R-:W-:Y:S01]  /*59d0*/  @!P4 IMAD.IADD R138, R138, 0x1, -R4 ;  /* 0x000000018a8ac824 */ /* 0x000fe200078e0a04 */
[----:B------:R-:W-:Y:S01]  /*59e0*/  LOP3.LUT R17, R6, 0xee, RZ, 0xfc, !PT ;  /* 0x000000ee06117812 */ /* 0x000fe200078efcff */
[----:B------:R-:W-:Y:S01]  /*59f0*/  @!P2 IMAD.MOV R144, RZ, RZ, -R144 ;  /* 0x000000ffff90a224 */ /* 0x000fe200078e0a90 */
[----:B------:R-:W-:Y:S01]  /*5a00*/  ISETP.GE.AND P2, PT, R19, RZ, PT ;  /* 0x000000ff1300720c */ /* 0x000fe20003f46270 */
[----:B------:R-:W-:Y:S01]  /*5a10*/  @!P5 IMAD.MOV R140, RZ, RZ, -R140 ;  /* 0x000000ffff8cd224 */ /* 0x000fe200078e0a8c */
[----:B------:R-:W-:-:S02]  /*5a20*/  ISETP.GT.U32.AND P4, PT, R4, R138, PT ;  /* 0x0000008a0400720c */ /* 0x000fc40003f84070 */
[----:B------:R-:W-:Y:S01]  /*5a30*/  LOP3.LUT R19, R6, 0xf0, RZ, 0xfc, !PT ;  /* 0x000000f006137812 */ /* 0x000fe200078efcff */
[--C-:B------:R-:W-:Y:S01]  /*5a40*/  @!P6 IMAD.IADD R134, R134, 0x1, -R4.reuse ;  /* 0x000000018686e824 */ /* 0x100fe200078e0a04 */
[----:B------:R-:W-:Y:S01]  /*5a50*/  IABS R130, R17 ;  /* 0x0000001100827213 */ /* 0x000fe20000000000 */
[----:B------:R-:W-:Y:S01]  /*5a60*/  @!P3 IMAD.IADD R132, R132, 0x1, -R4 ;  /* 0x000000018484b824 */ /* 0x000fe200078e0a04 */
[----:B------:R-:W-:Y:S02]  /*5a70*/  IABS R128, R19 ;  /* 0x0000001300807213 */ /* 0x000fe40000000000 */
[C---:B------:R-:W-:Y:S01]  /*5a80*/  ISETP.GT.U32.AND P6, PT, R4.reuse, R134, PT ;  /* 0x000000860400720c */ /* 0x040fe20003fc4070 */
[----:B------:R-:W-:Y:S01]  /*5a90*/  IMAD.HI.U32 R5, R7, R130, RZ ;  /* 0x0000008207057227 */ /* 0x000fe200078e00ff */
[----:B------:R-:W-:-:S03]  /*5aa0*/  ISETP.GT.U32.AND P3, PT, R4, R132, PT ;  /* 0x000000840400720c */ /* 0x000fc60003f64070 */
[----:B------:R-:W-:-:S04]  /*5ab0*/  IMAD.HI.U32 R9, R7, R128, RZ ;  /* 0x0000008007097227 */ /* 0x000fc800078e00ff */
[----:B------:R-:W-:Y:S02]  /*5ac0*/  IMAD.MOV R5, RZ, RZ, -R5 ;  /* 0x000000ffff057224 */ /* 0x000fe400078e0a05 */
[----:B------:R-:W-:Y:S01]  /*5ad0*/  @!P4 IMAD.IADD R138, R138, 0x1, -R4 ;  /* 0x000000018a8ac824 */ /* 0x000fe200078e0a04 */
[----:B------:R-:W-:Y:S01]  /*5ae0*/  ISETP.GE.AND P4, PT, R11, RZ, PT ;  /* 0x000000ff0b00720c */ /* 0x000fe20003f86270 */
[----:B------:R-:W-:Y:S02]  /*5af0*/  IMAD.MOV R9, RZ, RZ, -R9 ;  /* 0x000000ffff097224 */ /* 0x000fe400078e0a09 */
[C---:B------:R-:W-:Y:S02]  /*5b00*/  IMAD R130, R4.reuse, R5, R130 ;  /* 0x0000000504827224 */ /* 0x040fe400078e0282 */
[----:B------:R-:W-:Y:S01]  /*5b10*/  @!P0 IMAD.MOV R138, RZ, RZ, -R138 ;  /* 0x000000ffff8a8224 */ /* 0x000fe200078e0a8a */
[C---:B------:R-:W-:Y:S01]  /*5b20*/  ISETP.GT.U32.AND P0, PT, R4.reuse, R136, PT ;  /* 0x000000880400720c */ /* 0x040fe20003f04070 */
[----:B------:R-:W-:-:S02]  /*5b30*/  IMAD R128, R4, R9, R128 ;  /* 0x0000000904807224 */ /* 0x000fc400078e0280 */
[----:B------:R-:W-:Y:S01]  /*5b40*/  @!P6 IMAD.IADD R134, R134, 0x1, -R4 ;  /* 0x000000018686e824 */ /* 0x000fe200078e0a04 */
[----:B------:R-:W-:Y:S01]  /*5b50*/  ISETP.GT.U32.AND P6, PT, R4, R130, PT ;  /* 0x000000820400720c */ /* 0x000fe20003fc4070 */
[----:B------:R-:W-:-:S04]  /*5b60*/  IMAD.HI.U32 R11, R7, R126, RZ ;  /* 0x0000007e070b7227 */ /* 0x000fc800078e00ff */
[----:B------:R-:W-:Y:S01]  /*5b70*/  @!P3 IMAD.IADD R132, R132, 0x1, -R4 ;  /* 0x000000018484b824 */ /* 0x000fe200078e0a04 */
[----:B------:R-:W-:Y:S01]  /*5b80*/  ISETP.GT.U32.AND P3, PT, R4, R128, PT ;  /* 0x000000800400720c */ /* 0x000fe20003f64070 */
[----:B------:R-:W-:-:S04]  /*5b90*/  IMAD.HI.U32 R5, R7, R124, RZ ;  /* 0x0000007c07057227 */ /* 0x000fc800078e00ff */
[----:B------:R-:W-:Y:S02]  /*5ba0*/  IMAD.MOV R11, RZ, RZ, -R11 ;  /* 0x000000ffff0b7224 */ /* 0x000fe400078e0a0b */
[----:B------:R-:W-:Y:S02]  /*5bb0*/  IMAD.MOV R5, RZ, RZ, -R5 ;  /* 0x000000ffff057224 */ /* 0x000fe400078e0a05 */
[----:B------:R-:W-:Y:S02]  /*5bc0*/  IMAD R126, R4, R11, R126 ;  /* 0x0000000b047e7224 */ /* 0x000fe400078e027e */
[----:B------:R-:W-:Y:S02]  /*5bd0*/  @!P0 IMAD.IADD R136, R136, 0x1, -R4 ;  /* 0x0000000188888824 */ /* 0x000fe400078e0a04 */
[----:B------:R-:W-:Y:S02]  /*5be0*/  IMAD R124, R4, R5, R124 ;  /* 0x00000005047c7224 */ /* 0x000fe400078e027c */
[----:B------:R-:W-:Y:S01]  /*5bf0*/  @!P6 IMAD.IADD R130, R130, 0x1, -R4 ;  /* 0x000000018282e824 */ /* 0x000fe200078e0a04 */
[C---:B------:R-:W-:Y:S01]  /*5c00*/  ISETP.GT.U32.AND P6, PT, R4.reuse, R126, PT ;  /* 0x0000007e0400720c */ /* 0x040fe20003fc4070 */
[----:B------:R-:W-:Y:S01]  /*5c10*/  IMAD.HI.U32 R9, R7, R122, RZ ;  /* 0x0000007a07097227 */ /* 0x000fe200078e00ff */
[----:B------:R-:W-:-:S02]  /*5c20*/  ISETP.GT.U32.AND P0, PT, R4, R136, PT ;  /* 0x000000880400720c */ /* 0x000fc40003f04070 */
[----:B------:R-:W-:Y:S01]  /*5c30*/  ISETP.GT.U32.AND P5, PT, R4, R130, PT ;  /* 0x000000820400720c */ /* 0x000fe20003fa4070 */
[----:B------:R-:W-:Y:S01]  /*5c40*/  @!P3 IMAD.IADD R128, R128, 0x1, -R4 ;  /* 0x000000018080b824 */ /* 0x000fe200078e0a04 */
[C---:B------:R-:W-:Y:S01]  /*5c50*/  ISETP.GT.U32.AND P3, PT, R4.reuse, R124, PT ;  /* 0x0000007c0400720c */ /* 0x040fe20003f64070 */
[----:B------:R-:W-:Y:S02]  /*5c60*/  IMAD.MOV R9, RZ, RZ, -R9 ;  /* 0x000000ffff097224 */ /* 0x000fe400078e0a09 */
[----:B------:R-:W-:Y:S01]  /*5c70*/  @!P2 IMAD.MOV R142, RZ, RZ, -R142 ;  /* 0x000000ffff8ea224 */ /* 0x000fe200078e0a8e */
[C---:B------:R-:W-:Y:S01]  /*5c80*/  ISETP.GT.U32.AND P2, PT, R4.reuse, R128, PT ;  /* 0x000000800400720c */ /* 0x040fe20003f44070 */
[----:B------:R-:W-:Y:S02]  /*5c90*/  IMAD R122, R4, R9, R122 ;  /* 0x00000009047a7224 */ /* 0x000fe400078e027a */
[--C-:B------:R-:W-:Y:S02]  /*5ca0*/  @!P6 IMAD.IADD R126, R126, 0x1, -R4.reuse ;  /* 0x000000017e7ee824 */ /* 0x100fe400078e0a04 */
[----:B------:R-:W-:Y:S01]  /*5cb0*/  @!P0 IMAD.IADD R136, R136, 0x1, -R4 ;  /* 0x0000000188888824 */ /* 0x000fe200078e0a04 */
[----:B------:R-:W-:Y:S01]  /*5cc0*/  ISETP.GT.U32.AND P6, PT, R4, R122, PT ;  /* 0x0000007a0400720c */ /* 0x000fe20003fc4070 */
[----:B------:R-:W-:Y:S01]  /*5cd0*/  IMAD.HI.U32 R9, R7, R120, RZ ;  /* 0x0000007807097227 */ /* 0x000fe200078e00ff */
[----:B------:R-:W-:-:S02]  /*5ce0*/  ISETP.GE.AND P0, PT, R13, RZ, PT ;  /* 0x000000ff0d00720c */ /* 0x000fc40003f06270 */
[----:B------:R-:W-:Y:S01]  /*5cf0*/  LOP3.LUT R13, R6, 0xfc, RZ, 0xfc, !PT ;  /* 0x000000fc060d7812 */ /* 0x000fe200078efcff */
[----:B------:R-:W-:Y:S01]  /*5d00*/  @!P3 IMAD.IADD R124, R124, 0x1, -R4 ;  /* 0x000000017c7cb824 */ /* 0x000fe200078e0a04 */
[----:B------:R-:W-:Y:S01]  /*5d10*/  ISETP.GE.AND P3, PT, R15, RZ, PT ;  /* 0x000000ff0f00720c */ /* 0x000fe20003f66270 */
[----:B------:R-:W-:Y:S01]  /*5d20*/  @!P4 IMAD.MOV R136, RZ, RZ, -R136 ;  /* 0x000000ffff88c224 */ /* 0x000fe200078e0a88 */
[----:B------:R-:W-:Y:S01]  /*5d30*/  IABS R116, R13 ;  /* 0x0000000d00747213 */ /* 0x000fe20000000000 */
[----:B------:R-:W-:Y:S01]  /*5d40*/  IMAD.MOV R9, RZ, RZ, -R9 ;  /* 0x000000ffff097224 */ /* 0x000fe200078e0a09 */
[----:B------:R-:W-:Y:S01]  /*5d50*/  ISETP.GT.U32.AND P4, PT, R4, R124, PT ;  /* 0x0000007c0400720c */ /* 0x000fe20003f84070 */
[----:B------:R-:W-:-:S04]  /*5d60*/  IMAD.HI.U32 R6, R7, R118, RZ ;  /* 0x0000007607067227 */ /* 0x000fc800078e00ff */
[----:B------:R-:W-:Y:S02]  /*5d70*/  IMAD R120, R4, R9, R120 ;  /* 0x0000000904787224 */ /* 0x000fe400078e0278 */
[----:B------:R-:W-:Y:S01]  /*5d80*/  @!P6 IMAD.IADD R122, R122, 0x1, -R4 ;  /* 0x000000017a7ae824 */ /* 0x000fe200078e0a04 */
[----:B------:R-:W-:Y:S01]  /*5d90*/  ISETP.GT.U32.AND P6, PT, R4, R126, PT ;  /* 0x0000007e0400720c */ /* 0x000fe20003fc4070 */
[----:B------:R-:W-:Y:S02]  /*5da0*/  IMAD.MOV R11, RZ, RZ, -R6 ;  /* 0x000000ffff0b7224 */ /* 0x000fe400078e0a06 */
[----:B------:R-:W-:-:S04]  /*5db0*/  IMAD.HI.U32 R7, R7, R116, RZ ;  /* 0x0000007407077227 */ /* 0x000fc800078e00ff */
[----:B------:R-:W-:Y:S01]  /*5dc0*/  @!P0 IMAD.MOV R134, RZ, RZ, -R134 ;  /* 0x000000ffff868224 */ /* 0x000fe200078e0a86 */
[----:B------:R-:W-:Y:S01]  /*5dd0*/  ISETP.GT.U32.AND P0, PT, R4, R122, PT ;  /* 0x0000007a0400720c */ /* 0x000fe20003f04070 */
[----:B------:R-:W-:Y:S01]  /*5de0*/  @!P2 IMAD.IADD R128, R128, 0x1, -R4 ;  /* 0x000000018080a824 */ /* 0x000fe200078e0a04 */
[C---:B------:R-:W-:Y:S01]  /*5df0*/  ISETP.GT.U32.AND P2, PT, R4.reuse, R120, PT ;  /* 0x000000780400720c */ /* 0x040fe20003f44070 */
[----:B------:R-:W-:Y:S02]  /*5e00*/  IMAD.MOV.U32 R5, RZ, RZ, c[0x0][0x188] ;  /* 0x00006200ff057624 */ /* 0x000fe400078e00ff */
[----:B------:R-:W-:Y:S02]  /*5e10*/  IMAD R118, R4, R11, R118 ;  /* 0x0000000b04767224 */ /* 0x000fe400078e0276 */
[----:B------:R-:W-:Y:S02]  /*5e20*/  IMAD.MOV R7, RZ, RZ, -R7 ;  /* 0x000000ffff077224 */ /* 0x000fe400078e0a07 */
[----:B------:R-:W-:Y:S01]  /*5e30*/  @!P4 IMAD.IADD R124, R124, 0x1, -R4 ;  /* 0x000000017c7cc824 */ /* 0x000fe200078e0a04 */
[----:B------:R-:W-:Y:S01]  /*5e40*/  ISETP.GE.AND P4, PT, R19, RZ, PT ;  /* 0x000000ff1300720c */ /* 0x000fe20003f86270 */
[----:B------:R-:W-:-:S02]  /*5e50*/  IMAD R229, R5, 0x4, R231 ;  /* 0x0000000405e57824 */ /* 0x000fc400078e02e7 */
[----:B------:R-:W-:Y:S01]  /*5e60*/  @!P3 IMAD.MOV R132, RZ, RZ, -R132 ;  /* 0x000000ffff84b224 */ /* 0x000fe200078e0a84 */
[C---:B------:R-:W-:Y:S01]  /*5e70*/  ISETP.GT.U32.AND P3, PT, R4.reuse, R118, PT ;  /* 0x000000760400720c */ /* 0x040fe20003f64070 */
[----:B------:R-:W-:Y:S01]  /*5e80*/  IMAD R116, R4, R7, R116 ;  /* 0x0000000704747224 */ /* 0x000fe200078e0274 */
[----:B------:R-:W-:Y:S01]  /*5e90*/  STL [R1+0x16c], R229 ;  /* 0x00016ce501007387 */ /* 0x000fe20000100800 */
[----:B------:R-:W-:Y:S02]  /*5ea0*/  IMAD R227, R5, 0x4, R229 ;  /* 0x0000000405e37824 */ /* 0x000fe400078e02e5 */
[--C-:B------:R-:W-:Y:S01]  /*5eb0*/  @!P6 IMAD.IADD R126, R126, 0x1, -R4.reuse ;  /* 0x000000017e7ee824 */ /* 0x100fe200078e0a04 */
[----:B------:R-:W-:Y:S01]  /*5ec0*/  ISETP.GT.U32.AND P6, PT, R4, R116, PT ;  /* 0x000000740400720c */ /* 0x000fe20003fc4070 */
[--C-:B------:R-:W-:Y:S01]  /*5ed0*/  @!P5 IMAD.IADD R130, R130, 0x1, -R4.reuse ;  /* 0x000000018282d824 */ /* 0x100fe200078e0a04 */
[----:B------:R-:W-:Y:S01]  /*5ee0*/  ISETP.GE.AND P5, PT, R17, RZ, PT ;  /* 0x000000ff1100720c */ /* 0x000fe20003fa6270 */
[----:B------:R-:W-:Y:S01]  /*5ef0*/  IMAD R225, R5, 0x4, R227 ;  /* 0x0000000405e17824 */ /* 0x000fe200078e02e3 */
[----:B------:R-:W-:Y:S01]  /*5f00*/  STL [R1+0x168], R227 ;  /* 0x000168e301007387 */ /* 0x000fe20000100800 */
[--C-:B------:R-:W-:Y:S01]  /*5f10*/  @!P0 IMAD.IADD R122, R122, 0x1, -R4.reuse ;  /* 0x000000017a7a8824 */ /* 0x100fe200078e0a04 */
[----:B------:R-:W-:Y:S01]  /*5f20*/  ISETP.GE.AND P0, PT, R21, RZ, PT ;  /* 0x000000ff1500720c */ /* 0x000fe20003f06270 */
[----:B------:R-:W-:Y:S01]  /*5f30*/  @!P2 IMAD.IADD R120, R120, 0x1, -R4 ;  /* 0x000000017878a824 */ /* 0x000fe200078e0a04 */
[----:B------:R-:W-:Y:S01]  /*5f40*/  ISETP.GE.AND P2, PT, R127, c[0x0][0x180], PT ;  /* 0x000060007f007a0c */ /* 0x000fe20003f46270 */
[----:B------:R-:W-:Y:S01]  /*5f50*/  IMAD R223, R5, 0x4, R225 ;  /* 0x0000000405df7824 */ /* 0x000fe200078e02e1 */
[----:B------:R-:W-:Y:S01]  /*5f60*/  STL [R1+0x14c], R225 ;  /* 0x00014ce101007387 */ /* 0x000fe20000100800 */
[----:B------:R-:W-:Y:S01]  /*5f70*/  @!P4 IMAD.MOV R128, RZ, RZ, -R128 ;  /* 0x000000ffff80c224 */ /* 0x000fe200078e0a80 */
[----:B------:R-:W-:Y:S01]  /*5f80*/  ISETP.GT.U32.AND P4, PT, R4, R120, PT ;  /* 0x000000780400720c */ /* 0x000fe20003f84070 */
[--C-:B------:R-:W-:Y:S01]  /*5f90*/  @!P3 IMAD.IADD R118, R118, 0x1, -R4.reuse ;  /* 0x000000017676b824 */ /* 0x100fe200078e0a04 */
[----:B------:R-:W-:Y:S01]  /*5fa0*/  ISETP.GE.AND P3, PT, R23, RZ, PT ;  /* 0x000000ff1700720c */ /* 0x000fe20003f66270 */
[----:B------:R-:W-:Y:S01]  /*5fb0*/  IMAD R221, R5, 0x4, R223 ;  /* 0x0000000405dd7824 */ /* 0x000fe200078e02df */
[----:B------:R-:W-:Y:S01]  /*5fc0*/  SEL R6, R110, RZ, !P2 ;  /* 0x000000ff6e067207 */ /* 0x000fe20005000000 */
[----:B------:R-:W-:Y:S01]  /*5fd0*/  @!P6 IMAD.IADD R116, R116, 0x1, -R4 ;  /* 0x000000017474e824 */ /* 0x000fe200078e0a04 */
[----:B------:R-:W-:Y:S01]  /*5fe0*/  ISETP.GE.AND P2, PT, R25, RZ, PT ;  /* 0x000000ff1900720c */ /* 0x000fe20003f46270 */
[----:B------:R-:W-:Y:S01]  /*5ff0*/  IMAD R219, R5, 0x4, R221 ;  /* 0x0000000405db7824 */ /* 0x000fe200078e02dd */
[----:B------:R-:W-:Y:S01]  /*6000*/  ISETP.GE.AND P6, PT, R115, c[0x0][0x180], PT ;  /* 0x0000600073007a0c */ /* 0x000fe20003fc6270 */
[----:B------:R-:W-:Y:S01]  /*6010*/  @!P5 IMAD.MOV R130, RZ, RZ, -R130 ;  /* 0x000000ffff82d224 */ /* 0x000fe200078e0a82 */
[C---:B------:R-:W-:Y:S01]  /*6020*/  ISETP.GT.U32.AND P5, PT, R4.reuse, R118, PT ;  /* 0x000000760400720c */ /* 0x040fe20003fa4070 */
[----:B------:R-:W-:Y:S01]  /*6030*/  @!P0 IMAD.MOV R126, RZ, RZ, -R126 ;  /* 0x000000ffff7e8224 */ /* 0x000fe200078e0a7e */
[----:B------:R-:W-:Y:S01]  /*6040*/  ISETP.GT.U32.AND P0, PT, R4, R116, PT ;  /* 0x000000740400720c */ /* 0x000fe20003f04070 */
[----:B------:R-:W-:Y:S01]  /*6050*/  IMAD R217, R5, 0x4, R219 ;  /* 0x0000000405d97824 */ /* 0x000fe200078e02db */
[----:B------:R-:W-:Y:S01]  /*6060*/  SEL R7, R110, RZ, !P6 ;  /* 0x000000ff6e077207 */ /* 0x000fe20007000000 */
[----:B------:R-:W-:Y:S01]  /*6070*/  @!P4 IMAD.IADD R120, R120, 0x1, -R4 ;  /* 0x000000017878c824 */ /* 0x000fe200078e0a04 */
[----:B------:R-:W-:Y:S01]  /*6080*/  ISETP.GE.AND P4, PT, R13, RZ, PT ;  /* 0x000000ff0d00720c */ /* 0x000fe20003f86270 */
[----:B------:R-:W-:Y:S01]  /*6090*/  IMAD R215, R5, 0x4, R217 ;  /* 0x0000000405d77824 */ /* 0x000fe200078e02d9 */
[----:B------:R-:W-:Y:S01]  /*60a0*/  ISETP.NE.U32.AND P6, PT, R7, RZ, PT ;  /* 0x000000ff0700720c */ /* 0x000fe20003fc5070 */
[----:B------:R-:W-:Y:S01]  /*60b0*/  @!P3 IMAD.MOV R124, RZ, RZ, -R124 ;  /* 0x000000ffff7cb224 */ /* 0x000fe200078e0a7c */
[----:B------:R-:W-:Y:S01]  /*60c0*/  ISETP.GE.AND P3, PT, R27, RZ, PT ;  /* 0x000000ff1b00720c */ /* 0x000fe20003f66270 */
[----:B------:R-:W-:Y:S01]  /*60d0*/  IMAD R175, R5, 0x4, R215 ;  /* 0x0000000405af7824 */ /* 0x000fe200078e02d7 */
[----:B------:R-:W-:Y:S01]  /*60e0*/  STL [R1+0x140], R223 ;  /* 0x000140df01007387 */ /* 0x000fe20000100800 */
[--C-:B------:R-:W-:Y:S01]  /*60f0*/  @!P5 IMAD.IADD R118, R118, 0x1, -R4.reuse ;  /* 0x000000017676d824 */ /* 0x100fe200078e0a04 */
[----:B------:R-:W-:Y:S01]  /*6100*/  ISETP.GE.AND P5, PT, R29, RZ, PT ;  /* 0x000000ff1d00720c */ /* 0x000fe20003fa6270 */
[C---:B------:R-:W-:Y:S01]  /*6110*/  IMAD R241, R5.reuse, 0x4, R175 ;  /* 0x0000000405f17824 */ /* 0x040fe200078e02af */
[----:B------:R-:W-:Y:S01]  /*6120*/  STL [R1+0x1d0], R221 ;  /* 0x0001d0dd01007387 */ /* 0x000fe20000100800 */
[----:B------:R-:W-:Y:S01]  /*6130*/  @!P0 IMAD.IADD R116, R116, 0x1, -R4 ;  /* 0x0000000174748824 */ /* 0x000fe200078e0a04 */
[----:B------:R-:W-:Y:S01]  /*6140*/  ISETP.NE.AND P0, PT, RZ, c[0x0][0x17c], PT ;  /* 0x00005f00ff007a0c */ /* 0x000fe20003f05270 */
[----:B------:R-:W-:Y:S01]  /*6150*/  IMAD R237, R5, 0x4, R241 ;  /* 0x0000000405ed7824 */ /* 0x000fe200078e02f1 */
[----:B------:R-:W-:Y:S01]  /*6160*/  STL [R1+0x13c], R219 ;  /* 0x00013cdb01007387 */ /* 0x000fe20000100800 */
[----:B------:R-:W-:Y:S01]  /*6170*/  @!P4 IMAD.MOV R116, RZ, RZ, -R116 ;  /* 0x000000ffff74c224 */ /* 0x000fe200078e0a74 */
[----:B------:R-:W-:Y:S01]  /*6180*/  ISETP.GE.AND P4, PT, R31, RZ, PT ;  /* 0x000000ff1f00720c */ /* 0x000fe20003f86270 */
[----:B------:R-:W-:Y:S01]  /*6190*/  @!P3 IMAD.MOV R118, RZ, RZ, -R118 ;  /* 0x000000ffff76b224 */ /* 0x000fe200078e0a76 */
[----:B------:R-:W-:Y:S01]  /*61a0*/  ISETP.NE.AND P3, PT, RZ, c[0x0][0x178], PT ;  /* 0x00005e00ff007a0c */ /* 0x000fe20003f65270 */
[----:B------:R-:W-:Y:S01]  /*61b0*/  IMAD R114, R5, 0x4, R237 ;  /* 0x0000000405727824 */ /* 0x000fe200078e02ed */
[C---:B------:R-:W-:Y:S01]  /*61c0*/  SEL R107, R213.reuse, R10, !P0 ;  /* 0x0000000ad56b7207 */ /* 0x040fe20004000000 */
[----:B------:R-:W-:Y:S01]  /*61d0*/  @!P2 IMAD.MOV R122, RZ, RZ, -R122 ;  /* 0x000000ffff7aa224 */ /* 0x000fe200078e0a7a */
[----:B------:R-:W-:Y:S01]  /*61e0*/  SEL R4, R213, R8, !P0 ;  /* 0x00000008d5047207 */ /* 0x000fe20004000000 */
[----:B------:R-:W-:Y:S01]  /*61f0*/  IMAD R112, R5, 0x4, R114 ;  /* 0x0000000405707824 */ /* 0x000fe200078e0272 */
[----:B------:R-:W-:Y:S01]  /*6200*/  SEL R103, R213, R12, !P0 ;  /* 0x0000000cd5677207 */ /* 0x000fe20004000000 */
[----:B------:R-:W-:Y:S01]  /*6210*/  @!P5 IMAD.MOV R120, RZ, RZ, -R120 ;  /* 0x000000ffff78d224 */ /* 0x000fe200078e0a78 */
[----:B------:R-:W-:Y:S01]  /*6220*/  ISETP.GE.AND P5, PT, R123, c[0x0][0x180], PT ;  /* 0x000060007b007a0c */ /* 0x000fe20003fa6270 */
[----:B------:R-:W-:Y:S01]  /*6230*/  IMAD R108, R5, 0x4, R112 ;  /* 0x00000004056c7824 */ /* 0x000fe200078e0270 */
[C---:B------:R-:W-:Y:S01]  /*6240*/  SEL R99, R213.reuse, R14, !P0 ;  /* 0x0000000ed5637207 */ /* 0x040fe20004000000 */
[----:B------:R-:W-:Y:S01]  /*6250*/  @!P4 IMAD.MOV R2, RZ, RZ, -R2 ;  /* 0x000000ffff02c224 */ /* 0x000fe200078e0a02 */
[C---:B------:R-:W-:Y:S01]  /*6260*/  SEL R95, R213.reuse, R16, !P0 ;  /* 0x00000010d55f7207 */ /* 0x040fe20004000000 */
[----:B------:R-:W-:Y:S01]  /*6270*/  STL [R1+0x138], R217 ;  /* 0x000138d901007387 */ /* 0x000fe20000100800 */
[----:B------:R-:W-:Y:S01]  /*6280*/  SEL R91, R213, R18, !P0 ;  /* 0x00000012d55b7207 */ /* 0x000fe20004000000 */
[----:B------:R-:W-:Y:S01]  /*6290*/  IMAD R107, R107, c[0x0][0x190], RZ ;  /* 0x000064006b6b7a24 */ /* 0x000fe200078e02ff */
        /* <DEDUP_REMOVED lines=28> */
[C---:B------:R-:W-:Y:S01]  /*6460*/  SEL R102, R213.reuse, R102, !P0 ;  /* 0x00000066d5667207 */ /* 0x040fe20004000000 */
        /* <DEDUP_REMOVED lines=43> */
[----:B------:R-:W-:Y:S01]  /*6720*/  SEL R58, R213, R58, !P0 ;  /* 0x0000003ad53a7207 */ /* 0x000fe20004000000 */
[----:B------:R-:W-:Y:S01]  /*6730*/  IMAD R63, R63, c[0x0][0x190], RZ ;  /* 0x000064003f3f7a24 */ /* 0x000fe200078e02ff */
[----:B------:R-:W-:-:S02]  /*6740*/  SEL R56, R213, R56, !P0 ;  /* 0x00000038d5387207 */ /* 0x000fc40004000000 */
[C---:B------:R-:W-:Y:S02]  /*6750*/  SEL R54, R213.reuse, R54, !P0 ;  /* 0x00000036d5367207 */ /* 0x040fe40004000000 */
[C---:B------:R-:W-:Y:S02]  /*6760*/  SEL R52, R213.reuse, R52, !P0 ;  /* 0x00000034d5347207 */ /* 0x040fe40004000000 */
[C---:B------:R-:W-:Y:S02]  /*6770*/  SEL R50, R213.reuse, R50, !P0 ;  /* 0x00000032d5327207 */ /* 0x040fe40004000000 */
[C---:B------:R-:W-:Y:S02]  /*6780*/  SEL R48, R213.reuse, R48, !P0 ;  /* 0x00000030d5307207 */ /* 0x040fe40004000000 */
[C---:B------:R-:W-:Y:S02]  /*6790*/  SEL R46, R213.reuse, R46, !P0 ;  /* 0x0000002ed52e7207 */ /* 0x040fe40004000000 */
        /* <DEDUP_REMOVED lines=9> */
[C---:B--2---:R-:W-:Y:S02]  /*6830*/  SEL R31, R213.reuse, R202, !P0 ;  /* 0x000000cad51f7207 */ /* 0x044fe40004000000 */
        /* <DEDUP_REMOVED lines=42> */
[----:B------:R-:W-:Y:S01]  /*6ae0*/  SEL R109, R213, R168, !P0 ;  /* 0x000000a8d56d7207 */ /* 0x000fe20004000000 */
[----:B------:R-:W-:Y:S01]  /*6af0*/  IMAD R168, R59, c[0x0][0x190], RZ ;  /* 0x000064003ba87a24 */ /* 0x000fe200078e02ff */
[C---:B------:R-:W-:Y:S02]  /*6b00*/  SEL R113, R213.reuse, R166, !P0 ;  /* 0x000000a6d5717207 */ /* 0x040fe40004000000 */
[----:B------:R-:W-:Y:S01]  /*6b10*/  SEL R117, R213, R164, !P0 ;  /* 0x000000a4d5757207 */ /* 0x000fe20004000000 */
[----:B------:R-:W-:Y:S01]  /*6b20*/  IMAD R164, R45, c[0x0][0x190], RZ ;  /* 0x000064002da47a24 */ /* 0x000fe200078e02ff */
[----:B------:R-:W-:-:S02]  /*6b30*/  SEL R121, R213, R162, !P0 ;  /* 0x000000a2d5797207 */ /* 0x000fc40004000000 */
[----:B------:R-:W-:Y:S01]  /*6b40*/  SEL R125, R213, R160, !P0 ;  /* 0x000000a0d57d7207 */ /* 0x000fe20004000000 */
[----:B------:R-:W-:Y:S01]  /*6b50*/  IMAD R160, R37, c[0x0][0x190], RZ ;  /* 0x0000640025a07a24 */ /* 0x000fe200078e02ff */
[C---:B------:R-:W-:Y:S02]  /*6b60*/  SEL R129, R213.reuse, R158, !P0 ;  /* 0x0000009ed5817207 */ /* 0x040fe40004000000 */
[----:B------:R-:W-:Y:S01]  /*6b70*/  SEL R133, R213, R156, !P0 ;  /* 0x0000009cd5857207 */ /* 0x000fe20004000000 */
[----:B------:R-:W-:Y:S01]  /*6b80*/  IMAD.SHL.U32 R156, R231, 0x4, RZ ;  /* 0x00000004e79c7824 */ /* 0x000fe200078e00ff */
[C---:B------:R-:W-:Y:S02]  /*6b90*/  SEL R137, R213.reuse, R154, !P0 ;  /* 0x0000009ad5897207 */ /* 0x040fe40004000000 */
[----:B------:R-:W-:Y:S01]  /*6ba0*/  SEL R141, R213, R152, !P0 ;  /* 0x00000098d58d7207 */ /* 0x000fe20004000000 */
[----:B------:R-:W-:Y:S01]  /*6bb0*/  IMAD.SHL.U32 R152, R229, 0x4, RZ ;  /* 0x00000004e5987824 */ /* 0x000fe200078e00ff */
[----:B------:R-:W-:-:S02]  /*6bc0*/  SEL R145, R213, R150, !P0 ;  /* 0x00000096d5917207 */ /* 0x000fc40004000000 */
[----:B------:R-:W-:Y:S01]  /*6bd0*/  SEL R149, R213, R148, !P0 ;  /* 0x00000094d5957207 */ /* 0x000fe20004000000 */
[----:B------:R-:W-:Y:S01]  /*6be0*/  IMAD.SHL.U32 R148, R227, 0x4, RZ ;  /* 0x00000004e3947824 */ /* 0x000fe200078e00ff */
        /* <DEDUP_REMOVED lines=13> */
[C---:B------:R-:W-:Y:S02]  /*6cc0*/  SEL R189, R213.reuse, R128, !P0 ;  /* 0x00000080d5bd7207 */ /* 0x040fe40004000000 */
[----:B------:R-:W-:-:S02]  /*6cd0*/  SEL R193, R213, R126, !P0 ;  /* 0x0000007ed5c17207 */ /* 0x000fc40004000000 */
[C---:B------:R-:W-:Y:S02]  /*6ce0*/  SEL R197, R213.reuse, R124, !P0 ;  /* 0x0000007cd5c57207 */ /* 0x040fe40004000000 */
[C---:B------:R-:W-:Y:S02]  /*6cf0*/  SEL R201, R213.reuse, R122, !P0 ;  /* 0x0000007ad5c97207 */ /* 0x040fe40004000000 */
[C---:B------:R-:W-:Y:S02]  /*6d00*/  SEL R205, R213.reuse, R118, !P0 ;  /* 0x00000076d5cd7207 */ /* 0x040fe40004000000 */
[C---:B------:R-:W-:Y:S02]  /*6d10*/  SEL R209, R213.reuse, R120, !P0 ;  /* 0x00000078d5d17207 */ /* 0x040fe40004000000 */
[----:B------:R-:W-:Y:S02]  /*6d20*/  SEL R213, R213, R116, !P0 ;  /* 0x00000074d5d57207 */ /* 0x000fe40004000000 */
[----:B------:R-:W-:Y:S01]  /*6d30*/  ISETP.NE.U32.AND P2, PT, R6, RZ, PT ;  /* 0x000000ff0600720c */ /* 0x000fe20003f45070 */
[----:B------:R-:W-:Y:S01]  /*6d40*/  IMAD R6, R5, 0x4, R108 ;  /* 0x0000000405067824 */ /* 0x000fe200078e026c */
[----:B------:R-:W-:-:S02]  /*6d50*/  ISETP.GE.AND P0, PT, R119, c[0x0][0x180], PT ;  /* 0x0000600077007a0c */ /* 0x000fc40003f06270 */
[C---:B------:R-:W-:Y:S01]  /*6d60*/  SEL R7, R110.reuse, RZ, !P5 ;  /* 0x000000ff6e077207 */ /* 0x040fe20006800000 */
[C---:B------:R-:W-:Y:S01]  /*6d70*/  IMAD R116, R5.reuse, 0x4, R6 ;  /* 0x0000000405747824 */ /* 0x040fe200078e0206 */
[----:B------:R-:W-:Y:S02]  /*6d80*/  @!P3 LOP3.LUT R2, RZ, c[0x0][0x178], RZ, 0x33, !PT ;  /* 0x00005e00ff02ba12 */ /* 0x000fe400078e33ff */
[----:B------:R-:W-:Y:S01]  /*6d90*/  SEL R111, R110, RZ, !P0 ;  /* 0x000000ff6e6f7207 */ /* 0x000fe20004000000 */
[----:B------:R-:W-:Y:S01]  /*6da0*/  IMAD R118, R5, 0x4, R116 ;  /* 0x0000000405767824 */ /* 0x000fe200078e0274 */
[----:B------:R-:W-:Y:S01]  /*6db0*/  ISETP.NE.U32.AND P0, PT, R7, RZ, PT ;  /* 0x000000ff0700720c */ /* 0x000fe20003f05070 */
[----:B------:R-:W-:Y:S01]  /*6dc0*/  IMAD R7, R2, c[0x0][0x184], RZ ;  /* 0x0000610002077a24 */ /* 0x000fe200078e02ff */
[----:B------:R-:W-:Y:S01]  /*6dd0*/  ISETP.NE.U32.AND P4, PT, R111, RZ, PT ;  /* 0x000000ff6f00720c */ /* 0x000fe20003f85070 */
[----:B------:R-:W-:Y:S01]  /*6de0*/  IMAD R120, R5, 0x4, R118 ;  /* 0x0000000405787824 */ /* 0x000fe200078e0276 */
[----:B------:R-:W-:Y:S01]  /*6df0*/  LOP3.LUT R111, R245, 0xc0, RZ, 0xc0, !PT ;  /* 0x000000c0f56f7812 */ /* 0x000fe200078ec0ff */
[----:B------:R-:W-:Y:S01]  /*6e00*/  IMAD.SHL.U32 R115, R7, 0x4, RZ ;  /* 0x0000000407737824 */ /* 0x000fe200078e00ff */
[----:B------:R-:W-:Y:S01]  /*6e10*/  STL [R1+0x170], R7 ;  /* 0x0001700701007387 */ /* 0x000fe20000100800 */
[----:B------:R-:W-:Y:S01]  /*6e20*/  IMAD R122, R5, 0x4, R120 ;  /* 0x00000004057a7824 */ /* 0x000fe200078e0278 */
[----:B------:R-:W-:Y:S01]  /*6e30*/  SHF.R.U32.HI R111, RZ, 0x1, R111 ;  /* 0x00000001ff6f7819 */ /* 0x000fe2000001166f */
[----:B------:R-:W-:Y:S01]  /*6e40*/  IMAD.SHL.U32 R2, R239, 0x4, RZ ;  /* 0x00000004ef027824 */ /* 0x000fe200078e00ff */
[----:B------:R1:W-:Y:S01]  /*6e50*/  STL [R1+0x1e4], R115 ;  /* 0x0001e47301007387 */ /* 0x0003e20000100800 */
[----:B------:R-:W-:-:S03]  /*6e60*/  IMAD R124, R5, 0x4, R122 ;  /* 0x00000004057c7824 */ /* 0x000fc600078e027a */
[----:B------:R-:W-:Y:S01]  /*6e70*/  STL [R1+0x24c], R152 ;  /* 0x00024c9801007387 */ /* 0x000fe20000100800 */
[----:B------:R-:W-:-:S03]  /*6e80*/  IMAD R126, R5, 0x4, R124 ;  /* 0x00000004057e7824 */ /* 0x000fc600078e027c */
[----:B------:R-:W-:Y:S01]  /*6e90*/  STL [R1+0x248], R148 ;  /* 0x0002489401007387 */ /* 0x000fe20000100800 */
[----:B------:R-:W-:Y:S01]  /*6ea0*/  IMAD R128, R5, 0x4, R126 ;  /* 0x0000000405807824 */ /* 0x000fe200078e027e */
[----:B-1----:R-:W-:Y:S02]  /*6eb0*/  IADD3 R115, P3, R115, c[0x0][0x160], RZ ;  /* 0x0000580073737a10 */ /* 0x002fe40007f7e0ff */
[----:B------:R1:W-:Y:S01]  /*6ec0*/  STL [R1+0x244], R144 ;  /* 0x0002449001007387 */ /* 0x0003e20000100800 */
[----:B------:R-:W-:Y:S01]  /*6ed0*/  IMAD R130, R5, 0x4, R128 ;  /* 0x0000000405827824 */ /* 0x000fe200078e0280 */
[----:B------:R-:W-:Y:S02]  /*6ee0*/  LEA.HI.X.SX32 R7, R7, c[0x0][0x164], 0x2, P3 ;  /* 0x0000590007077a11 */ /* 0x000fe400018f16ff */
[-C--:B------:R-:W-:Y:S01]  /*6ef0*/  LEA R210, P3, R114, R115.reuse, 0x2 ;  /* 0x0000007372d27211 */ /* 0x080fe200078610ff */
[----:B------:R2:W-:Y:S01]  /*6f00*/  STL [R1+0x240], R140 ;  /* 0x0002408c01007387 */ /* 0x0005e20000100800 */
[----:B------:R-:W-:-:S02]  /*6f10*/  LEA R206, P5, R112, R115, 0x2 ;  /* 0x0000007370ce7211 */ /* 0x000fc400078a10ff */
[----:B------:R-:W-:Y:S01]  /*6f20*/  LEA.HI.X.SX32 R211, R114, R7, 0x2, P3 ;  /* 0x0000000772d37211 */ /* 0x000fe200018f16ff */
[----:B------:R3:W-:Y:S01]  /*6f30*/  STL [R1+0x23c], R136 ;  /* 0x00023c8801007387 */ /* 0x0007e20000100800 */
[----:B------:R-:W-:Y:S02]  /*6f40*/  LEA R202, P3, R108, R115, 0x2 ;  /* 0x000000736cca7211 */ /* 0x000fe400078610ff */
[----:B------:R-:W-:Y:S01]  /*6f50*/  LEA.HI.X.SX32 R207, R112, R7, 0x2, P5 ;  /* 0x0000000770cf7211 */ /* 0x000fe200028f16ff */
[C---:B------:R-:W-:Y:S01]  /*6f60*/  IMAD R112, R5.reuse, 0x4, R130 ;  /* 0x0000000405707824 */ /* 0x040fe200078e0282 */
[----:B------:R-:W-:Y:S01]  /*6f70*/  LEA R198, P5, R6, R115, 0x2 ;  /* 0x0000007306c67211 */ /* 0x000fe200078a10ff */
[----:B------:R-:W-:Y:S01]  /*6f80*/  STL.64 [R1+0x88], R210 ;  /* 0x000088d201007387 */ /* 0x000fe20000100a00 */
[----:B------:R-:W-:Y:S02]  /*6f90*/  LEA.HI.X.SX32 R203, R108, R7, 0x2, P3 ;  /* 0x000000076ccb7211 */ /* 0x000fe400018f16ff */
[----:B------:R-:W-:Y:S01]  /*6fa0*/  LEA R194, P3, R116, R115, 0x2 ;  /* 0x0000007374c27211 */ /* 0x000fe200078610ff */
[----:B------:R-:W-:Y:S01]  /*6fb0*/  STL.64 [R1+0x80], R206 ;  /* 0x000080ce01007387 */ /* 0x000fe20000100a00 */
[----:B------:R-:W-:Y:S01]  /*6fc0*/  LEA.HI.X.SX32 R199, R6, R7, 0x2, P5 ;  /* 0x0000000706c77211 */ /* 0x000fe200028f16ff */
[C---:B------:R-:W-:Y:S01]  /*6fd0*/  IMAD R6, R5.reuse, 0x4, R112 ;  /* 0x0000000405067824 */ /* 0x040fe200078e0270 */
        /* <DEDUP_REMOVED lines=15> */
[----:B------:R-:W-:Y:S01]  /*70d0*/  IMAD R118, R5, 0x4, R116 ;  /* 0x0000000405767824 */ /* 0x000fe200078e0274 */
[----:B------:R-:W-:Y:S01]  /*70e0*/  LEA R166, P5, R126, R115, 0x2 ;  /* 0x000000737ea67211 */ /* 0x000fe200078a10ff */
[----:B------:R-:W-:Y:S01]  /*70f0*/  STL.64 [R1+0x58], R186 ;  /* 0x000058ba01007387 */ /* 0x000fe20000100a00 */
[----:B------:R-:W-:Y:S01]  /*7100*/  LEA.HI.X.SX32 R171, R124, R7, 0x2, P3 ;  /* 0x000000077cab7211 */ /* 0x000fe200018f16ff */
[----:B------:R-:W-:Y:S01]  /*7110*/  IMAD R120, R24, c[0x0][0x190], RZ ;  /* 0x0000640018787a24 */ /* 0x000fe200078e02ff */
        /* <DEDUP_REMOVED lines=15> */
[----:B------:R-:W-:Y:S01]  /*7210*/  IMAD.SHL.U32 R112, R217, 0x4, RZ ;  /* 0x00000004d9707824 */ /* 0x000fe200078e00ff */
        /* <DEDUP_REMOVED lines=11> */
[----:B------:R-:W-:Y:S01]  /*72d0*/  IMAD.SHL.U32 R5, R215, 0x4, RZ ;  /* 0x00000004d7057824 */ /* 0x000fe200078e00ff */
        /* <DEDUP_REMOVED lines=8> */
[----:B------:R-:W-:Y:S01]  /*7360*/  IADD3 R234, P5, R156, R115, RZ ;  /* 0x000000739cea7210 */ /* 0x000fe20007fbe0ff */
[----:B------:R4:W-:Y:S01]  /*7370*/  STL [R1+0x238], R132 ;  /* 0x0002388401007387 */ /* 0x0009e20000100800 */
[----:B------:R-:W-:Y:S01]  /*7380*/  LEA.HI.X.SX32 R179, R6, R7, 0x2, P3 ;  /* 0x0000000706b37211 */ /* 0x000fe200018f16ff */
[----:B------:R-:W-:Y:S01]  /*7390*/  IMAD.SHL.U32 R6, R175, 0x4, RZ ;  /* 0x00000004af067824 */ /* 0x000fe200078e00ff */
[----:B------:R-:W-:Y:S01]  /*73a0*/  IADD3 R232, P3, R152, R115, RZ ;  /* 0x0000007398e87210 */ /* 0x000fe20007f7e0ff */
[----:B------:R-:W-:Y:S01]  /*73b0*/  STL.64 [R1+0x8], R138 ;  /* 0x0000088a01007387 */ /* 0x000fe20000100a00 */
[----:B------:R-:W-:Y:S01]  /*73c0*/  LEA.HI.X.SX32 R235, R231, R7, 0x2, P5 ;  /* 0x00000007e7eb7211 */ /* 0x000fe200028f16ff */
[----:B------:R-:W-:Y:S01]  /*73d0*/  IMAD R128, R19, c[0x0][0x190], RZ ;  /* 0x0000640013807a24 */ /* 0x000fe200078e02ff */
[----:B------:R-:W-:Y:S01]  /*73e0*/  IADD3 R230, P5, R148, R115, RZ ;  /* 0x0000007394e67210 */ /* 0x000fe20007fbe0ff */
[----:B------:R-:W-:Y:S01]  /*73f0*/  STL.64 [R1], R134 ;  /* 0x0000008601007387 */ /* 0x000fe20000100a00 */
[----:B------:R-:W-:Y:S01]  /*7400*/  LEA.HI.X.SX32 R233, R229, R7, 0x2, P3 ;  /* 0x00000007e5e97211 */ /* 0x000fe200018f16ff */
[----:B------:R-:W-:Y:S01]  /*7410*/  IMAD R130, R18, c[0x0][0x190], RZ ;  /* 0x0000640012827a24 */ /* 0x000fe200078e02ff */
[----:B------:R-:W-:Y:S01]  /*7420*/  IADD3 R228, P3, R144, R115, RZ ;  /* 0x0000007390e47210 */ /* 0x000fe20007f7e0ff */
[----:B------:R-:W-:Y:S01]  /*7430*/  STL.64 [R1+0x120], R178 ;  /* 0x000120b201007387 */ /* 0x000fe20000100a00 */
[----:B------:R-:W-:Y:S01]  /*7440*/  LEA.HI.X.SX32 R231, R227, R7, 0x2, P5 ;  /* 0x00000007e3e77211 */ /* 0x000fe200028f16ff */
[----:B-1----:R-:W-:Y:S01]  /*7450*/  IMAD R144, R8, c[0x0][0x190], RZ ;  /* 0x0000640008907a24 */ /* 0x002fe200078e02ff */
[----:B------:R-:W-:Y:S01]  /*7460*/  IADD3 R226, P5, R140, R115, RZ ;  /* 0x000000738ce27210 */ /* 0x000fe20007fbe0ff */
[----:B------:R-:W-:Y:S01]  /*7470*/  STL.64 [R1+0xe8], R234 ;  /* 0x0000e8ea01007387 */ /* 0x000fe20000100a00 */
[----:B------:R-:W-:Y:S01]  /*7480*/  LEA.HI.X.SX32 R229, R225, R7, 0x2, P3 ;  /* 0x00000007e1e57211 */ /* 0x000fe200018f16ff */
[----:B--2---:R-:W-:Y:S01]  /*7490*/  IMAD R140, R11, c[0x0][0x190], RZ ;  /* 0x000064000b8c7a24 */ /* 0x004fe200078e02ff */
[----:B------:R-:W-:Y:S01]  /*74a0*/  IADD3 R224, P3, R136, R115, RZ ;  /* 0x0000007388e07210 */ /* 0x000fe20007f7e0ff */
[----:B------:R1:W-:Y:S01]  /*74b0*/  STL [R1+0x234], R112 ;  /* 0x0002347001007387 */ /* 0x0003e20000100800 */
[----:B------:R-:W-:Y:S01]  /*74c0*/  LEA.HI.X.SX32 R227, R223, R7, 0x2, P5 ;  /* 0x00000007dfe37211 */ /* 0x000fe200028f16ff */
[----:B---3--:R-:W-:Y:S01]  /*74d0*/  IMAD R136, R14, c[0x0][0x190], RZ ;  /* 0x000064000e887a24 */ /* 0x008fe200078e02ff */
[----:B------:R-:W-:Y:S01]  /*74e0*/  IADD3 R222, P5, R132, R115, RZ ;  /* 0x0000007384de7210 */ /* 0x000fe20007fbe0ff */
[----:B------:R-:W-:Y:S01]  /*74f0*/  STL.64 [R1+0xe0], R232 ;  /* 0x0000e0e801007387 */ /* 0x000fe20000100a00 */
[----:B------:R-:W-:Y:S01]  /*7500*/  LEA.HI.X.SX32 R225, R221, R7, 0x2, P3 ;  /* 0x00000007dde17211 */ /* 0x000fe200018f16ff */
[----:B----4-:R-:W-:Y:S01]  /*7510*/  IMAD R132, R16, c[0x0][0x190], RZ ;  /* 0x0000640010847a24 */ /* 0x010fe200078e02ff */
[----:B------:R-:W-:Y:S01]  /*7520*/  IADD3 R220, P3, R112, R115, RZ ;  /* 0x0000007370dc7210 */ /* 0x000fe20007f7e0ff */
[----:B------:R-:W-:Y:S01]  /*7530*/  STL.64 [R1+0xd8], R230 ;  /* 0x0000d8e601007387 */ /* 0x000fe20000100a00 */
[----:B------:R-:W-:Y:S01]  /*7540*/  LEA.HI.X.SX32 R223, R219, R7, 0x2, P5 ;  /* 0x00000007dbdf7211 */ /* 0x000fe200028f16ff */
[----:B-1----:R-:W-:Y:S01]  /*7550*/  IMAD R112, R4, c[0x0][0x190], RZ ;  /* 0x0000640004707a24 */ /* 0x002fe200078e02ff */
[----:B------:R-:W-:Y:S01]  /*7560*/  IADD3 R218, P5, R5, R115, RZ ;  /* 0x0000007305da7210 */ /* 0x000fe20007fbe0ff */
[----:B------:R1:W-:Y:S01]  /*7570*/  STL [R1+0x230], R5 ;  /* 0x0002300501007387 */ /* 0x0003e20000100800 */
[----:B------:R-:W-:Y:S01]  /*7580*/  LEA.HI.X.SX32 R221, R217, R7, 0x2, P3 ;  /* 0x00000007d9dd7211 */ /* 0x000fe200018f16ff */
[----:B------:R-:W-:Y:S01]  /*7590*/  IMAD R148, R13, c[0x0][0x190], RZ ;  /* 0x000064000d947a24 */ /* 0x000fe200078e02ff */
[----:B------:R-:W-:Y:S01]  /*75a0*/  IADD3 R216, P3, R6, R115, RZ ;  /* 0x0000007306d87210 */ /* 0x000fe20007f7e0ff */
[----:B------:R-:W-:Y:S01]  /*75b0*/  STL.64 [R1+0xd0], R228 ;  /* 0x0000d0e401007387 */ /* 0x000fe20000100a00 */
[-C--:B------:R-:W-:Y:S01]  /*75c0*/  LEA.HI.X.SX32 R219, R215, R7.reuse, 0x2, P5 ;  /* 0x00000007d7db7211 */ /* 0x080fe200028f16ff */
[----:B------:R-:W-:Y:S01]  /*75d0*/  IMAD R152, R21, c[0x0][0x190], RZ ;  /* 0x0000640015987a24 */ /* 0x000fe200078e02ff */
[----:B------:R-:W-:Y:S01]  /*75e0*/  LEA.HI.X.SX32 R217, R175, R7, 0x2, P3 ;  /* 0x00000007afd97211 */ /* 0x000fe200018f16ff */
[----:B------:R-:W-:Y:S01]  /*75f0*/  STL.64 [R1+0xc8], R226 ;  /* 0x0000c8e201007387 */ /* 0x000fe20000100a00 */
[C---:B------:R-:W-:Y:S01]  /*7600*/  LEA R174, P3, R108.reuse, R115, 0x2 ;  /* 0x000000736cae7211 */ /* 0x040fe200078610ff */
[----:B-1----:R-:W-:Y:S01]  /*7610*/  IMAD.SHL.U32 R5, R241, 0x4, RZ ;  /* 0x00000004f1057824 */ /* 0x002fe200078e00ff */
[----:B------:R-:W-:Y:S01]  /*7620*/  LOP3.LUT R4, R111, 0x3fc, R0, 0x78, !PT ;  /* 0x000003fc6f047812 */ /* 0x000fe200078e7800 */
[----:B------:R-:W-:Y:S01]  /*7630*/  STL [R1+0x22c], R6 ;  /* 0x00022c0601007387 */ /* 0x000fe20000100800 */
[----:B------:R-:W-:Y:S01]  /*7640*/  LEA.HI.X.SX32 R175, R108, R7, 0x2, P3 ;  /* 0x000000076caf7211 */ /* 0x000fe200018f16ff */
[----:B------:R-:W-:Y:S01]  /*7650*/  IMAD R156, R29, c[0x0][0x190], RZ ;  /* 0x000064001d9c7a24 */ /* 0x000fe200078e02ff */
[----:B------:R-:W-:Y:S01]  /*7660*/  IADD3 R214, P5, R5, R115, RZ ;  /* 0x0000007305d67210 */ /* 0x000fe20007fbe0ff */
[----:B------:R-:W-:Y:S01]  /*7670*/  STL.64 [R1+0xc0], R224 ;  /* 0x0000c0e001007387 */ /* 0x000fe20000100a00 */
[----:B------:R-:W-:-:S02]  /*7680*/  LOP3.LUT R108, R3, 0x10, RZ, 0xfc, !PT ;  /* 0x00000010036c7812 */ /* 0x000fc400078efcff */
[----:B------:R-:W-:Y:S01]  /*7690*/  LEA.HI.X.SX32 R215, R241, R7, 0x2, P5 ;  /* 0x00000007f1d77211 */ /* 0x000fe200028f16ff */
[----:B------:R-:W-:Y:S01]  /*76a0*/  STL.64 [R1+0xb8], R222 ;  /* 0x0000b8de01007387 */ /* 0x000fe20000100a00 */
[----:B------:R-:W-:Y:S02]  /*76b0*/  IADD3 R244, P5, R2, c[0x0][0x168], RZ ;  /* 0x00005a0002f47a10 */ /* 0x000fe40007fbe0ff */
[----:B------:R-:W-:Y:S01]  /*76c0*/  LOP3.LUT R111, R3, 0x18, RZ, 0xfc, !PT ;  /* 0x00000018036f7812 */ /* 0x000fe200078efcff */
[----:B------:R1:W-:Y:S04]  /*76d0*/  STL [R1+0x228], R5 ;  /* 0x0002280501007387 */ /* 0x0003e80000100800 */
[----:B------:R-:W-:Y:S04]  /*76e0*/  STL.64 [R1+0xb0], R220 ;  /* 0x0000b0dc01007387 */ /* 0x000fe80000100a00 */
[----:B------:R-:W-:Y:S01]  /*76f0*/  STL.64 [R1+0xa8], R218 ;  /* 0x0000a8da01007387 */ /* 0x000fe20000100a00 */
[----:B-1----:R-:W-:-:S03]  /*7700*/  IMAD.SHL.U32 R5, R237, 0x4, RZ ;  /* 0x00000004ed057824 */ /* 0x002fc600078e00ff */
[----:B------:R1:W-:Y:S02]  /*7710*/  LDGSTS.E [R4+0x40000], [R234.64], P1 ;  /* 0x40000000ea047fae */ /* 0x0003e4000892184c */
[----:B------:R-:W-:Y:S02]  /*7720*/  IADD3 R114, P3, R5, R115, RZ ;  /* 0x0000007305727210 */ /* 0x000fe40007f7e0ff */
[----:B------:R2:W-:Y:S02]  /*7730*/  STL [R1+0x224], R5 ;  /* 0x0002240501007387 */ /* 0x0005e40000100800 */
[----:B------:R-:W-:Y:S02]  /*7740*/  LEA.HI.X.SX32 R115, R237, R7, 0x2, P3 ;  /* 0x00000007ed737211 */ /* 0x000fe400018f16ff */
[----:B------:R-:W-:Y:S01]  /*7750*/  STL.64 [R1+0xa0], R216 ;  /* 0x0000a0d801007387 */ /* 0x000fe20000100a00 */
[----:B------:R-:W-:-:S03]  /*7760*/  ISETP.GE.AND P3, PT, R108, c[0x0][0x180], PT ;  /* 0x000060006c007a0c */ /* 0x000fc60003f66270 */
[----:B------:R-:W-:Y:S01]  /*7770*/  STL.64 [R1+0x98], R214 ;  /* 0x000098d601007387 */ /* 0x000fe20000100a00 */
[----:B------:R-:W-:Y:S02]  /*7780*/  SEL R108, R110, RZ, !P3 ;  /* 0x000000ff6e6c7207 */ /* 0x000fe40005800000 */
[----:B--2---:R-:W-:Y:S01]  /*7790*/  LEA.HI.X.SX32 R5, R239, c[0x0][0x16c], 0x2, P5 ;  /* 0x00005b00ef057a11 */ /* 0x004fe200028f16ff */
[----:B------:R2:W-:Y:S01]  /*77a0*/  STL [R1+0x198], R112 ;  /* 0x0001987001007387 */ /* 0x0005e20000100800 */
[C---:B------:R-:W-:Y:S02]  /*77b0*/  LEA R6, P5, R112.reuse, R244, 0x2 ;  /* 0x000000f470067211 */ /* 0x040fe400078a10ff */
[----:B------:R-:W-:Y:S01]  /*77c0*/  ISETP.GE.AND P3, PT, R111, c[0x0][0x180], PT ;  /* 0x000060006f007a0c */ /* 0x000fe20003f66270 */
[----:B------:R3:W-:Y:S01]  /*77d0*/  STL [R1+0x4e8], R0 ;  /* 0x0004e80001007387 */ /* 0x0007e20000100800 */
[----:B------:R-:W-:Y:S02]  /*77e0*/  LEA.HI.X.SX32 R7, R112, R5, 0x2, P5 ;  /* 0x0000000570077211 */ /* 0x000fe400028f16ff */
[----:B------:R-:W-:Y:S01]  /*77f0*/  ISETP.NE.U32.AND P1, PT, R108, RZ, PT ;  /* 0x000000ff6c00720c */ /* 0x000fe20003f25070 */
[----:B------:R-:W-:Y:S01]  /*7800*/  STL.64 [R1+0x118], R174 ;  /* 0x000118ae01007387 */ /* 0x000fe20000100a00 */
[----:B------:R-:W-:Y:S01]  /*7810*/  SEL R108, R110, RZ, !P3 ;  /* 0x000000ff6e6c7207 */ /* 0x000fe20005800000 */
[----:B--2---:R-:W-:-:S02]  /*7820*/  IMAD R112, R30, c[0x0][0x190], RZ ;  /* 0x000064001e707a24 */ /* 0x004fc400078e02ff */
[----:B------:R-:W-:Y:S01]  /*7830*/  STL.64 [R1+0x90], R114 ;  /* 0x0000907201007387 */ /* 0x000fe20000100a00 */
[----:B---3--:R-:W-:-:S03]  /*7840*/  LOP3.LUT R0, R3, 0x14, RZ, 0xfc, !PT ;  /* 0x0000001403007812 */ /* 0x008fc600078efcff */
[----:B------:R2:W-:Y:S01]  /*7850*/  STL.64 [R1+0x560], R6 ;  /* 0x0005600601007387 */ /* 0x0005e20000100a00 */
[----:B------:R-:W-:Y:S02]  /*7860*/  ISETP.GE.AND P5, PT, R0, c[0x0][0x180], PT ;  /* 0x0000600000007a0c */ /* 0x000fe40003fa6270 */
[----:B------:R-:W-:Y:S01]  /*7870*/  LOP3.LUT R0, R3, 0x1c, RZ, 0xfc, !PT ;  /* 0x0000001c03007812 */ /* 0x000fe200078efcff */
[----:B------:R3:W-:Y:S01]  /*7880*/  LDGSTS.E [R4+0x40400], [R232.64], P2 ;  /* 0x40400000e8047fae */ /* 0x0007e2000912184c */
[----:B------:R-:W-:Y:S02]  /*7890*/  SEL R111, R110, RZ, !P5 ;  /* 0x000000ff6e6f7207 */ /* 0x000fe40006800000 */
[----:B------:R-:W-:Y:S01]  /*78a0*/  ISETP.GE.AND P5, PT, R0, c[0x0][0x180], PT ;  /* 0x0000600000007a0c */ /* 0x000fe20003fa6270 */
[----:B------:R4:W-:Y:S01]  /*78b0*/  LDGSTS.E [R4+0x40800], [R230.64], P0 ;  /* 0x40800000e6047fae */ /* 0x0009e2000812184c */
[----:B------:R-:W-:Y:S02]  /*78c0*/  ISETP.NE.U32.AND P3, PT, R111, RZ, PT ;  /* 0x000000ff6f00720c */ /* 0x000fe40003f65070 */
[----:B--2---:R-:W-:Y:S01]  /*78d0*/  LOP3.LUT R7, R3, 0x20, RZ, 0xfc, !PT ;  /* 0x0000002003077812 */ /* 0x004fe200078efcff */
[----:B------:R2:W-:Y:S01]  /*78e0*/  LDGSTS.E [R4+0x40c00], [R228.64], P4 ;  /* 0x40c00000e4047fae */ /* 0x0005e2000a12184c */
[----:B------:R-:W-:-:S02]  /*78f0*/  SEL R111, R110, RZ, !P5 ;  /* 0x000000ff6e6f7207 */ /* 0x000fc40006800000 */
[----:B------:R-:W-:Y:S01]  /*7900*/  ISETP.NE.U32.AND P2, PT, R108, RZ, PT ;  /* 0x000000ff6c00720c */ /* 0x000fe20003f45070 */
[----:B------:R1:W-:Y:S01]  /*7910*/  LDGSTS.E [R4+0x41000], [R226.64], P1 ;  /* 0x41000000e2047fae */ /* 0x0003e2000892184c */
[----:B------:R-:W-:Y:S02]  /*7920*/  ISETP.GE.AND P0, PT, R7, c[0x0][0x180], PT ;  /* 0x0000600007007a0c */ /* 0x000fe40003f06270 */
[C---:B------:R-:W-:Y:S01]  /*7930*/  LOP3.LUT R0, R3.reuse, 0x24, RZ, 0xfc, !PT ;  /* 0x0000002403007812 */ /* 0x040fe200078efcff */
[----:B------:R-:W-:Y:S01]  /*7940*/  STL.64 [R1+0x460], R2 ;  /* 0x0004600201007387 */ /* 0x000fe20000100a00 */
[----:B------:R-:W-:Y:S02]  /*7950*/  LOP3.LUT R6, R3, 0x28, RZ, 0xfc, !PT ;  /* 0x0000002803067812 */ /* 0x000fe400078efcff */
[----:B------:R-:W-:Y:S01]  /*7960*/  ISETP.NE.U32.AND P5, PT, R111, RZ, PT ;  /* 0x000000ff6f00720c */ /* 0x000fe20003fa5070 */
[----:B------:R1:W-:Y:S01]  /*7970*/  LDGSTS.E [R4+0x41400], [R224.64], P3 ;  /* 0x41400000e0047fae */ /* 0x0003e2000992184c */
[----:B------:R-:W-:-:S02]  /*7980*/  SEL R108, R110, RZ, !P0 ;  /* 0x000000ff6e6c7207 */ /* 0x000fc40004000000 */
[----:B------:R-:W-:Y:S01]  /*7990*/  ISETP.GE.AND P4, PT, R0, c[0x0][0x180], PT ;  /* 0x0000600000007a0c */ /* 0x000fe20003f86270 */
[----:B------:R1:W-:Y:S01]  /*79a0*/  LDGSTS.E [R4+0x41800], [R222.64], P2 ;  /* 0x41800000de047fae */ /* 0x0003e2000912184c */
[----:B------:R-:W-:Y:S02]  /*79b0*/  ISETP.GE.AND P0, PT, R6, c[0x0][0x180], PT ;  /* 0x0000600006007a0c */ /* 0x000fe40003f06270 */
[----:B------:R-:W-:Y:S02]  /*79c0*/  LOP3.LUT R0, R3, 0x2c, RZ, 0xfc, !PT ;  /* 0x0000002c03007812 */ /* 0x000fe400078efcff */
[----:B------:R-:W-:Y:S02]  /*79d0*/  ISETP.NE.U32.AND P1, PT, R108, RZ, PT ;  /* 0x000000ff6c00720c */ /* 0x000fe40003f25070 */
[C---:B------:R-:W-:Y:S01]  /*79e0*/  SEL R111, R110.reuse, RZ, !P4 ;  /* 0x000000ff6e6f7207 */ /* 0x040fe20006000000 */
[----:B------:R1:W-:Y:S01]  /*79f0*/  LDGSTS.E [R4+0x41c00], [R220.64], P5 ;  /* 0x41c00000dc047fae */ /* 0x0003e2000a92184c */
[----:B------:R-:W-:-:S02]  /*7a00*/  SEL R108, R110, RZ, !P0 ;  /* 0x000000ff6e6c7207 */ /* 0x000fc40004000000 */
[----:B------:R-:W-:Y:S02]  /*7a10*/  LOP3.LUT R7, R3, 0x30, RZ, 0xfc, !PT ;  /* 0x0000003003077812 */ /* 0x000fe400078efcff */
[----:B------:R-:W-:Y:S02]  /*7a20*/  ISETP.GE.AND P4, PT, R0, c[0x0][0x180], PT ;  /* 0x0000600000007a0c */ /* 0x000fe40003f86270 */
[----:B------:R-:W-:Y:S02]  /*7a30*/  ISETP.NE.U32.AND P0, PT, R111, RZ, PT ;  /* 0x000000ff6f00720c */ /* 0x000fe40003f05070 */
[----:B------:R-:W-:Y:S01]  /*7a40*/  ISETP.NE.U32.AND P3, PT, R108, RZ, PT ;  /* 0x000000ff6c00720c */ /* 0x000fe20003f65070 */
[----:B------:R1:W-:Y:S01]  /*7a50*/  LDGSTS.E [R4+0x42000], [R218.64], P1 ;  /* 0x42000000da047fae */ /* 0x0003e2000892184c */
[----:B------:R-:W-:Y:S02]  /*7a60*/  LOP3.LUT R0, R3, 0x34, RZ, 0xfc, !PT ;  /* 0x0000003403007812 */ /* 0x000fe400078efcff */
[----:B------:R-:W-:-:S02]  /*7a70*/  ISETP.GE.AND P2, PT, R7, c[0x0][0x180], PT ;  /* 0x0000600007007a0c */ /* 0x000fc40003f46270 */
[----:B------:R-:W-:Y:S02]  /*7a80*/  SEL R111, R110, RZ, !P4 ;  /* 0x000000ff6e6f7207 */ /* 0x000fe40006000000 */
[----:B------:R-:W-:Y:S02]  /*7a90*/  LOP3.LUT R6, R3, 0x38, RZ, 0xfc, !PT ;  /* 0x0000003803067812 */ /* 0x000fe400078efcff */
[----:B------:R-:W-:Y:S01]  /*7aa0*/  ISETP.GE.AND P5, PT, R0, c[0x0][0x180], PT ;  /* 0x0000600000007a0c */ /* 0x000fe20003fa6270 */
[----:B------:R1:W-:Y:S01]  /*7ab0*/  LDGSTS.E [R4+0x42400], [R216.64], P0 ;  /* 0x42400000d8047fae */ /* 0x0003e2000812184c */
[----:B------:R-:W-:Y:S02]  /*7ac0*/  SEL R108, R110, RZ, !P2 ;  /* 0x000000ff6e6c7207 */ /* 0x000fe40005000000 */
[----:B------:R-:W-:Y:S01]  /*7ad0*/  ISETP.NE.U32.AND P4, PT, R111, RZ, PT ;  /* 0x000000ff6f00720c */ /* 0x000fe20003f85070 */
[----:B------:R1:W-:Y:S01]  /*7ae0*/  LDGSTS.E [R4+0x42800], [R214.64], P3 ;  /* 0x42800000d6047fae */ /* 0x0003e2000992184c */
[----:B------:R-:W-:-:S02]  /*7af0*/  LOP3.LUT R0, R3, 0x3c, RZ, 0xfc, !PT ;  /* 0x0000003c03007812 */ /* 0x000fc400078efcff */
[----:B------:R-:W-:Y:S02]  /*7b00*/  ISETP.GE.AND P2, PT, R6, c[0x0][0x180], PT ;  /* 0x0000600006007a0c */ /* 0x000fe40003f46270 */
[----:B------:R-:W-:Y:S02]  /*7b10*/  SEL R111, R110, RZ, !P5 ;  /* 0x000000ff6e6f7207 */ /* 0x000fe40006800000 */
[----:B------:R-:W-:Y:S02]  /*7b20*/  ISETP.NE.U32.AND P1, PT, R108, RZ, PT ;  /* 0x000000ff6c00720c */ /* 0x000fe40003f25070 */
[----:B------:R-:W-:Y:S02]  /*7b30*/  ISETP.GE.AND P5, PT, R0, c[0x0][0x180], PT ;  /* 0x0000600000007a0c */ /* 0x000fe40003fa6270 */
[----:B------:R-:W-:Y:S01]  /*7b40*/  SEL R108, R110, RZ, !P2 ;  /* 0x000000ff6e6c7207 */ /* 0x000fe20005000000 */
[----:B------:R1:W-:Y:S01]  /*7b50*/  LDGSTS.E [R4+0x42c00], [R114.64], P4 ;  /* 0x42c0000072047fae */ /* 0x0003e2000a12184c */
[----:B------:R-:W-:-:S02]  /*7b60*/  LOP3.LUT R7, R3, 0x40, RZ, 0xfc, !PT ;  /* 0x0000004003077812 */ /* 0x000fc400078efcff */
[----:B------:R-:W-:Y:S02]  /*7b70*/  ISETP.NE.U32.AND P2, PT, R111, RZ, PT ;  /* 0x000000ff6f00720c */ /* 0x000fe40003f45070 */
[----:B------:R-:W-:Y:S02]  /*7b80*/  SEL R111, R110, RZ, !P5 ;  /* 0x000000ff6e6f7207 */ /* 0x000fe40006800000 */
[----:B------:R-:W-:Y:S01]  /*7b90*/  ISETP.NE.U32.AND P0, PT, R108, RZ, PT ;  /* 0x000000ff6c00720c */ /* 0x000fe20003f05070 */
[----:B------:R2:W-:Y:S01]  /*7ba0*/  LDGSTS.E [R4+0x43000], [R210.64], P1 ;  /* 0x43000000d2047fae */ /* 0x0005e2000892184c */
[----:B------:R-:W-:Y:S02]  /*7bb0*/  ISETP.GE.AND P3, PT, R7, c[0x0][0x180], PT ;  /* 0x0000600007007a0c */ /* 0x000fe40003f66270 */
[----:B------:R-:W-:Y:S01]  /*7bc0*/  LOP3.LUT R0, R3, 0x44, RZ, 0xfc, !PT ;  /* 0x0000004403007812 */ /* 0x000fe200078efcff */
[----:B-1----:R-:W-:Y:S01]  /*7bd0*/  IMAD R115, R32, c[0x0][0x190], RZ ;  /* 0x0000640020737a24 */ /* 0x002fe200078e02ff */
[----:B------:R-:W-:Y:S01]  /*7be0*/  ISETP.NE.U32.AND P5, PT, R111, RZ, PT ;  /* 0x000000ff6f00720c */ /* 0x000fe20003fa5070 */
[----:B------:R-:W-:Y:S01]  /*7bf0*/  IMAD R114, R28, c[0x0][0x190], RZ ;  /* 0x000064001c727a24 */ /* 0x000fe200078e02ff */
[----:B------:R-:W-:Y:S01]  /*7c00*/  LOP3.LUT R6, R3, 0x48, RZ, 0xfc, !PT ;  /* 0x0000004803067812 */ /* 0x000fe200078efcff */
[----:B------:R1:W-:Y:S01]  /*7c10*/  LDGSTS.E [R4+0x43400], [R206.64], P2 ;  /* 0x43400000ce047fae */ /* 0x0003e2000912184c */
[----:B------:R-:W-:-:S02]  /*7c20*/  SEL R111, R110, RZ, !P3 ;  /* 0x000000ff6e6f7207 */ /* 0x000fc40005800000 */
[----:B------:R-:W-:Y:S01]  /*7c30*/  ISETP.GE.AND P4, PT, R0, c[0x0][0x180], PT ;  /* 0x0000600000007a0c */ /* 0x000fe20003f86270 */
[----:B------:R1:W-:Y:S01]  /*7c40*/  LDGSTS.E [R4+0x43800], [R202.64], P0 ;  /* 0x43800000ca047fae */ /* 0x0003e2000812184c */
[----:B------:R-:W-:Y:S02]  /*7c50*/  LOP3.LUT R0, R3, 0x4c, RZ, 0xfc, !PT ;  /* 0x0000004c03007812 */ /* 0x000fe400078efcff */
[----:B------:R-:W-:Y:S02]  /*7c60*/  ISETP.GE.AND P3, PT, R6, c[0x0][0x180], PT ;  /* 0x0000600006007a0c */ /* 0x000fe40003f66270 */
[----:B------:R-:W-:Y:S01]  /*7c70*/  ISETP.NE.U32.AND P1, PT, R111, RZ, PT ;  /* 0x000000ff6f00720c */ /* 0x000fe20003f25070 */
[----:B------:R1:W-:Y:S01]  /*7c80*/  LDGSTS.E [R4+0x43c00], [R198.64], P5 ;  /* 0x43c00000c6047fae */ /* 0x0003e2000a92184c */
[----:B------:R-:W-:Y:S02]  /*7c90*/  SEL R108, R110, RZ, !P4 ;  /* 0x000000ff6e6c7207 */ /* 0x000fe40006000000 */
[----:B------:R-:W-:-:S02]  /*7ca0*/  LOP3.LUT R7, R3, 0x50, RZ, 0xfc, !PT ;  /* 0x0000005003077812 */ /* 0x000fc400078efcff */
[----:B------:R-:W-:Y:S02]  /*7cb0*/  ISETP.GE.AND P4, PT, R0, c[0x0][0x180], PT ;  /* 0x0000600000007a0c */ /* 0x000fe40003f86270 */
[----:B------:R-:W-:Y:S02]  /*7cc0*/  SEL R111, R110, RZ, !P3 ;  /* 0x000000ff6e6f7207 */ /* 0x000fe40005800000 */
[----:B------:R-:W-:Y:S02]  /*7cd0*/  ISETP.NE.U32.AND P3, PT, R108, RZ, PT ;  /* 0x000000ff6c00720c */ /* 0x000fe40003f65070 */
[----:B------:R-:W-:Y:S01]  /*7ce0*/  LOP3.LUT R0, R3, 0x54, RZ, 0xfc, !PT ;  /* 0x0000005403007812 */ /* 0x000fe200078efcff */
[----:B------:R1:W-:Y:S01]  /*7cf0*/  LDGSTS.E [R4+0x44000], [R194.64], P1 ;  /* 0x44000000c2047fae */ /* 0x0003e2000892184c */
[----:B------:R-:W-:Y:S02]  /*7d00*/  ISETP.GE.AND P0, PT, R7, c[0x0][0x180], PT ;  /* 0x0000600007007a0c */ /* 0x000fe40003f06270 */
[----:B------:R-:W-:-:S02]  /*7d10*/  LOP3.LUT R6, R3, 0x58, RZ, 0xfc, !PT ;  /* 0x0000005803067812 */ /* 0x000fc400078efcff */
[----:B------:R-:W-:Y:S02]  /*7d20*/  SEL R108, R110, RZ, !P4 ;  /* 0x000000ff6e6c7207 */ /* 0x000fe40006000000 */
[----:B------:R-:W-:Y:S02]  /*7d30*/  ISETP.NE.U32.AND P4, PT, R111, RZ, PT ;  /* 0x000000ff6f00720c */ /* 0x000fe40003f85070 */
[----:B------:R-:W-:Y:S01]  /*7d40*/  ISETP.GE.AND P5, PT, R0, c[0x0][0x180], PT ;  /* 0x0000600000007a0c */ /* 0x000fe20003fa6270 */
[----:B------:R1:W-:Y:S01]  /*7d50*/  LDGSTS.E [R4+0x44400], [R190.64], P3 ;  /* 0x44400000be047fae */ /* 0x0003e2000992184c */
[----:B------:R-:W-:Y:S02]  /*7d60*/  SEL R111, R110, RZ, !P0 ;  /* 0x000000ff6e6f7207 */ /* 0x000fe40004000000 */
[----:B------:R-:W-:Y:S02]  /*7d70*/  ISETP.GE.AND P0, PT, R6, c[0x0][0x180], PT ;  /* 0x0000600006007a0c */ /* 0x000fe40003f06270 */
[----:B------:R-:W-:-:S02]  /*7d80*/  ISETP.NE.U32.AND P2, PT, R108, RZ, PT ;  /* 0x000000ff6c00720c */ /* 0x000fc40003f45070 */
[C---:B------:R-:W-:Y:S02]  /*7d90*/  SEL R108, R110.reuse, RZ, !P5 ;  /* 0x000000ff6e6c7207 */ /* 0x040fe40006800000 */
[----:B------:R-:W-:Y:S01]  /*7da0*/  ISETP.NE.U32.AND P1, PT, R111, RZ, PT ;  /* 0x000000ff6f00720c */ /* 0x000fe20003f25070 */
[----:B------:R1:W-:Y:S01]  /*7db0*/  LDGSTS.E [R4+0x44800], [R186.64], P4 ;  /* 0x44800000ba047fae */ /* 0x0003e2000a12184c */
[----:B------:R-:W-:Y:S02]  /*7dc0*/  SEL R111, R110, RZ, !P0 ;  /* 0x000000ff6e6f7207 */ /* 0x000fe40004000000 */
[----:B------:R-:W-:Y:S02]  /*7dd0*/  LOP3.LUT R0, R3, 0x5c, RZ, 0xfc, !PT ;  /* 0x0000005c03007812 */ /* 0x000fe400078efcff */
[----:B------:R-:W-:Y:S02]  /*7de0*/  ISETP.NE.U32.AND P0, PT, R108, RZ, PT ;  /* 0x000000ff6c00720c */ /* 0x000fe40003f05070 */
[----:B------:R-:W-:Y:S01]  /*7df0*/  ISETP.NE.U32.AND P3, PT, R111, RZ, PT ;  /* 0x000000ff6f00720c */ /* 0x000fe20003f65070 */
[----:B------:R1:W-:Y:S01]  /*7e00*/  LDGSTS.E [R4+0x44c00], [R182.64], P2 ;  /* 0x44c00000b6047fae */ /* 0x0003e2000912184c */
[----:B------:R-:W-:-:S02]  /*7e10*/  LOP3.LUT R7, R3, 0x60, RZ, 0xfc, !PT ;  /* 0x0000006003077812 */ /* 0x000fc400078efcff */
[----:B------:R-:W-:Y:S01]  /*7e20*/  ISETP.GE.AND P5, PT, R0, c[0x0][0x180], PT ;  /* 0x0000600000007a0c */ /* 0x000fe20003fa6270 */
[----:B------:R1:W-:Y:S01]  /*7e30*/  LDGSTS.E [R4+0x45000], [R170.64], P1 ;  /* 0x45000000aa047fae */ /* 0x0003e2000892184c */
[----:B------:R-:W-:Y:S02]  /*7e40*/  LOP3.LUT R0, R3, 0x64, RZ, 0xfc, !PT ;  /* 0x0000006403007812 */ /* 0x000fe400078efcff */
[----:B------:R-:W-:Y:S02]  /*7e50*/  ISETP.GE.AND P4, PT, R7, c[0x0][0x180], PT ;  /* 0x0000600007007a0c */ /* 0x000fe40003f86270 */
[----:B------:R-:W-:Y:S01]  /*7e60*/  LOP3.LUT R6, R3, 0x68, RZ, 0xfc, !PT ;  /* 0x0000006803067812 */ /* 0x000fe200078efcff */
[----:B------:R2:W-:Y:S01]  /*7e70*/  LDGSTS.E [R4+0x45400], [R166.64], P0 ;  /* 0x45400000a6047fae */ /* 0x0005e2000812184c */
[----:B------:R-:W-:Y:S02]  /*7e80*/  SEL R108, R110, RZ, !P5 ;  /* 0x000000ff6e6c7207 */ /* 0x000fe40006800000 */
[----:B------:R-:W-:Y:S01]  /*7e90*/  ISETP.GE.AND P2, PT, R0, c[0x0][0x180], PT ;  /* 0x0000600000007a0c */ /* 0x000fe20003f46270 */
[----:B------:R3:W-:Y:S01]  /*7ea0*/  LDGSTS.E [R4+0x45800], [R162.64], P3 ;  /* 0x45800000a2047fae */ /* 0x0007e2000992184c */
[----:B------:R-:W-:Y:S01]  /*7eb0*/  SEL R111, R110, RZ, !P4 ;  /* 0x000000ff6e6f7207 */ /* 0x000fe20006000000 */
[----:B-1----:R-:W-:Y:S01]  /*7ec0*/  IMAD R171, R62, c[0x0][0x190], RZ ;  /* 0x000064003eab7a24 */ /* 0x002fe200078e02ff */
[----:B------:R-:W-:Y:S01]  /*7ed0*/  ISETP.GE.AND P4, PT, R6, c[0x0][0x180], PT ;  /* 0x0000600006007a0c */ /* 0x000fe20003f86270 */
[----:B------:R-:W-:Y:S01]  /*7ee0*/  IMAD R170, R60, c[0x0][0x190], RZ ;  /* 0x000064003caa7a24 */ /* 0x000fe200078e02ff */
[----:B------:R-:W-:-:S02]  /*7ef0*/  ISETP.NE.U32.AND P5, PT, R108, RZ, PT ;  /* 0x000000ff6c00720c */ /* 0x000fc40003fa5070 */
[C---:B------:R-:W-:Y:S01]  /*7f00*/  LOP3.LUT R0, R3.reuse, 0x6c, RZ, 0xfc, !PT ;  /* 0x0000006c03007812 */ /* 0x040fe200078efcff */
[----:B--2---:R-:W-:Y:S01]  /*7f10*/  IMAD R167, R58, c[0x0][0x190], RZ ;  /* 0x000064003aa77a24 */ /* 0x004fe200078e02ff */
[----:B------:R-:W-:Y:S01]  /*7f20*/  LOP3.LUT R7, R3, 0x70, RZ, 0xfc, !PT ;  /* 0x0000007003077812 */ /* 0x000fe200078efcff */
[----:B------:R-:W-:Y:S01]  /*7f30*/  IMAD R166, R56, c[0x0][0x190], RZ ;  /* 0x0000640038a67a24 */ /* 0x000fe200078e02ff */
[----:B------:R-:W-:Y:S01]  /*7f40*/  SEL R108, R110, RZ, !P2 ;  /* 0x000000ff6e6c7207 */ /* 0x000fe20005000000 */
[----:B---3--:R-:W-:Y:S01]  /*7f50*/  IMAD R163, R55, c[0x0][0x190], RZ ;  /* 0x0000640037a37a24 */ /* 0x008fe200078e02ff */
[----:B------:R-:W-:Y:S01]  /*7f60*/  ISETP.NE.U32.AND P2, PT, R111, RZ, PT ;  /* 0x000000ff6f00720c */ /* 0x000fe20003f45070 */
[----:B------:R-:W-:Y:S01]  /*7f70*/  IMAD R162, R54, c[0x0][0x190], RZ ;  /* 0x0000640036a27a24 */ /* 0x000fe200078e02ff */
[----:B------:R-:W-:Y:S02]  /*7f80*/  SEL R111, R110, RZ, !P4 ;  /* 0x000000ff6e6f7207 */ /* 0x000fe40006000000 */
[----:B------:R-:W-:Y:S01]  /*7f90*/  ISETP.GE.AND P1, PT, R0, c[0x0][0x180], PT ;  /* 0x0000600000007a0c */ /* 0x000fe20003f26270 */
[----:B------:R1:W-:Y:S01]  /*7fa0*/  LDGSTS.E [R4+0x45c00], [R158.64], P5 ;  /* 0x45c000009e047fae */ /* 0x0003e2000a92184c */
[----:B------:R-:W-:-:S02]  /*7fb0*/  ISETP.GE.AND P3, PT, R7, c[0x0][0x180], PT ;  /* 0x0000600007007a0c */ /* 0x000fc40003f66270 */
[----:B------:R-:W-:Y:S02]  /*7fc0*/  LOP3.LUT R0, R3, 0x78, RZ, 0xfc, !PT ;  /* 0x0000007803007812 */ /* 0x000fe400078efcff */
[----:B------:R-:W-:Y:S02]  /*7fd0*/  ISETP.NE.U32.AND P0, PT, R111, RZ, PT ;  /* 0x000000ff6f00720c */ /* 0x000fe40003f05070 */
[----:B------:R-:W-:Y:S01]  /*7fe0*/  SEL R111, R110, RZ, !P3 ;  /* 0x000000ff6e6f7207 */ /* 0x000fe20005800000 */
[----:B------:R2:W-:Y:S01]  /*7ff0*/  LDGSTS.E [R4+0x46000], [R154.64], P2 ;  /* 0x460000009a047fae */ /* 0x0005e2000912184c */
[----:B------:R-:W-:Y:S02]  /*8000*/  ISETP.GE.AND P3, PT, R0, c[0x0][0x180], PT ;  /* 0x0000600000007a0c */ /* 0x000fe40003f66270 */
[C---:B------:R-:W-:Y:S01]  /*8010*/  LOP3.LUT R0, R3.reuse, 0x7c, RZ, 0xfc, !PT ;  /* 0x0000007c03007812 */ /* 0x040fe200078efcff */
[----:B-1----:R-:W-:Y:S01]  /*8020*/  IMAD R159, R52, c[0x0][0x190], RZ ;  /* 0x00006400349f7a24 */ /* 0x002fe200078e02ff */
[----:B------:R-:W-:Y:S01]  /*8030*/  LOP3.LUT R6, R3, 0x74, RZ, 0xfc, !PT ;  /* 0x0000007403067812 */ /* 0x000fe200078efcff */
[----:B------:R-:W-:Y:S01]  /*8040*/  IMAD R158, R51, c[0x0][0x190], RZ ;  /* 0x00006400339e7a24 */ /* 0x000fe200078e02ff */
[----:B------:R-:W-:Y:S01]  /*8050*/  ISETP.NE.U32.AND P4, PT, R108, RZ, PT ;  /* 0x000000ff6c00720c */ /* 0x000fe20003f85070 */
[----:B------:R1:W-:Y:S01]  /*8060*/  STL [R1+0x55c], R0 ;  /* 0x00055c0001007387 */ /* 0x0003e20000100800 */
[----:B------:R-:W-:-:S02]  /*8070*/  SEL R108, R110, RZ, !P1 ;  /* 0x000000ff6e6c7207 */ /* 0x000fc40004800000 */
[----:B------:R-:W-:Y:S01]  /*8080*/  ISETP.GE.AND P5, PT, R6, c[0x0][0x180], PT ;  /* 0x0000600006007a0c */ /* 0x000fe20003fa6270 */
[----:B------:R-:W-:Y:S01]  /*8090*/  STL [R1+0x3dc], R107 ;  /* 0x0003dc6b01007387 */ /* 0x000fe20000100800 */
[----:B------:R-:W-:Y:S01]  /*80a0*/  ISETP.NE.U32.AND P1, PT, R108, RZ, PT ;  /* 0x000000ff6c00720c */ /* 0x000fe20003f25070 */
[----:B--2---:R-:W-:Y:S01]  /*80b0*/  IMAD R155, R50, c[0x0][0x190], RZ ;  /* 0x00006400329b7a24 */ /* 0x004fe200078e02ff */
[----:B------:R-:W-:Y:S01]  /*80c0*/  SEL R108, R110, RZ, !P5 ;  /* 0x000000ff6e6c7207 */ /* 0x000fe20006800000 */
[----:B------:R-:W-:Y:S01]  /*80d0*/  STL [R1+0x3d8], R106 ;  /* 0x0003d86a01007387 */ /* 0x000fe20000100800 */
[----:B------:R-:W-:Y:S01]  /*80e0*/  ISETP.NE.U32.AND P5, PT, R111, RZ, PT ;  /* 0x000000ff6f00720c */ /* 0x000fe20003fa5070 */
[----:B------:R-:W-:Y:S01]  /*80f0*/  IMAD R154, R48, c[0x0][0x190], RZ ;  /* 0x00006400309a7a24 */ /* 0x000fe200078e02ff */
[----:B------:R-:W-:Y:S01]  /*8100*/  SEL R111, R110, RZ, !P3 ;  /* 0x000000ff6e6f7207 */ /* 0x000fe20005800000 */
[----:B------:R-:W-:Y:S01]  /*8110*/  STL [R1+0x3d4], R104 ;  /* 0x0003d46801007387 */ /* 0x000fe20000100800 */
[----:B------:R-:W-:-:S02]  /*8120*/  ISETP.NE.U32.AND P3, PT, R108, RZ, PT ;  /* 0x000000ff6c00720c */ /* 0x000fc40003f65070 */
[----:B------:R-:W-:Y:S01]  /*8130*/  ISETP.NE.U32.AND P2, PT, R111, RZ, PT ;  /* 0x000000ff6f00720c */ /* 0x000fe20003f45070 */
[----:B------:R-:W-:Y:S04]  /*8140*/  STL [R1+0x3d0], R103 ;  /* 0x0003d06701007387 */ /* 0x000fe80000100800 */
        /* <DEDUP_REMOVED lines=33> */
[----:B------:R2:W-:Y:S01]  /*8360*/  LDGSTS.E [R4+0x46400], [R150.64], P4 ;  /* 0x4640000096047fae */ /* 0x0005e2000a12184c */
[----:B------:R-:W-:-:S03]  /*8370*/  ISETP.GE.AND P4, PT, R3, UR4, PT ;  /* 0x0000000403007c0c */ /* 0x000fc6000bf86270 */
[----:B------:R-:W-:Y:S01]  /*8380*/  STL [R1+0x348], R167 ;  /* 0x000348a701007387 */ /* 0x000fe20000100800 */
[----:B------:R-:W-:Y:S02]  /*8390*/  SEL R111, RZ, 0x4, P4 ;  /* 0x00000004ff6f7807 */ /* 0x000fe40002000000 */
[----:B------:R-:W-:Y:S01]  /*83a0*/  ISETP.GE.AND P4, PT, R119, UR4, PT ;  /* 0x0000000477007c0c */ /* 0x000fe2000bf86270 */
[----:B------:R3:W-:Y:S01]  /*83b0*/  LDGSTS.E [R4+0x46800], [R146.64], P0 ;  /* 0x4680000092047fae */ /* 0x0007e2000812184c */
[----:B------:R-:W-:Y:S01]  /*83c0*/  ISETP.GE.AND P0, PT, R0, c[0x0][0x180], PT ;  /* 0x0000600000007a0c */ /* 0x000fe20003f06270 */
[----:B------:R-:W-:Y:S01]  /*83d0*/  IMAD R119, R34, c[0x0][0x190], RZ ;  /* 0x0000640022777a24 */ /* 0x000fe200078e02ff */
[----:B------:R-:W-:Y:S01]  /*83e0*/  SEL R252, RZ, 0x4, P4 ;  /* 0x00000004fffc7807 */ /* 0x000fe20002000000 */
[----:B------:R-:W-:Y:S01]  /*83f0*/  STL [R1+0x344], R166 ;  /* 0x000344a601007387 */ /* 0x000fe20000100800 */
[----:B--2---:R-:W-:Y:S01]  /*8400*/  IMAD R151, R47, c[0x0][0x190], RZ ;  /* 0x000064002f977a24 */ /* 0x004fe200078e02ff */
[----:B------:R-:W-:Y:S01]  /*8410*/  SEL R110, R110, RZ, !P0 ;  /* 0x000000ff6e6e7207 */ /* 0x000fe20004000000 */
[----:B-1----:R-:W-:Y:S01]  /*8420*/  IMAD R0, R12, c[0x0][0x190], RZ ;  /* 0x000064000c007a24 */ /* 0x002fe200078e02ff */
[----:B------:R-:W-:Y:S01]  /*8430*/  STL [R1+0x340], R163 ;  /* 0x000340a301007387 */ /* 0x000fe20000100800 */
[----:B------:R-:W-:Y:S01]  /*8440*/  ISETP.GE.AND P0, PT, R127, UR4, PT ;  /* 0x000000047f007c0c */ /* 0x000fe2000bf06270 */
[----:B------:R-:W-:-:S02]  /*8450*/  IMAD R127, R36, c[0x0][0x190], RZ ;  /* 0x00006400247f7a24 */ /* 0x000fc400078e02ff */
[----:B------:R-:W-:Y:S01]  /*8460*/  STL [R1+0x33c], R162 ;  /* 0x00033ca201007387 */ /* 0x000fe20000100800 */
[----:B---3--:R-:W-:Y:S01]  /*8470*/  IMAD R147, R46, c[0x0][0x190], RZ ;  /* 0x000064002e937a24 */ /* 0x008fe200078e02ff */
[----:B------:R-:W-:Y:S01]  /*8480*/  SEL R108, RZ, 0x4, P0 ;  /* 0x00000004ff6c7807 */ /* 0x000fe20000000000 */
[----:B------:R-:W-:Y:S01]  /*8490*/  IMAD R146, R44, c[0x0][0x190], RZ ;  /* 0x000064002c927a24 */ /* 0x000fe200078e02ff */
[----:B------:R-:W-:Y:S01]  /*84a0*/  STL [R1+0x338], R159 ;  /* 0x0003389f01007387 */ /* 0x000fe20000100800 */
[----:B------:R-:W-:Y:S01]  /*84b0*/  ISETP.NE.U32.AND P0, PT, R110, RZ, PT ;  /* 0x000000ff6e00720c */ /* 0x000fe20003f05070 */
[----:B------:R-:W-:Y:S02]  /*84c0*/  IMAD R150, R17, c[0x0][0x190], RZ ;  /* 0x0000640011967a24 */ /* 0x000fe400078e02ff */
[----:B------:R1:W-:Y:S01]  /*84d0*/  LDGSTS.E [R4+0x46c00], [R142.64], P1 ;  /* 0x46c000008e047fae */ /* 0x0003e2000892184c */
[----:B------:R-:W-:Y:S01]  /*84e0*/  ISETP.GT.AND P1, PT, R131, 0xff, PT ;  /* 0x000000ff8300780c */ /* 0x000fe20003f24270 */
[----:B------:R-:W-:-:S02]  /*84f0*/  IMAD R131, R38, c[0x0][0x190], RZ ;  /* 0x0000640026837a24 */ /* 0x000fc400078e02ff */
[----:B------:R-:W-:Y:S01]  /*8500*/  STL [R1+0x334], R158 ;  /* 0x0003349e01007387 */ /* 0x000fe20000100800 */
[----:B------:R-:W-:Y:S02]  /*8510*/  SEL R111, R111, RZ, P1 ;  /* 0x000000ff6f6f7207 */ /* 0x000fe40000800000 */
[----:B------:R-:W-:Y:S01]  /*8520*/  SEL R108, R108, RZ, P1 ;  /* 0x000000ff6c6c7207 */ /* 0x000fe20000800000 */
[----:B------:R2:W-:Y:S01]  /*8530*/  LDGSTS.E [R4+0x47000], [R138.64], P5 ;  /* 0x470000008a047fae */ /* 0x0005e2000a92184c */
[----:B------:R-:W-:Y:S01]  /*8540*/  ISETP.GE.AND P5, PT, R123, UR4, PT ;  /* 0x000000047b007c0c */ /* 0x000fe2000bfa6270 */
[----:B------:R-:W-:Y:S01]  /*8550*/  IMAD R123, R35, c[0x0][0x190], RZ ;  /* 0x00006400237b7a24 */ /* 0x000fe200078e02ff */
[----:B------:R-:W-:Y:S01]  /*8560*/  ISETP.NE.U32.AND P4, PT, R108, RZ, PT ;  /* 0x000000ff6c00720c */ /* 0x000fe20003f85070 */
[----:B------:R-:W-:Y:S01]  /*8570*/  STL [R1+0x330], R155 ;  /* 0x0003309b01007387 */ /* 0x000fe20000100800 */
[----:B-1----:R-:W-:Y:S01]  /*8580*/  IMAD R143, R43, c[0x0][0x190], RZ ;  /* 0x000064002b8f7a24 */ /* 0x002fe200078e02ff */
[----:B------:R-:W-:Y:S01]  /*8590*/  SEL R110, RZ, 0x4, P5 ;  /* 0x00000004ff6e7807 */ /* 0x000fe20002800000 */
[----:B------:R-:W-:Y:S01]  /*85a0*/  IMAD R142, R10, c[0x0][0x190], RZ ;  /* 0x000064000a8e7a24 */ /* 0x000fe200078e02ff */
[----:B------:R-:W-:Y:S01]  /*85b0*/  STL [R1+0x32c], R154 ;  /* 0x00032c9a01007387 */ /* 0x000fe20000100800 */
[----:B------:R-:W-:Y:S01]  /*85c0*/  ISETP.NE.U32.AND P5, PT, R111, RZ, PT ;  /* 0x000000ff6f00720c */ /* 0x000fe20003fa5070 */
[----:B------:R-:W-:Y:S01]  /*85d0*/  IMAD R111, R31, c[0x0][0x190], RZ ;  /* 0x000064001f6f7a24 */ /* 0x000fe200078e02ff */
[----:B------:R-:W-:Y:S01]  /*85e0*/  SEL R110, R110, RZ, P1 ;  /* 0x000000ff6e6e7207 */ /* 0x000fe20000800000 */
[----:B--2---:R-:W-:Y:S01]  /*85f0*/  IMAD R139, R42, c[0x0][0x190], RZ ;  /* 0x000064002a8b7a24 */ /* 0x004fe200078e02ff */
[----:B------:R1:W-:Y:S01]  /*8600*/  LDGSTS.E [R4+0x47400], [R134.64], P3 ;  /* 0x4740000086047fae */ /* 0x0003e2000992184c */
[----:B------:R-:W-:Y:S01]  /*8610*/  IMAD R138, R40, c[0x0][0x190], RZ ;  /* 0x00006400288a7a24 */ /* 0x000fe200078e02ff */
[----:B------:R-:W-:-:S02]  /*8620*/  ISETP.NE.U32.AND P3, PT, R110, RZ, PT ;  /* 0x000000ff6e00720c */ /* 0x000fc40003f65070 */
[----:B------:R-:W-:Y:S01]  /*8630*/  STL [R1+0x328], R151 ;  /* 0x0003289701007387 */ /* 0x000fe20000100800 */
[----:B------:R-:W-:-:S03]  /*8640*/  SEL R252, R252, RZ, P1 ;  /* 0x000000fffcfc7207 */ /* 0x000fc60000800000 */
[----:B------:R-:W-:Y:S01]  /*8650*/  STL [R1+0x324], R147 ;  /* 0x0003249301007387 */ /* 0x000fe20000100800 */
[----:B-1----:R-:W-:-:S03]  /*8660*/  IMAD R135, R39, c[0x0][0x190], RZ ;  /* 0x0000640027877a24 */ /* 0x002fc600078e02ff */
[----:B------:R-:W-:Y:S01]  /*8670*/  STL [R1+0x320], R146 ;  /* 0x0003209201007387 */ /* 0x000fe20000100800 */
[----:B------:R-:W-:-:S03]  /*8680*/  IMAD R134, R15, c[0x0][0x190], RZ ;  /* 0x000064000f867a24 */ /* 0x000fc600078e02ff */
        /* <DEDUP_REMOVED lines=15> */
[----:B------:R-:W-:-:S03]  /*8780*/  LEA R6, P2, R107, R244, 0x2 ;  /* 0x000000f46b067211 */ /* 0x000fc600078410ff */
[----:B------:R-:W-:Y:S01]  /*8790*/  STL [R1+0x2e4], R120 ;  /* 0x0002e47801007387 */ /* 0x000fe20000100800 */
[----:B------:R-:W-:-:S03]  /*87a0*/  LEA.HI.X.SX32 R7, R107, R5, 0x2, P2 ;  /* 0x000000056b077211 */ /* 0x000fc600010f16ff */
        /* <DEDUP_REMOVED lines=11> */
[----:B------:R3:W-:Y:S04]  /*8860*/  STL.64 [R1+0x110], R6 ;  /* 0x0001100601007387 */ /* 0x0007e80000100a00 */
[----:B------:R-:W-:Y:S04]  /*8870*/  STL [R1+0x2c0], R0 ;  /* 0x0002c00001007387 */ /* 0x000fe80000100800 */
[----:B------:R1:W-:Y:S01]  /*8880*/  STL.64 [R1+0x108], R2 ;  /* 0x0001080201007387 */ /* 0x0003e20000100a00 */
[----:B---3--:R-:W-:Y:S01]  /*8890*/  LEA R6, P2, R104, R244, 0x2 ;  /* 0x000000f468067211 */ /* 0x008fe200078410ff */
[----:B------:R-:W-:-:S02]  /*88a0*/  USHF.L.U32 UR6, UR6, 0x7, URZ ;  /* 0x0000000706067899 */ /* 0x000fc4000800063f */
[----:B------:R-:W0:Y:S01]  /*88b0*/  LDGDEPBAR ;  /* 0x00000000000079af */ /* 0x000e220000000000 */
[----:B------:R-:W-:Y:S02]  /*88c0*/  LEA.HI.X.SX32 R7, R104, R5, 0x2, P2 ;  /* 0x0000000568077211 */ /* 0x000fe400010f16ff */
[----:B-1----:R-:W-:-:S03]  /*88d0*/  LEA R2, P0, R103, R244, 0x2 ;  /* 0x000000f467027211 */ /* 0x002fc600078010ff */
[----:B------:R1:W-:Y:S01]  /*88e0*/  STL.64 [R1+0x100], R6 ;  /* 0x0001000601007387 */ /* 0x0003e20000100a00 */
[----:B------:R-:W-:-:S03]  /*88f0*/  LEA.HI.X.SX32 R3, R103, R5, 0x2, P0 ;  /* 0x0000000567037211 */ /* 0x000fc600000f16ff */
[----:B------:R-:W-:Y:S01]  /*8900*/  STL [R1+0x2bc], R140 ;  /* 0x0002bc8c01007387 */ /* 0x000fe20000100800 */
[----:B------:R-:W-:-:S03]  /*8910*/  LEA R250, P0, R100, R244, 0x2 ;  /* 0x000000f464fa7211 */ /* 0x000fc600078010ff */
[----:B------:R3:W-:Y:S01]  /*8920*/  STL.64 [R1+0x568], R2 ;  /* 0x0005680201007387 */ /* 0x0007e20000100a00 */
[-C--:B------:R-:W-:Y:S02]  /*8930*/  LEA.HI.X.SX32 R251, R100, R5.reuse, 0x2, P0 ;  /* 0x0000000564fb7211 */ /* 0x080fe400000f16ff */
[-C--:B------:R-:W-:Y:S01]  /*8940*/  LEA R246, P0, R98, R244.reuse, 0x2 ;  /* 0x000000f462f67211 */ /* 0x080fe200078010ff */
[----:B------:R-:W-:Y:S01]  /*8950*/  STL [R1+0x2b8], R142 ;  /* 0x0002b88e01007387 */ /* 0x000fe20000100800 */
[-C--:B-1----:R-:W-:Y:S02]  /*8960*/  LEA R6, P2, R102, R244.reuse, 0x2 ;  /* 0x000000f466067211 */ /* 0x082fe400078410ff */
[-C--:B------:R-:W-:Y:S01]  /*8970*/  LEA.HI.X.SX32 R247, R98, R5.reuse, 0x2, P0 ;  /* 0x0000000562f77211 */ /* 0x080fe200000f16ff */
[----:B------:R-:W-:Y:S01]  /*8980*/  STL.64 [R1+0x570], R250 ;  /* 0x000570fa01007387 */ /* 0x000fe20000100a00 */
[-C--:B------:R-:W-:Y:S02]  /*8990*/  LEA.HI.X.SX32 R7, R102, R5.reuse, 0x2, P2 ;  /* 0x0000000566077211 */ /* 0x080fe400010f16ff */
[-C--:B------:R-:W-:Y:S01]  /*89a0*/  LEA R248, P2, R99, R244.reuse, 0x2 ;  /* 0x000000f463f87211 */ /* 0x080fe200078410ff */
[----:B---3--:R-:W-:Y:S01]  /*89b0*/  IMAD R3, R105, c[0x0][0x190], RZ ;  /* 0x0000640069037a24 */ /* 0x008fe200078e02ff */
[-C--:B------:R-:W-:Y:S01]  /*89c0*/  LEA R10, P0, R95, R244.reuse, 0x2 ;  /* 0x000000f45f0a7211 */ /* 0x080fe200078010ff */
[----:B------:R-:W-:Y:S01]  /*89d0*/  STL.64 [R1+0xf0], R6 ;  /* 0x0000f00601007387 */ /* 0x000fe20000100a00 */
[-C--:B------:R-:W-:Y:S01]  /*89e0*/  LEA.HI.X.SX32 R249, R99, R5.reuse, 0x2, P2 ;  /* 0x0000000563f97211 */ /* 0x080fe200010f16ff */
[----:B------:R-:W-:Y:S01]  /*89f0*/  IMAD R2, R113, c[0x0][0x190], RZ ;  /* 0x0000640071027a24 */ /* 0x000fe200078e02ff */
[----:B------:R-:W-:Y:S01]  /*8a00*/  LEA R8, P2, R96, R244, 0x2 ;  /* 0x000000f460087211 */ /* 0x000fe200078410ff */
[----:B------:R1:W-:Y:S01]  /*8a10*/  STL.64 [R1+0x578], R6 ;  /* 0x0005780601007387 */ /* 0x0003e20000100a00 */
[----:B------:R-:W-:-:S02]  /*8a20*/  LEA.HI.X.SX32 R11, R95, R5, 0x2, P0 ;  /* 0x000000055f0b7211 */ /* 0x000fc400000f16ff */
[CC--:B------:R-:W-:Y:S01]  /*8a30*/  LEA R14, P0, R92.reuse, R244.reuse, 0x2 ;  /* 0x000000f45c0e7211 */ /* 0x0c0fe200078010ff */
[----:B------:R-:W-:Y:S03]  /*8a40*/  STL.64 [R1+0x580], R248 ;  /* 0x000580f801007387 */ /* 0x000fe60000100a00 */
[-C--:B------:R-:W-:Y:S01]  /*8a50*/  LEA.HI.X.SX32 R15, R92, R5.reuse, 0x2, P0 ;  /* 0x000000055c0f7211 */ /* 0x080fe200000f16ff */
[----:B------:R-:W-:Y:S01]  /*8a60*/  STL [R1+0x2b4], R144 ;  /* 0x0002b49001007387 */ /* 0x000fe20000100800 */
[-C--:B------:R-:W-:Y:S01]  /*8a70*/  LEA R18, P0, R90, R244.reuse, 0x2 ;  /* 0x000000f45a127211 */ /* 0x080fe200078010ff */
[----:B-1----:R-:W-:Y:S01]  /*8a80*/  IMAD R6, R9, c[0x0][0x190], RZ ;  /* 0x0000640009067a24 */ /* 0x002fe200078e02ff */
[-C--:B------:R-:W-:Y:S01]  /*8a90*/  LEA.HI.X.SX32 R9, R96, R5.reuse, 0x2, P2 ;  /* 0x0000000560097211 */ /* 0x080fe200010f16ff */
[----:B------:R-:W-:Y:S01]  /*8aa0*/  STL.64 [R1+0x588], R246 ;  /* 0x000588f601007387 */ /* 0x000fe20000100a00 */
[----:B------:R-:W-:Y:S01]  /*8ab0*/  LEA R12, P2, R94, R244, 0x2 ;  /* 0x000000f45e0c7211 */ /* 0x000fe200078410ff */
[----:B------:R-:W-:Y:S01]  /*8ac0*/  IMAD R7, R129, c[0x0][0x190], RZ ;  /* 0x0000640081077a24 */ /* 0x000fe200078e02ff */
[-C--:B------:R-:W-:Y:S01]  /*8ad0*/  LEA.HI.X.SX32 R19, R90, R5.reuse, 0x2, P0 ;  /* 0x000000055a137211 */ /* 0x080fe200000f16ff */
[----:B------:R1:W-:Y:S01]  /*8ae0*/  STL.64 [R1+0x590], R8 ;  /* 0x0005900801007387 */ /* 0x0003e20000100a00 */
[----:B------:R-:W-:-:S02]  /*8af0*/  LEA.HI.X.SX32 R13, R94, R5, 0x2, P2 ;  /* 0x000000055e0d7211 */ /* 0x000fc400010f16ff */
[-C--:B------:R-:W-:Y:S01]  /*8b00*/  LEA R16, P2, R91, R244.reuse, 0x2 ;  /* 0x000000f45b107211 */ /* 0x080fe200078410ff */
[----:B------:R-:W-:Y:S01]  /*8b10*/  STL [R1+0x2b0], R6 ;  /* 0x0002b00601007387 */ /* 0x000fe20000100800 */
[-C--:B------:R-:W-:Y:S02]  /*8b20*/  LEA R22, P0, R87, R244.reuse, 0x2 ;  /* 0x000000f457167211 */ /* 0x080fe400078010ff */
[-C--:B------:R-:W-:Y:S01]  /*8b30*/  LEA.HI.X.SX32 R17, R91, R5.reuse, 0x2, P2 ;  /* 0x000000055b117211 */ /* 0x080fe200010f16ff */
[----:B------:R3:W-:Y:S01]  /*8b40*/  STL.64 [R1+0x598], R10 ;  /* 0x0005980a01007387 */ /* 0x0007e20000100a00 */
[CC--:B------:R-:W-:Y:S02]  /*8b50*/  LEA R20, P2, R88.reuse, R244.reuse, 0x2 ;  /* 0x000000f458147211 */ /* 0x0c0fe400078410ff */
[-C--:B------:R-:W-:Y:S01]  /*8b60*/  LEA.HI.X.SX32 R23, R87, R5.reuse, 0x2, P0 ;  /* 0x0000000557177211 */ /* 0x080fe200000f16ff */
[----:B------:R2:W-:Y:S01]  /*8b70*/  STL.64 [R1+0x5a0], R12 ;  /* 0x0005a00c01007387 */ /* 0x0005e20000100a00 */
[----:B------:R-:W-:Y:S01]  /*8b80*/  LEA.HI.X.SX32 R21, R88, R5, 0x2, P2 ;  /* 0x0000000558157211 */ /* 0x000fe200010f16ff */
[----:B-1----:R-:W-:Y:S01]  /*8b90*/  IMAD R9, R97, c[0x0][0x190], RZ ;  /* 0x0000640061097a24 */ /* 0x002fe200078e02ff */
[-C--:B------:R-:W-:Y:S01]  /*8ba0*/  LEA R24, P2, R86, R244.reuse, 0x2 ;  /* 0x000000f456187211 */ /* 0x080fe200078410ff */
[----:B------:R-:W-:Y:S01]  /*8bb0*/  STL [R1+0x2ac], R148 ;  /* 0x0002ac9401007387 */ /* 0x000fe20000100800 */
[----:B------:R-:W-:Y:S01]  /*8bc0*/  LEA R26, P0, R84, R244, 0x2 ;  /* 0x000000f4541a7211 */ /* 0x000fe200078010ff */
[----:B------:R-:W-:-:S02]  /*8bd0*/  IMAD R8, R121, c[0x0][0x190], RZ ;  /* 0x0000640079087a24 */ /* 0x000fc400078e02ff */
[----:B------:R1:W-:Y:S01]  /*8be0*/  STL.64 [R1+0x5a8], R14 ;  /* 0x0005a80e01007387 */ /* 0x0003e20000100a00 */
[-C--:B------:R-:W-:Y:S01]  /*8bf0*/  LEA.HI.X.SX32 R27, R84, R5.reuse, 0x2, P0 ;  /* 0x00000005541b7211 */ /* 0x080fe200000f16ff */
[----:B---3--:R-:W-:Y:S01]  /*8c00*/  IMAD R11, R81, c[0x0][0x190], RZ ;  /* 0x00006400510b7a24 */ /* 0x008fe200078e02ff */
[CC--:B------:R-:W-:Y:S01]  /*8c10*/  LEA R30, P0, R82.reuse, R244.reuse, 0x2 ;  /* 0x000000f4521e7211 */ /* 0x0c0fe200078010ff */
[----:B------:R3:W-:Y:S01]  /*8c20*/  STL.64 [R1+0x5b0], R16 ;  /* 0x0005b01001007387 */ /* 0x0007e20000100a00 */
[----:B--2---:R-:W-:Y:S02]  /*8c30*/  IMAD R13, R65, c[0x0][0x190], RZ ;  /* 0x00006400410d7a24 */ /* 0x004fe400078e02ff */
[----:B------:R-:W-:Y:S01]  /*8c40*/  LEA.HI.X.SX32 R31, R82, R5, 0x2, P0 ;  /* 0x00000005521f7211 */ /* 0x000fe200000f16ff */
[----:B------:R-:W-:Y:S01]  /*8c50*/  STL [R1+0x2a8], R150 ;  /* 0x0002a89601007387 */ /* 0x000fe20000100800 */
[----:B------:R-:W-:Y:S01]  /*8c60*/  LEA R34, P0, R79, R244, 0x2 ;  /* 0x000000f44f227211 */ /* 0x000fe200078010ff */
[----:B------:R-:W-:-:S02]  /*8c70*/  IMAD R12, R73, c[0x0][0x190], RZ ;  /* 0x00006400490c7a24 */ /* 0x000fc400078e02ff */
[----:B------:R2:W-:Y:S01]  /*8c80*/  STL.64 [R1+0x5b8], R18 ;  /* 0x0005b81201007387 */ /* 0x0005e20000100a00 */
[-C--:B------:R-:W-:Y:S01]  /*8c90*/  LEA.HI.X.SX32 R35, R79, R5.reuse, 0x2, P0 ;  /* 0x000000054f237211 */ /* 0x080fe200000f16ff */
[----:B-1----:R-:W-:Y:S01]  /*8ca0*/  IMAD R15, R49, c[0x0][0x190], RZ ;  /* 0x00006400310f7a24 */ /* 0x002fe200078e02ff */
[CC--:B------:R-:W-:Y:S01]  /*8cb0*/  LEA R38, P0, R76.reuse, R244.reuse, 0x2 ;  /* 0x000000f44c267211 */ /* 0x0c0fe200078010ff */
[----:B---3--:R-:W-:Y:S01]  /*8cc0*/  IMAD R17, R33, c[0x0][0x190], RZ ;  /* 0x0000640021117a24 */ /* 0x008fe200078e02ff */
[----:B------:R1:W-:Y:S01]  /*8cd0*/  STL.64 [R1+0x5c0], R20 ;  /* 0x0005c01401007387 */ /* 0x0003e20000100a00 */
[----:B------:R-:W-:Y:S01]  /*8ce0*/  IMAD R16, R41, c[0x0][0x190], RZ ;  /* 0x0000640029107a24 */ /* 0x000fe200078e02ff */
[----:B------:R-:W-:Y:S01]  /*8cf0*/  LEA.HI.X.SX32 R39, R76, R5, 0x2, P0 ;  /* 0x000000054c277211 */ /* 0x000fe200000f16ff */
[----:B------:R-:W-:Y:S01]  /*8d00*/  IMAD R14, R57, c[0x0][0x190], RZ ;  /* 0x00006400390e7a24 */ /* 0x000fe200078e02ff */
[----:B------:R-:W-:Y:S01]  /*8d10*/  LEA R42, P0, R74, R244, 0x2 ;  /* 0x000000f44a2a7211 */ /* 0x000fe200078010ff */
[----:B------:R-:W-:Y:S01]  /*8d20*/  STL [R1+0x2a4], R152 ;  /* 0x0002a49801007387 */ /* 0x000fe20000100800 */
[----:B------:R-:W-:-:S02]  /*8d30*/  IMAD R10, R89, c[0x0][0x190], RZ ;  /* 0x00006400590a7a24 */ /* 0x000fc400078e02ff */
[----:B--2---:R-:W-:Y:S01]  /*8d40*/  IMAD R18, R25, c[0x0][0x190], RZ ;  /* 0x0000640019127a24 */ /* 0x004fe200078e02ff */
[-C--:B------:R-:W-:Y:S01]  /*8d50*/  LEA.HI.X.SX32 R25, R86, R5.reuse, 0x2, P2 ;  /* 0x0000000556197211 */ /* 0x080fe200010f16ff */
[----:B------:R2:W-:Y:S01]  /*8d60*/  STL.64 [R1+0x5c8], R22 ;  /* 0x0005c81601007387 */ /* 0x0005e20000100a00 */
[-C--:B------:R-:W-:Y:S01]  /*8d70*/  LEA R28, P2, R83, R244.reuse, 0x2 ;  /* 0x000000f4531c7211 */ /* 0x080fe200078410ff */
[----:B-1----:R-:W-:Y:S01]  /*8d80*/  IMAD R21, R133, c[0x0][0x190], RZ ;  /* 0x0000640085157a24 */ /* 0x002fe200078e02ff */
[-C--:B------:R-:W-:Y:S01]  /*8d90*/  LEA.HI.X.SX32 R43, R74, R5.reuse, 0x2, P0 ;  /* 0x000000054a2b7211 */ /* 0x080fe200000f16ff */
[----:B------:R1:W-:Y:S01]  /*8da0*/  STL.64 [R1+0x5d0], R24 ;  /* 0x0005d01801007387 */ /* 0x0003e20000100a00 */
[-C--:B------:R-:W-:Y:S01]  /*8db0*/  LEA.HI.X.SX32 R29, R83, R5.reuse, 0x2, P2 ;  /* 0x00000005531d7211 */ /* 0x080fe200010f16ff */
[----:B------:R-:W-:Y:S01]  /*8dc0*/  IMAD R20, R141, c[0x0][0x190], RZ ;  /* 0x000064008d147a24 */ /* 0x000fe200078e02ff */
[CC--:B------:R-:W-:Y:S01]  /*8dd0*/  LEA R32, P2, R80.reuse, R244.reuse, 0x2 ;  /* 0x000000f450207211 */ /* 0x0c0fe200078410ff */
[----:B------:R-:W-:Y:S01]  /*8de0*/  STL [R1+0x2a0], R18 ;  /* 0x0002a01201007387 */ /* 0x000fe20000100800 */
[-C--:B------:R-:W-:Y:S01]  /*8df0*/  LEA R46, P0, R71, R244.reuse, 0x2 ;  /* 0x000000f4472e7211 */ /* 0x080fe200078010ff */
[----:B------:R-:W-:Y:S01]  /*8e00*/  IMAD R19, R149, c[0x0][0x190], RZ ;  /* 0x0000640095137a24 */ /* 0x000fe200078e02ff */
[-C--:B------:R-:W-:Y:S01]  /*8e10*/  LEA.HI.X.SX32 R33, R80, R5.reuse, 0x2, P2 ;  /* 0x0000000550217211 */ /* 0x080fe200010f16ff */
[----:B------:R3:W-:Y:S01]  /*8e20*/  STL.64 [R1+0x5d8], R26 ;  /* 0x0005d81a01007387 */ /* 0x0007e20000100a00 */
[CC--:B------:R-:W-:Y:S01]  /*8e30*/  LEA R36, P2, R78.reuse, R244.reuse, 0x2 ;  /* 0x000000f44e247211 */ /* 0x0c0fe200078410ff */
[----:B--2---:R-:W-:Y:S01]  /*8e40*/  IMAD R23, R117, c[0x0][0x190], RZ ;  /* 0x0000640075177a24 */ /* 0x004fe200078e02ff */
[-C--:B------:R-:W-:Y:S01]  /*8e50*/  LEA.HI.X.SX32 R47, R71, R5.reuse, 0x2, P0 ;  /* 0x00000005472f7211 */ /* 0x080fe200000f16ff */
[----:B------:R2:W-:Y:S01]  /*8e60*/  STL.64 [R1+0x5e0], R28 ;  /* 0x0005e01c01007387 */ /* 0x0005e20000100a00 */
[-C--:B------:R-:W-:Y:S01]  /*8e70*/  LEA.HI.X.SX32 R37, R78, R5.reuse, 0x2, P2 ;  /* 0x000000054e257211 */ /* 0x080fe200010f16ff */
[----:B-1----:R-:W-:Y:S01]  /*8e80*/  IMAD R25, R101, c[0x0][0x190], RZ ;  /* 0x0000640065197a24 */ /* 0x002fe200078e02ff */
[-C--:B------:R-:W-:Y:S01]  /*8e90*/  LEA R40, P2, R75, R244.reuse, 0x2 ;  /* 0x000000f44b287211 */ /* 0x080fe200078410ff */
[----:B------:R-:W-:Y:S01]  /*8ea0*/  STL [R1+0x29c], R156 ;  /* 0x00029c9c01007387 */ /* 0x000fe20000100800 */
[-C--:B------:R-:W-:Y:S01]  /*8eb0*/  LEA R50, P0, R68, R244.reuse, 0x2 ;  /* 0x000000f444327211 */ /* 0x080fe200078010ff */
[----:B------:R-:W-:Y:S01]  /*8ec0*/  IMAD R24, R109, c[0x0][0x190], RZ ;  /* 0x000064006d187a24 */ /* 0x000fe200078e02ff */
[-C--:B------:R-:W-:Y:S01]  /*8ed0*/  LEA.HI.X.SX32 R41, R75, R5.reuse, 0x2, P2 ;  /* 0x000000054b297211 */ /* 0x080fe200010f16ff */
[----:B------:R1:W-:Y:S01]  /*8ee0*/  STL.64 [R1+0x5e8], R30 ;  /* 0x0005e81e01007387 */ /* 0x0003e20000100a00 */
[-C--:B------:R-:W-:Y:S01]  /*8ef0*/  LEA R44, P2, R72, R244.reuse, 0x2 ;  /* 0x000000f4482c7211 */ /* 0x080fe200078410ff */
[----:B---3--:R-:W-:Y:S01]  /*8f00*/  IMAD R27, R85, c[0x0][0x190], RZ ;  /* 0x00006400551b7a24 */ /* 0x008fe200078e02ff */
[-C--:B------:R-:W-:Y:S01]  /*8f10*/  LEA.HI.X.SX32 R51, R68, R5.reuse, 0x2, P0 ;  /* 0x0000000544337211 */ /* 0x080fe200000f16ff */
[----:B--2---:R-:W-:Y:S01]  /*8f20*/  IMAD R29, R69, c[0x0][0x190], RZ ;  /* 0x00006400451d7a24 */ /* 0x004fe200078e02ff */
[-C--:B------:R-:W-:Y:S01]  /*8f30*/  LEA.HI.X.SX32 R45, R72, R5.reuse, 0x2, P2 ;  /* 0x00000005482d7211 */ /* 0x080fe200010f16ff */
[----:B------:R-:W-:Y:S01]  /*8f40*/  IMAD R28, R77, c[0x0][0x190], RZ ;  /* 0x000064004d1c7a24 */ /* 0x000fe200078e02ff */
[-C--:B------:R-:W-:Y:S01]  /*8f50*/  LEA R48, P2, R70, R244.reuse, 0x2 ;  /* 0x000000f446307211 */ /* 0x080fe200078410ff */
[----:B------:R-:W-:Y:S01]  /*8f60*/  IMAD R26, R93, c[0x0][0x190], RZ ;  /* 0x000064005d1a7a24 */ /* 0x000fe200078e02ff */
[-C--:B------:R-:W-:Y:S01]  /*8f70*/  LEA R54, P0, R66, R244.reuse, 0x2 ;  /* 0x000000f442367211 */ /* 0x080fe200078010ff */
[----:B------:R-:W-:Y:S01]  /*8f80*/  IMAD R22, R125, c[0x0][0x190], RZ ;  /* 0x000064007d167a24 */ /* 0x000fe200078e02ff */
[-C--:B------:R-:W-:Y:S01]  /*8f90*/  LEA.HI.X.SX32 R49, R70, R5.reuse, 0x2, P2 ;  /* 0x0000000546317211 */ /* 0x080fe200010f16ff */
[----:B-1----:R-:W-:Y:S01]  /*8fa0*/  IMAD R31, R53, c[0x0][0x190], RZ ;  /* 0x00006400351f7a24 */ /* 0x002fe200078e02ff */
[----:B------:R-:W-:Y:S01]  /*8fb0*/  LEA R52, P2, R67, R244, 0x2 ;  /* 0x000000f443347211 */ /* 0x000fe200078410ff */
[----:B------:R-:W-:Y:S01]  /*8fc0*/  IMAD R30, R61, c[0x0][0x190], RZ ;  /* 0x000064003d1e7a24 */ /* 0x000fe200078e02ff */
[-C--:B------:R-:W-:Y:S01]  /*8fd0*/  LEA.HI.X.SX32 R55, R66, R5.reuse, 0x2, P0 ;  /* 0x0000000542377211 */ /* 0x080fe200000f16ff */
[----:B------:R1:W-:Y:S01]  /*8fe0*/  STL [R1+0x298], R17 ;  /* 0x0002981101007387 */ /* 0x0003e20000100800 */
[----:B------:R-:W-:-:S02]  /*8ff0*/  LEA.HI.X.SX32 R53, R67, R5, 0x2, P2 ;  /* 0x0000000543357211 */ /* 0x000fc400010f16ff */
[CC--:B------:R-:W-:Y:S01]  /*9000*/  LEA R56, P2, R64.reuse, R244.reuse, 0x2 ;  /* 0x000000f440387211 */ /* 0x0c0fe200078410ff */
[----:B------:R2:W-:Y:S01]  /*9010*/  STL [R1+0x294], R160 ;  /* 0x000294a001007387 */ /* 0x0005e20000100800 */
[-C--:B------:R-:W-:Y:S02]  /*9020*/  LEA R58, P0, R63, R244.reuse, 0x2 ;  /* 0x000000f43f3a7211 */ /* 0x080fe400078010ff */
[-C--:B------:R-:W-:Y:S01]  /*9030*/  LEA.HI.X.SX32 R57, R64, R5.reuse, 0x2, P2 ;  /* 0x0000000540397211 */ /* 0x080fe200010f16ff */
[----:B------:R3:W-:Y:S01]  /*9040*/  STL [R1+0x290], R16 ;  /* 0x0002901001007387 */ /* 0x0007e20000100800 */
[-C--:B------:R-:W-:Y:S02]  /*9050*/  LEA R60, P2, R171, R244.reuse, 0x2 ;  /* 0x000000f4ab3c7211 */ /* 0x080fe400078410ff */
[----:B------:R-:W-:Y:S01]  /*9060*/  LEA.HI.X.SX32 R59, R63, R5, 0x2, P0 ;  /* 0x000000053f3b7211 */ /* 0x000fe200000f16ff */
[----:B------:R1:W-:Y:S01]  /*9070*/  STL [R1+0x28c], R164 ;  /* 0x00028ca401007387 */ /* 0x0003e20000100800 */
[----:B------:R-:W-:-:S02]  /*9080*/  LEA R62, P0, R170, R244, 0x2 ;  /* 0x000000f4aa3e7211 */ /* 0x000fc400078010ff */
[-C--:B------:R-:W-:Y:S01]  /*9090*/  LEA.HI.X.SX32 R61, R171, R5.reuse, 0x2, P2 ;  /* 0x00000005ab3d7211 */ /* 0x080fe200010f16ff */
[----:B------:R1:W-:Y:S01]  /*90a0*/  STL [R1+0x288], R15 ;  /* 0x0002880f01007387 */ /* 0x0003e20000100800 */
[-C--:B------:R-:W-:Y:S02]  /*90b0*/  LEA R64, P2, R168, R244.reuse, 0x2 ;  /* 0x000000f4a8407211 */ /* 0x080fe400078410ff */
[-C--:B------:R-:W-:Y:S01]  /*90c0*/  LEA.HI.X.SX32 R63, R170, R5.reuse, 0x2, P0 ;  /* 0x00000005aa3f7211 */ /* 0x080fe200000f16ff */
[----:B------:R-:W-:Y:S01]  /*90d0*/  STL [R1+0x284], R31 ;  /* 0x0002841f01007387 */ /* 0x000fe20000100800 */
[-C--:B------:R-:W-:Y:S02]  /*90e0*/  LEA R66, P0, R167, R244.reuse, 0x2 ;  /* 0x000000f4a7427211 */ /* 0x080fe400078010ff */
[----:B------:R-:W-:Y:S01]  /*90f0*/  LEA.HI.X.SX32 R65, R168, R5, 0x2, P2 ;  /* 0x00000005a8417211 */ /* 0x000fe200010f16ff */
[----:B------:R1:W-:Y:S01]  /*9100*/  STL [R1+0x280], R14 ;  /* 0x0002800e01007387 */ /* 0x0003e20000100800 */
[----:B------:R-:W-:-:S02]  /*9110*/  LEA R68, P2, R166, R244, 0x2 ;  /* 0x000000f4a6447211 */ /* 0x000fc400078410ff */
[-C--:B------:R-:W-:Y:S01]  /*9120*/  LEA.HI.X.SX32 R67, R167, R5.reuse, 0x2, P0 ;  /* 0x00000005a7437211 */ /* 0x080fe200000f16ff */
[----:B------:R-:W-:Y:S01]  /*9130*/  STL [R1+0x27c], R30 ;  /* 0x00027c1e01007387 */ /* 0x000fe20000100800 */
[CC--:B------:R-:W-:Y:S02]  /*9140*/  LEA R70, P0, R163.reuse, R244.reuse, 0x2 ;  /* 0x000000f4a3467211 */ /* 0x0c0fe400078010ff */
[-C--:B------:R-:W-:Y:S01]  /*9150*/  LEA.HI.X.SX32 R69, R166, R5.reuse, 0x2, P2 ;  /* 0x00000005a6457211 */ /* 0x080fe200010f16ff */
[----:B------:R1:W-:Y:S01]  /*9160*/  STL [R1+0x278], R13 ;  /* 0x0002780d01007387 */ /* 0x0003e20000100800 */
[-C--:B------:R-:W-:Y:S02]  /*9170*/  LEA R72, P2, R162, R244.reuse, 0x2 ;  /* 0x000000f4a2487211 */ /* 0x080fe400078410ff */
[----:B------:R-:W-:Y:S01]  /*9180*/  LEA.HI.X.SX32 R71, R163, R5, 0x2, P0 ;  /* 0x00000005a3477211 */ /* 0x000fe200000f16ff */
[----:B------:R-:W-:Y:S01]  /*9190*/  STL [R1+0x274], R29 ;  /* 0x0002741d01007387 */ /* 0x000fe20000100800 */
[----:B------:R-:W-:-:S02]  /*91a0*/  LEA R74, P0, R159, R244, 0x2 ;  /* 0x000000f49f4a7211 */ /* 0x000fc400078010ff */
[-C--:B------:R-:W-:Y:S01]  /*91b0*/  LEA.HI.X.SX32 R73, R162, R5.reuse, 0x2, P2 ;  /* 0x00000005a2497211 */ /* 0x080fe200010f16ff */
[----:B------:R1:W-:Y:S01]  /*91c0*/  STL [R1+0x270], R12 ;  /* 0x0002700c01007387 */ /* 0x0003e20000100800 */
[CC--:B------:R-:W-:Y:S02]  /*91d0*/  LEA R76, P2, R158.reuse, R244.reuse, 0x2 ;  /* 0x000000f49e4c7211 */ /* 0x0c0fe400078410ff */
        /* <DEDUP_REMOVED lines=8> */
[-C--:B------:R-:W-:Y:S02]  /*9260*/  LEA R82, P0, R151, R244.reuse, 0x2 ;  /* 0x000000f497527211 */ /* 0x080fe400078010ff */
        /* <DEDUP_REMOVED lines=36> */
[-C--:B------:R-:W-:Y:S02]  /*94b0*/  LEA.HI.X.SX32 R105, R115, R5.reuse, 0x2, P2 ;  /* 0x0000000573697211 */ /* 0x080fe400010f16ff */
[-C--:B------:R-:W-:Y:S02]  /*94c0*/  LEA R108, P2, R112, R244.reuse, 0x2 ;  /* 0x000000f4706c7211 */ /* 0x080fe400078410ff */
[----:B------:R-:W-:Y:S02]  /*94d0*/  LEA.HI.X.SX32 R107, R111, R5, 0x2, P0 ;  /* 0x000000056f6b7211 */ /* 0x000fe400000f16ff */
[----:B------:R-:W-:-:S02]  /*94e0*/  LEA R110, P0, R114, R244, 0x2 ;  /* 0x000000f4726e7211 */ /* 0x000fc400078010ff */
[-C--:B------:R-:W-:Y:S02]  /*94f0*/  LEA.HI.X.SX32 R109, R112, R5.reuse, 0x2, P2 ;  /* 0x00000005706d7211 */ /* 0x080fe400010f16ff */
        /* <DEDUP_REMOVED lines=25> */
[-C--:B------:R-:W-:Y:S01]  /*9690*/  LEA.HI.X.SX32 R135, R0, R5.reuse, 0x2, P0 ;  /* 0x0000000500877211 */ /* 0x080fe200000f16ff */
[----:B------:R-:W-:Y:S01]  /*96a0*/  IMAD R0, R137, c[0x0][0x190], RZ ;  /* 0x0000640089007a24 */ /* 0x000fe200078e02ff */
[-C--:B------:R-:W-:Y:S02]  /*96b0*/  LEA R138, P0, R142, R244.reuse, 0x2 ;  /* 0x000000f48e8a7211 */ /* 0x080fe400078010ff */
[-C--:B------:R-:W-:Y:S02]  /*96c0*/  LEA.HI.X.SX32 R137, R140, R5.reuse, 0x2, P2 ;  /* 0x000000058c897211 */ /* 0x080fe400010f16ff */
[----:B------:R-:W-:Y:S01]  /*96d0*/  LEA R140, P2, R144, R244, 0x2 ;  /* 0x000000f4908c7211 */ /* 0x000fe200078410ff */
[----:B------:R1:W-:Y:S01]  /*96e0*/  STL [R1+0x1c8], R0 ;  /* 0x0001c80001007387 */ /* 0x0003e20000100800 */
[----:B------:R-:W-:-:S02]  /*96f0*/  LEA.HI.X.SX32 R139, R142, R5, 0x2, P0 ;  /* 0x000000058e8b7211 */ /* 0x000fc400000f16ff */
[-C--:B------:R-:W-:Y:S01]  /*9700*/  LEA R142, P0, R6, R244.reuse, 0x2 ;  /* 0x000000f4068e7211 */ /* 0x080fe200078010ff */
[----:B------:R-:W-:Y:S01]  /*9710*/  STL [R1+0x1c4], R20 ;  /* 0x0001c41401007387 */ /* 0x000fe20000100800 */
[-C--:B------:R-:W-:Y:S02]  /*9720*/  LEA.HI.X.SX32 R141, R144, R5.reuse, 0x2, P2 ;  /* 0x00000005908d7211 */ /* 0x080fe400010f16ff */
[-C--:B------:R-:W-:Y:S02]  /*9730*/  LEA R144, P2, R148, R244.reuse, 0x2 ;  /* 0x000000f494907211 */ /* 0x080fe400078410ff */
[-C--:B------:R-:W-:Y:S01]  /*9740*/  LEA.HI.X.SX32 R143, R6, R5.reuse, 0x2, P0 ;  /* 0x00000005068f7211 */ /* 0x080fe200000f16ff */
[----:B------:R-:W-:Y:S01]  /*9750*/  IMAD R6, R145, c[0x0][0x190], RZ ;  /* 0x0000640091067a24 */ /* 0x000fe200078e02ff */
[----:B------:R-:W-:Y:S02]  /*9760*/  LEA R146, P0, R150, R244, 0x2 ;  /* 0x000000f496927211 */ /* 0x000fe400078010ff */
[----:B------:R-:W-:-:S02]  /*9770*/  LEA.HI.X.SX32 R145, R148, R5, 0x2, P2 ;  /* 0x0000000594917211 */ /* 0x000fc400010f16ff */
[-C--:B------:R-:W-:Y:S01]  /*9780*/  LEA R148, P2, R152, R244.reuse, 0x2 ;  /* 0x000000f498947211 */ /* 0x080fe200078410ff */
[----:B------:R1:W-:Y:S01]  /*9790*/  STL [R1+0x1c0], R6 ;  /* 0x0001c00601007387 */ /* 0x0003e20000100800 */
[-C--:B------:R-:W-:Y:S02]  /*97a0*/  LEA.HI.X.SX32 R147, R150, R5.reuse, 0x2, P0 ;  /* 0x0000000596937211 */ /* 0x080fe400000f16ff */
[-C--:B------:R-:W-:Y:S01]  /*97b0*/  LEA R150, P0, R18, R244.reuse, 0x2 ;  /* 0x000000f412967211 */ /* 0x080fe200078010ff */
[----:B------:R-:W-:Y:S01]  /*97c0*/  STL [R1+0x1bc], R19 ;  /* 0x0001bc1301007387 */ /* 0x000fe20000100800 */
[-C--:B------:R-:W-:Y:S02]  /*97d0*/  LEA.HI.X.SX32 R149, R152, R5.reuse, 0x2, P2 ;  /* 0x0000000598957211 */ /* 0x080fe400010f16ff */
[-C--:B------:R-:W-:Y:S02]  /*97e0*/  LEA R152, P2, R156, R244.reuse, 0x2 ;  /* 0x000000f49c987211 */ /* 0x080fe400078410ff */
[----:B------:R-:W-:Y:S01]  /*97f0*/  LEA.HI.X.SX32 R151, R18, R5, 0x2, P0 ;  /* 0x0000000512977211 */ /* 0x000fe200000f16ff */
[----:B------:R-:W-:Y:S01]  /*9800*/  IMAD R18, R153, c[0x0][0x190], RZ ;  /* 0x0000640099127a24 */ /* 0x000fe200078e02ff */
[----:B------:R-:W-:-:S02]  /*9810*/  LEA R154, P0, R17, R244, 0x2 ;  /* 0x000000f4119a7211 */ /* 0x000fc400078010ff */
[-C--:B------:R-:W-:Y:S02]  /*9820*/  LEA.HI.X.SX32 R153, R156, R5.reuse, 0x2, P2 ;  /* 0x000000059c997211 */ /* 0x080fe400010f16ff */
[-C--:B------:R-:W-:Y:S01]  /*9830*/  LEA R156, P2, R160, R244.reuse, 0x2 ;  /* 0x000000f4a09c7211 */ /* 0x080fe200078410ff */
[----:B------:R3:W-:Y:S01]  /*9840*/  STL [R1+0x1b8], R18 ;  /* 0x0001b81201007387 */ /* 0x0007e20000100800 */
[-C--:B------:R-:W-:Y:S01]  /*9850*/  LEA.HI.X.SX32 R155, R17, R5.reuse, 0x2, P0 ;  /* 0x00000005119b7211 */ /* 0x080fe200000f16ff */
[----:B-1----:R-:W-:Y:S01]  /*9860*/  IMAD R17, R157, c[0x0][0x190], RZ ;  /* 0x000064009d117a24 */ /* 0x002fe200078e02ff */
[-C--:B------:R-:W-:Y:S02]  /*9870*/  LEA R158, P0, R16, R244.reuse, 0x2 ;  /* 0x000000f4109e7211 */ /* 0x080fe400078010ff */
[-C--:B------:R-:W-:Y:S02]  /*9880*/  LEA.HI.X.SX32 R157, R160, R5.reuse, 0x2, P2 ;  /* 0x00000005a09d7211 */ /* 0x080fe400010f16ff */
[-C--:B--2---:R-:W-:Y:S01]  /*9890*/  LEA R160, P2, R164, R244.reuse, 0x2 ;  /* 0x000000f4a4a07211 */ /* 0x084fe200078410ff */
[----:B------:R-:W-:Y:S01]  /*98a0*/  STL [R1+0x1b4], R17 ;  /* 0x0001b41101007387 */ /* 0x000fe20000100800 */
[----:B------:R-:W-:Y:S01]  /*98b0*/  LEA.HI.X.SX32 R159, R16, R5, 0x2, P0 ;  /* 0x00000005109f7211 */ /* 0x000fe200000f16ff */
[----:B---3--:R-:W-:Y:S01]  /*98c0*/  IMAD R16, R161, c[0x0][0x190], RZ ;  /* 0x00006400a1107a24 */ /* 0x008fe200078e02ff */
[----:B------:R-:W-:-:S02]  /*98d0*/  LEA R162, P0, R15, R244, 0x2 ;  /* 0x000000f40fa27211 */ /* 0x000fc400078010ff */
[-C--:B------:R-:W-:Y:S02]  /*98e0*/  LEA.HI.X.SX32 R161, R164, R5.reuse, 0x2, P2 ;  /* 0x00000005a4a17211 */ /* 0x080fe400010f16ff */
[-C--:B------:R-:W-:Y:S01]  /*98f0*/  LEA R164, P2, R31, R244.reuse, 0x2 ;  /* 0x000000f41fa47211 */ /* 0x080fe200078410ff */
[----:B------:R-:W-:Y:S01]  /*9900*/  STL [R1+0x1b0], R16 ;  /* 0x0001b01001007387 */ /* 0x000fe20000100800 */
[-C--:B------:R-:W-:Y:S01]  /*9910*/  LEA.HI.X.SX32 R163, R15, R5.reuse, 0x2, P0 ;  /* 0x000000050fa37211 */ /* 0x080fe200000f16ff */
[----:B------:R-:W-:Y:S01]  /*9920*/  IMAD R15, R165, c[0x0][0x190], RZ ;  /* 0x00006400a50f7a24 */ /* 0x000fe200078e02ff */
[-C--:B------:R-:W-:Y:S02]  /*9930*/  LEA R166, P0, R14, R244.reuse, 0x2 ;  /* 0x000000f40ea67211 */ /* 0x080fe400078010ff */
[-C--:B------:R-:W-:Y:S02]  /*9940*/  LEA.HI.X.SX32 R165, R31, R5.reuse, 0x2, P2 ;  /* 0x000000051fa57211 */ /* 0x080fe400010f16ff */
[-C--:B------:R-:W-:Y:S01]  /*9950*/  LEA R168, P2, R30, R244.reuse, 0x2 ;  /* 0x000000f41ea87211 */ /* 0x080fe200078410ff */
[----:B------:R-:W-:Y:S01]  /*9960*/  STL [R1+0x1ac], R15 ;  /* 0x0001ac0f01007387 */ /* 0x000fe20000100800 */
[----:B------:R-:W-:Y:S01]  /*9970*/  LEA.HI.X.SX32 R167, R14, R5, 0x2, P0 ;  /* 0x000000050ea77211 */ /* 0x000fe200000f16ff */
[----:B------:R-:W-:Y:S01]  /*9980*/  IMAD R14, R169, c[0x0][0x190], RZ ;  /* 0x00006400a90e7a24 */ /* 0x000fe200078e02ff */
        /* <DEDUP_REMOVED lines=45> */
[----:B------:R1:W-:Y:S01]  /*9c60*/  STL [R1+0x184], R2 ;  /* 0x0001840201007387 */ /* 0x0003e20000100800 */
        /* <DEDUP_REMOVED lines=17> */
[----:B------:R2:W-:Y:S01]  /*9d80*/  STL [R1+0x178], R0 ;  /* 0x0001780001007387 */ /* 0x0005e20000100800 */
[-C--:B------:R-:W-:Y:S01]  /*9d90*/  LEA.HI.X.SX32 R211, R6, R5.reuse, 0x2, P0 ;  /* 0x0000000506d37211 */ /* 0x080fe200000f16ff */
[----:B------:R-:W-:Y:S01]  /*9da0*/  IMAD R6, R213, c[0x0][0x190], RZ ;  /* 0x00006400d5067a24 */ /* 0x000fe200078e02ff */
[-C--:B------:R-:W-:Y:S02]  /*9db0*/  LEA.HI.X.SX32 R213, R19, R5.reuse, 0x2, P2 ;  /* 0x0000000513d57211 */ /* 0x080fe400010f16ff */
[CC--:B------:R-:W-:Y:S02]  /*9dc0*/  LEA R214, P0, R18.reuse, R244.reuse, 0x2 ;  /* 0x000000f412d67211 */ /* 0x0c0fe400078010ff */
[----:B------:R-:W-:Y:S01]  /*9dd0*/  LEA R216, P2, R17, R244, 0x2 ;  /* 0x000000f411d87211 */ /* 0x000fe200078410ff */
[----:B------:R2:W-:Y:S01]  /*9de0*/  STL [R1+0x174], R6 ;  /* 0x0001740601007387 */ /* 0x0005e20000100800 */
[----:B------:R-:W-:-:S02]  /*9df0*/  LEA.HI.X.SX32 R215, R18, R5, 0x2, P0 ;  /* 0x0000000512d77211 */ /* 0x000fc400000f16ff */
[-C--:B------:R-:W-:Y:S01]  /*9e00*/  LEA.HI.X.SX32 R217, R17, R5.reuse, 0x2, P2 ;  /* 0x0000000511d97211 */ /* 0x080fe200010f16ff */
[----:B------:R-:W3:Y:S01]  /*9e10*/  LDL.LU.64 R18, [R1+0xe8] ;  /* 0x0000e80001127983 */ /* 0x000ee20000300a00 */
[CC--:B------:R-:W-:Y:S02]  /*9e20*/  LEA R218, P0, R16.reuse, R244.reuse, 0x2 ;  /* 0x000000f410da7211 */ /* 0x0c0fe400078010ff */
[CC--:B------:R-:W-:Y:S02]  /*9e30*/  LEA R220, P2, R15.reuse, R244.reuse, 0x2 ;  /* 0x000000f40fdc7211 */ /* 0x0c0fe400078410ff */
[-C--:B------:R-:W-:Y:S02]  /*9e40*/  LEA.HI.X.SX32 R219, R16, R5.reuse, 0x2, P0 ;  /* 0x0000000510db7211 */ /* 0x080fe400000f16ff */
[----:B------:R-:W-:Y:S02]  /*9e50*/  LEA.HI.X.SX32 R221, R15, R5, 0x2, P2 ;  /* 0x000000050fdd7211 */ /* 0x000fe400010f16ff */
[----:B------:R-:W-:-:S02]  /*9e60*/  LEA R222, P0, R14, R244, 0x2 ;  /* 0x000000f40ede7211 */ /* 0x000fc400078010ff */
[CC--:B------:R-:W-:Y:S02]  /*9e70*/  LEA R224, P2, R13.reuse, R244.reuse, 0x2 ;  /* 0x000000f40de07211 */ /* 0x0c0fe400078410ff */
[-C--:B------:R-:W-:Y:S02]  /*9e80*/  LEA.HI.X.SX32 R223, R14, R5.reuse, 0x2, P0 ;  /* 0x000000050edf7211 */ /* 0x080fe400000f16ff */
[-C--:B------:R-:W-:Y:S02]  /*9e90*/  LEA.HI.X.SX32 R225, R13, R5.reuse, 0x2, P2 ;  /* 0x000000050de17211 */ /* 0x080fe400010f16ff */
[CC--:B------:R-:W-:Y:S02]  /*9ea0*/  LEA R226, P0, R12.reuse, R244.reuse, 0x2 ;  /* 0x000000f40ce27211 */ /* 0x0c0fe400078010ff */
[----:B------:R-:W-:Y:S02]  /*9eb0*/  LEA R228, P2, R11, R244, 0x2 ;  /* 0x000000f40be47211 */ /* 0x000fe400078410ff */
[----:B------:R-:W-:-:S02]  /*9ec0*/  LEA.HI.X.SX32 R227, R12, R5, 0x2, P0 ;  /* 0x000000050ce37211 */ /* 0x000fc400000f16ff */
[-C--:B------:R-:W-:Y:S02]  /*9ed0*/  LEA.HI.X.SX32 R229, R11, R5.reuse, 0x2, P2 ;  /* 0x000000050be57211 */ /* 0x080fe400010f16ff */
[CC--:B----4-:R-:W-:Y:S02]  /*9ee0*/  LEA R230, P0, R10.reuse, R244.reuse, 0x2 ;  /* 0x000000f40ae67211 */ /* 0x0d0fe400078010ff */
[CC--:B------:R-:W-:Y:S02]  /*9ef0*/  LEA R232, P2, R9.reuse, R244.reuse, 0x2 ;  /* 0x000000f409e87211 */ /* 0x0c0fe400078410ff */
[-C--:B------:R-:W-:Y:S02]  /*9f00*/  LEA.HI.X.SX32 R231, R10, R5.reuse, 0x2, P0 ;  /* 0x000000050ae77211 */ /* 0x080fe400000f16ff */
[----:B------:R-:W-:Y:S02]  /*9f10*/  LEA.HI.X.SX32 R233, R9, R5, 0x2, P2 ;  /* 0x0000000509e97211 */ /* 0x000fe400010f16ff */
[----:B------:R-:W-:-:S02]  /*9f20*/  LEA R234, P0, R3, R244, 0x2 ;  /* 0x000000f403ea7211 */ /* 0x000fc400078010ff */
[CC--:B------:R-:W-:Y:S02]  /*9f30*/  LEA R236, P2, R2.reuse, R244.reuse, 0x2 ;  /* 0x000000f402ec7211 */ /* 0x0c0fe400078410ff */
[-C--:B------:R-:W-:Y:S02]  /*9f40*/  LEA.HI.X.SX32 R235, R3, R5.reuse, 0x2, P0 ;  /* 0x0000000503eb7211 */ /* 0x080fe400000f16ff */
[----:B------:R-:W-:Y:S02]  /*9f50*/  LEA.HI.X.SX32 R237, R2, R5, 0x2, P2 ;  /* 0x0000000502ed7211 */ /* 0x000fe400010f16ff */
[----:B-1----:R-:W4:Y:S01]  /*9f60*/  LDL.LU.64 R2, [R1+0xe0] ;  /* 0x0000e00001027983 */ /* 0x002f220000300a00 */
[----:B------:R-:W-:-:S03]  /*9f70*/  LEA R238, P0, R8, R244, 0x2 ;  /* 0x000000f408ee7211 */ /* 0x000fc600078010ff */
[----:B------:R-:W4:Y:S01]  /*9f80*/  LDL.LU.64 R14, [R1+0xd8] ;  /* 0x0000d800010e7983 */ /* 0x000f220000300a00 */
[-C--:B------:R-:W-:Y:S02]  /*9f90*/  LEA.HI.X.SX32 R239, R8, R5.reuse, 0x2, P0 ;  /* 0x0000000508ef7211 */ /* 0x080fe400000f16ff */
[C---:B------:R-:W-:Y:S01]  /*9fa0*/  LEA R242, P0, R0.reuse, R244, 0x2 ;  /* 0x000000f400f27211 */ /* 0x040fe200078010ff */
[----:B------:R-:W4:Y:S03]  /*9fb0*/  LDL.LU.64 R10, [R1+0xd0] ;  /* 0x0000d000010a7983 */ /* 0x000f260000300a00 */
[----:B------:R-:W-:Y:S01]  /*9fc0*/  LEA.HI.X.SX32 R243, R0, R5, 0x2, P0 ;  /* 0x0000000500f37211 */ /* 0x000fe200000f16ff */
[----:B------:R-:W4:Y:S04]  /*9fd0*/  LDL.LU.64 R12, [R1+0xc8] ;  /* 0x0000c800010c7983 */ /* 0x000f280000300a00 */
[----:B--2---:R-:W1:Y:S01]  /*9fe0*/  S2R R0, SR_TID.X ;  /* 0x0000000000007919 */ /* 0x004e620000002100 */
[----:B------:R-:W-:-:S03]  /*9ff0*/  SHF.R.U32.HI R251, RZ, 0x6, R245 ;  /* 0x00000006fffb7819 */ /* 0x000fc600000116f5 */
[----:B------:R-:W2:Y:S01]  /*a000*/  LDL.LU.64 R8, [R1+0xc0] ;  /* 0x0000c00001087983 */ /* 0x000ea20000300a00 */
[----:B------:R-:W-:Y:S02]  /*a010*/  SGXT.U32 R251, R251, 0x2 ;  /* 0x00000002fbfb781a */ /* 0x000fe40000000000 */
[-C--:B------:R-:W-:Y:S01]  /*a020*/  LEA R240, P2, R7, R244.reuse, 0x2 ;  /* 0x000000f407f07211 */ /* 0x080fe200078410ff */
[----:B------:R-:W2:Y:S01]  /*a030*/  LDL.LU.64 R246, [R1+0xb8] ;  /* 0x0000b80001f67983 */ /* 0x000ea20000300a00 */
[----:B------:R-:W-:Y:S02]  /*a040*/  LOP3.LUT R251, R251, 0x10, RZ, 0xfc, !PT ;  /* 0x00000010fbfb7812 */ /* 0x000fe400078efcff */
[----:B------:R-:W-:Y:S02]  /*a050*/  LEA.HI.X.SX32 R241, R7, R5, 0x2, P2 ;  /* 0x0000000507f17211 */ /* 0x000fe400010f16ff */
[----:B------:R-:W-:Y:S02]  /*a060*/  LEA R244, P2, R6, R244, 0x2 ;  /* 0x000000f406f47211 */ /* 0x000fe400078410ff */
[----:B------:R-:W-:-:S02]  /*a070*/  ISETP.GE.AND P0, PT, R251, UR4, PT ;  /* 0x00000004fb007c0c */ /* 0x000fc4000bf06270 */
[----:B-1----:R-:W-:-:S04]  /*a080*/  SHF.R.U32.HI R0, RZ, 0x6, R0 ;  /* 0x00000006ff007819 */ /* 0x002fc80000011600 */
[----:B------:R-:W-:-:S04]  /*a090*/  SGXT.U32 R0, R0, 0x2 ;  /* 0x000000020000781a */ /* 0x000fc80000000000 */
[----:B------:R-:W-:Y:S02]  /*a0a0*/  LOP3.LUT R0, R0, 0x14, RZ, 0xfc, !PT ;  /* 0x0000001400007812 */ /* 0x000fe400078efcff */
[----:B------:R-:W-:Y:S02]  /*a0b0*/  LEA.HI.X.SX32 R245, R6, R5, 0x2, P2 ;  /* 0x0000000506f57211 */ /* 0x000fe400010f16ff */
[----:B------:R-:W-:Y:S01]  /*a0c0*/  SEL R5, RZ, 0x4, P0 ;  /* 0x00000004ff057807 */ /* 0x000fe20000000000 */
[----:B------:R-:W2:Y:S01]  /*a0d0*/  LDL.LU.64 R6, [R1+0xb0] ;  /* 0x0000b00001067983 */ /* 0x000ea20000300a00 */
[----:B------:R-:W-:-:S03]  /*a0e0*/  ISETP.GE.AND P0, PT, R0, UR4, PT ;  /* 0x0000000400007c0c */ /* 0x000fc6000bf06270 */
[----:B------:R-:W1:Y:S01]  /*a0f0*/  S2R R0, SR_TID.X ;  /* 0x0000000000007919 */ /* 0x000e620000002100 */
[----:B------:R-:W-:Y:S02]  /*a100*/  SEL R5, R5, RZ, P1 ;  /* 0x000000ff05057207 */ /* 0x000fe40000800000 */
[----:B------:R-:W-:Y:S01]  /*a110*/  ISETP.NE.U32.AND P2, PT, R252, RZ, PT ;  /* 0x000000fffc00720c */ /* 0x000fe20003f45070 */
[----:B------:R-:W2:Y:S01]  /*a120*/  LDL.LU.64 R248, [R1+0xa8] ;  /* 0x0000a80001f87983 */ /* 0x000ea20000300a00 */
[----:B------:R-:W-:Y:S02]  /*a130*/  SEL R252, RZ, 0x4, P0 ;  /* 0x00000004fffc7807 */ /* 0x000fe40000000000 */
[----:B------:R-:W-:Y:S02]  /*a140*/  ISETP.NE.U32.AND P0, PT, R5, RZ, PT ;  /* 0x000000ff0500720c */ /* 0x000fe40003f05070 */
[----:B-1----:R-:W-:Y:S02]  /*a150*/  LOP3.LUT R251, R0, 0x7f, RZ, 0xc0, !PT ;  /* 0x0000007f00fb7812 */ /* 0x002fe400078ec0ff */
[----:B------:R-:W-:-:S04]  /*a160*/  SHF.R.S32.HI R5, RZ, 0x7, R0 ;  /* 0x00000007ff057819 */ /* 0x000fc80000011400 */
[----:B------:R-:W-:Y:S01]  /*a170*/  SGXT R0, R5, 0x1 ;  /* 0x000000010500781a */ /* 0x000fe20000000200 */
[----:B------:R-:W-:Y:S02]  /*a180*/  IMAD.SHL.U32 R5, R251, 0x4, RZ ;  /* 0x00000004fb057824 */ /* 0x000fe400078e00ff */
[----:B------:R-:W2:Y:S01]  /*a190*/  LDL.LU.64 R250, [R1+0xa0] ;  /* 0x0000a00001fa7983 */ /* 0x000ea20000300a00 */
[----:B------:R-:W-:Y:S02]  /*a1a0*/  IMAD.U32 R16, RZ, RZ, UR6 ;  /* 0x00000006ff107e24 */ /* 0x000fe4000f8e00ff */
[----:B------:R-:W-:Y:S01]  /*a1b0*/  LOP3.LUT R5, R5, 0x210, R0, 0x78, !PT ;  /* 0x0000021005057812 */ /* 0x000fe200078e7800 */
[----:B------:R-:W-:Y:S02]  /*a1c0*/  IMAD.U32 R0, RZ, RZ, UR6 ;  /* 0x00000006ff007e24 */ /* 0x000fe4000f8e00ff */
[----:B---3--:R-:W-:-:S05]  /*a1d0*/  IMAD.WIDE R18, R16, 0x4, R18 ;  /* 0x0000000410127825 */ /* 0x008fca00078e0212 */
[----:B------:R-:W-:Y:S01]  /*a1e0*/  STL.64 [R1+0xe8], R18 ;  /* 0x0000e81201007387 */ /* 0x000fe20000100a00 */
[----:B----4-:R-:W-:-:S04]  /*a1f0*/  IMAD.WIDE R16, R0, 0x4, R2 ;  /* 0x0000000400107825 */ /* 0x010fc800078e0202 */
[----:B------:R-:W-:Y:S01]  /*a200*/  IMAD.U32 R2, RZ, RZ, UR6 ;  /* 0x00000006ff027e24 */ /* 0x000fe2000f8e00ff */
[----:B------:R-:W-:Y:S04]  /*a210*/  STL.64 [R1+0xe0], R16 ;  /* 0x0000e01001007387 */ /* 0x000fe80000100a00 */
[----:B------:R-:W3:Y:S01]  /*a220*/  LDL.LU.64 R30, [R1+0x98] ;  /* 0x00009800011e7983 */ /* 0x000ee20000300a00 */
[----:B------:R-:W-:-:S03]  /*a230*/  IMAD.WIDE R14, R2, 0x4, R14 ;  /* 0x00000004020e7825 */ /* 0x000fc600078e020e */
[----:B------:R-:W4:Y:S01]  /*a240*/  LDL.LU.64 R2, [R1+0x90] ;  /* 0x0000900001027983 */ /* 0x000f220000300a00 */
[----:B------:R-:W-:-:S03]  /*a250*/  IMAD.WIDE R10, R0, 0x4, R10 ;  /* 0x00000004000a7825 */ /* 0x000fc600078e020a */
[----:B------:R-:W-:Y:S04]  /*a260*/  STL.64 [R1+0xd8], R14 ;  /* 0x0000d80e01007387 */ /* 0x000fe80000100a00 */
[----:B------:R-:W4:Y:S04]  /*a270*/  LDL.LU.64 R28, [R1+0x88] ;  /* 0x00008800011c7983 */ /* 0x000f280000300a00 */
[----:B------:R-:W4:Y:S04]  /*a280*/  LDL.LU.64 R22, [R1+0x80] ;  /* 0x0000800001167983 */ /* 0x000f280000300a00 */
[----:B------:R1:W-:Y:S04]  /*a290*/  STL.64 [R1+0xd0], R10 ;  /* 0x0000d00a01007387 */ /* 0x0003e80000100a00 */
[----:B------:R-:W4:Y:S01]  /*a2a0*/  LDL.LU.64 R24, [R1+0x78] ;  /* 0x0000780001187983 */ /* 0x000f220000300a00 */
[----:B-1----:R-:W-:-:S04]  /*a2b0*/  IMAD.U32 R10, RZ, RZ, UR6 ;  /* 0x00000006ff0a7e24 */ /* 0x002fc8000f8e00ff */
[----:B------:R-:W-:-:S05]  /*a2c0*/  IMAD.WIDE R10, R10, 0x4, R12 ;  /* 0x000000040a0a7825 */ /* 0x000fca00078e020c */
[----:B------:R-:W-:Y:S04]  /*a2d0*/  STL.64 [R1+0xc8], R10 ;  /* 0x0000c80a01007387 */ /* 0x000fe80000100a00 */
[----:B------:R-:W4:Y:S01]  /*a2e0*/  LDL.LU.64 R18, [R1+0x70] ;  /* 0x0000700001127983 */ /* 0x000f220000300a00 */
[----:B--2---:R-:W-:-:S05]  /*a2f0*/  IMAD.WIDE R8, R0, 0x4, R8 ;  /* 0x0000000400087825 */ /* 0x004fca00078e0208 */
[----:B------:R1:W-:Y:S04]  /*a300*/  STL.64 [R1+0xc0], R8 ;  /* 0x0000c00801007387 */ /* 0x0003e80000100a00 */
[----:B------:R-:W2:Y:S04]  /*a310*/  LDL.LU.64 R20, [R1+0x68] ;  /* 0x0000680001147983 */ /* 0x000ea80000300a00 */
[----:B------:R-:W2:Y:S01]  /*a320*/  LDL.LU.64 R14, [R1+0x60] ;  /* 0x00006000010e7983 */ /* 0x000ea20000300a00 */
[----:B-1----:R-:W-:-:S03]  /*a330*/  IMAD.U32 R8, RZ, RZ, UR6 ;  /* 0x00000006ff087e24 */ /* 0x002fc6000f8e00ff */
[----:B------:R-:W2:Y:S01]  /*a340*/  LDL.LU.64 R16, [R1+0x58] ;  /* 0x0000580001107983 */ /* 0x000ea20000300a00 */
[----:B------:R-:W-:-:S05]  /*a350*/  IMAD.WIDE R8, R8, 0x4, R246 ;  /* 0x0000000408087825 */ /* 0x000fca00078e02f6 */
[----:B------:R-:W-:Y:S04]  /*a360*/  STL.64 [R1+0xb8], R8 ;  /* 0x0000b80801007387 */ /* 0x000fe80000100a00 */
[----:B------:R-:W2:Y:S01]  /*a370*/  LDL.LU.64 R10, [R1+0x50] ;  /* 0x00005000010a7983 */ /* 0x000ea20000300a00 */
[----:B------:R-:W-:-:S05]  /*a380*/  IMAD.WIDE R6, R0, 0x4, R6 ;  /* 0x0000000400067825 */ /* 0x000fca00078e0206 */
[----:B------:R1:W-:Y:S04]  /*a390*/  STL.64 [R1+0xb0], R6 ;  /* 0x0000b00601007387 */ /* 0x0003e80000100a00 */
[----:B------:R-:W2:Y:S04]  /*a3a0*/  LDL.LU.64 R12, [R1+0x48] ;  /* 0x00004800010c7983 */ /* 0x000ea80000300a00 */
[----:B------:R-:W2:Y:S01]  /*a3b0*/  LDL.LU.64 R246, [R1+0x40] ;  /* 0x0000400001f67983 */ /* 0x000ea20000300a00 */
[----:B-1----:R-:W-:-:S03]  /*a3c0*/  IMAD.U32 R6, RZ, RZ, UR6 ;  /* 0x00000006ff067e24 */ /* 0x002fc6000f8e00ff */
[----:B------:R-:W2:Y:S01]  /*a3d0*/  LDL.LU.64 R8, [R1+0x38] ;  /* 0x0000380001087983 */ /* 0x000ea20000300a00 */
[----:B------:R-:W-:-:S05]  /*a3e0*/  IMAD.WIDE R6, R6, 0x4, R248 ;  /* 0x0000000406067825 */ /* 0x000fca00078e02f8 */
[----:B------:R1:W-:Y:S01]  /*a3f0*/  STL.64 [R1+0xa8], R6 ;  /* 0x0000a80601007387 */ /* 0x0003e20000100a00 */
[----:B------:R-:W-:-:S03]  /*a400*/  IMAD.WIDE R26, R0, 0x4, R250 ;  /* 0x00000004001a7825 */ /* 0x000fc600078e02fa */
[----:B-1----:R-:W2:Y:S04]  /*a410*/  LDL.LU.64 R6, [R1+0x30] ;  /* 0x0000300001067983 */ /* 0x002ea80000300a00 */
[----:B------:R1:W-:Y:S04]  /*a420*/  STL.64 [R1+0xa0], R26 ;  /* 0x0000a01a01007387 */ /* 0x0003e80000100a00 */
[----:B------:R-:W2:Y:S04]  /*a430*/  LDL.LU.64 R248, [R1+0x28] ;  /* 0x0000280001f87983 */ /* 0x000ea80000300a00 */
[----:B------:R-:W2:Y:S01]  /*a440*/  LDL.LU.64 R250, [R1+0x20] ;  /* 0x0000200001fa7983 */ /* 0x000ea20000300a00 */
[----:B-1----:R-:W-:-:S04]  /*a450*/  IMAD.U32 R26, RZ, RZ, UR6 ;  /* 0x00000006ff1a7e24 */ /* 0x002fc8000f8e00ff */
[----:B---3--:R-:W-:Y:S02]  /*a460*/  IMAD.WIDE R26, R26, 0x4, R30 ;  /* 0x000000041a1a7825 */ /* 0x008fe400078e021e */
[----:B------:R-:W3:Y:S04]  /*a470*/  LDL.LU.64 R30, [R1+0x5e8] ;  /* 0x0005e800011e7983 */ /* 0x000ee80000300a00 */
[----:B------:R4:W-:Y:S02]  /*a480*/  STL.64 [R1+0x98], R26 ;  /* 0x0000981a01007387 */ /* 0x0009e40000100a00 */
[C---:B----4-:R-:W-:Y:S02]  /*a490*/  IMAD.WIDE R26, R0.reuse, 0x4, R2 ;  /* 0x00000004001a7825 */ /* 0x050fe400078e0202 */
[----:B------:R-:W4:Y:S04]  /*a4a0*/  LDL.64 R2, [R1+0x110] ;  /* 0x0001100001027983 */ /* 0x000f280000100a00 */
[----:B------:R1:W-:Y:S01]  /*a4b0*/  STL.64 [R1+0x90], R26 ;  /* 0x0000901a01007387 */ /* 0x0003e20000100a00 */
[----:B------:R-:W-:-:S04]  /*a4c0*/  IMAD.WIDE R22, R0, 0x4, R22 ;  /* 0x0000000400167825 */ /* 0x000fc800078e0216 */
[----:B-1----:R-:W-:-:S04]  /*a4d0*/  IMAD.U32 R26, RZ, RZ, UR6 ;  /* 0x00000006ff1a7e24 */ /* 0x002fc8000f8e00ff */
[----:B------:R-:W-:Y:S02]  /*a4e0*/  IMAD.WIDE R26, R26, 0x4, R28 ;  /* 0x000000041a1a7825 */ /* 0x000fe400078e021c */
[----:B------:R-:W3:Y:S04]  /*a4f0*/  LDL.LU.64 R28, [R1+0x5e0] ;  /* 0x0005e000011c7983 */ /* 0x000ee80000300a00 */
[----:B------:R1:W-:Y:S01]  /*a500*/  STL.64 [R1+0x88], R26 ;  /* 0x0000881a01007387 */ /* 0x0003e20000100a00 */
[----:B------:R-:W-:-:S03]  /*a510*/  IMAD.WIDE R18, R0, 0x4, R18 ;  /* 0x0000000400127825 */ /* 0x000fc600078e0212 */
[----:B-1----:R-:W3:Y:S04]  /*a520*/  LDL.LU.64 R26, [R1+0x5d8] ;  /* 0x0005d800011a7983 */ /* 0x002ee80000300a00 */
[----:B------:R1:W-:Y:S02]  /*a530*/  STL.64 [R1+0x80], R22 ;  /* 0x0000801601007387 */ /* 0x0003e40000100a00 */
[----:B-1----:R-:W-:-:S04]  /*a540*/  IMAD.U32 R22, RZ, RZ, UR6 ;  /* 0x00000006ff167e24 */ /* 0x002fc8000f8e00ff */
[----:B------:R-:W-:Y:S02]  /*a550*/  IMAD.WIDE R22, R22, 0x4, R24 ;  /* 0x0000000416167825 */ /* 0x000fe400078e0218 */
[----:B------:R-:W3:Y:S04]  /*a560*/  LDL.LU.64 R24, [R1+0x5d0] ;  /* 0x0005d00001187983 */ /* 0x000ee80000300a00 */
[----:B------:R1:W-:Y:S01]  /*a570*/  STL.64 [R1+0x78], R22 ;  /* 0x0000781601007387 */ /* 0x0003e20000100a00 */
[----:B--2---:R-:W-:-:S03]  /*a580*/  IMAD.WIDE R14, R0, 0x4, R14 ;  /* 0x00000004000e7825 */ /* 0x004fc600078e020e */
[----:B-1----:R-:W2:Y:S04]  /*a590*/  LDL.LU.64 R22, [R1+0x5c8] ;  /* 0x0005c80001167983 */ /* 0x002ea80000300a00 */
[----:B------:R1:W-:Y:S02]  /*a5a0*/  STL.64 [R1+0x70], R18 ;  /* 0x0000701201007387 */ /* 0x0003e40000100a00 */
[----:B-1----:R-:W-:-:S04]  /*a5b0*/  IMAD.U32 R18, RZ, RZ, UR6 ;  /* 0x00000006ff127e24 */ /* 0x002fc8000f8e00ff */
[----:B------:R-:W-:Y:S02]  /*a5c0*/  IMAD.WIDE R18, R18, 0x4, R20 ;  /* 0x0000000412127825 */ /* 0x000fe400078e0214 */
[----:B------:R-:W2:Y:S04]  /*a5d0*/  LDL.LU.64 R20, [R1+0x5c0] ;  /* 0x0005c00001147983 */ /* 0x000ea80000300a00 */
[----:B------:R1:W-:Y:S01]  /*a5e0*/  STL.64 [R1+0x68], R18 ;  /* 0x0000681201007387 */ /* 0x0003e20000100a00 */
[----:B------:R-:W-:-:S03]  /*a5f0*/  IMAD.WIDE R10, R0, 0x4, R10 ;  /* 0x00000004000a7825 */ /* 0x000fc600078e020a */
        /* <DEDUP_REMOVED lines=19> */
[----:B------:R1:W-:Y:S04]  /*a730*/  STL.64 [R1+0x38], R246 ;  /* 0x000038f601007387 */ /* 0x0003e80000100a00 */
[----:B-1----:R-:W2:Y:S04]  /*a740*/  LDL.LU.64 R246, [R1+0x588] ;  /* 0x0005880001f67983 */ /* 0x002ea80000300a00 */
[----:B------:R1:W-:Y:S02]  /*a750*/  STL.64 [R1+0x30], R6 ;  /* 0x0000300601007387 */ /* 0x0003e40000100a00 */
[----:B-1----:R-:W-:-:S04]  /*a760*/  IMAD.U32 R6, RZ, RZ, UR6 ;  /* 0x00000006ff067e24 */ /* 0x002fc8000f8e00ff */
[----:B------:R-:W-:Y:S02]  /*a770*/  IMAD.WIDE R6, R6, 0x4, R248 ;  /* 0x0000000406067825 */ /* 0x000fe400078e02f8 */
[----:B------:R-:W2:Y:S04]  /*a780*/  LDL.LU.64 R248, [R1+0x580] ;  /* 0x0005800001f87983 */ /* 0x000ea80000300a00 */
[----:B------:R1:W-:Y:S04]  /*a790*/  STL.64 [R1+0x28], R6 ;  /* 0x0000280601007387 */ /* 0x0003e80000100a00 */
[----:B-1----:R-:W2:Y:S01]  /*a7a0*/  LDL.LU.64 R6, [R1+0x578] ;  /* 0x0005780001067983 */ /* 0x002ea20000300a00 */
[----:B------:R-:W-:-:S05]  /*a7b0*/  IMAD.WIDE R250, R0, 0x4, R250 ;  /* 0x0000000400fa7825 */ /* 0x000fca00078e02fa */
[----:B------:R1:W-:Y:S04]  /*a7c0*/  STL.64 [R1+0x20], R250 ;  /* 0x000020fa01007387 */ /* 0x0003e80000100a00 */
[----:B-1----:R-:W3:Y:S04]  /*a7d0*/  LDL.LU.64 R250, [R1+0x570] ;  /* 0x0005700001fa7983 */ /* 0x002ee80000300a00 */
[----:B----4-:R1:W-:Y:S04]  /*a7e0*/  LDGSTS.E [R5], [R2.64], P6 ;  /* 0x0000000002057fae */ /* 0x0103e8000b12184c */
[----:B-1----:R-:W4:Y:S04]  /*a7f0*/  LDL.LU.64 R2, [R1+0x568] ;  /* 0x0005680001027983 */ /* 0x002f280000300a00 */
[----:B--2---:R1:W-:Y:S04]  /*a800*/  LDGSTS.E [R5+0x1000], [R6.64], P6 ;  /* 0x0100000006057fae */ /* 0x0043e8000b12184c */
[----:B------:R2:W-:Y:S04]  /*a810*/  LDGSTS.E [R5+0x2000], [R8.64], P6 ;  /* 0x0200000008057fae */ /* 0x0005e8000b12184c */
[----:B------:R2:W-:Y:S04]  /*a820*/  LDGSTS.E [R5+0x3000], [R16.64], P6 ;  /* 0x0300000010057fae */ /* 0x0005e8000b12184c */
[----:B-1----:R-:W4:Y:S04]  /*a830*/  LDL.LU.64 R6, [R1+0x560] ;  /* 0x0005600001067983 */ /* 0x002f280000300a00 */
[----:B------:R2:W-:Y:S04]  /*a840*/  STL.64 [R1+0x4a8], R8 ;  /* 0x0004a80801007387 */ /* 0x0005e80000100a00 */
[----:B---3--:R1:W-:Y:S04]  /*a850*/  LDGSTS.E [R5+0x4000], [R24.64], P6 ;  /* 0x0400000018057fae */ /* 0x0083e8000b12184c */
[----:B------:R3:W-:Y:S04]  /*a860*/  LDGSTS.E [R5+0x5000], [R32.64], P6 ;  /* 0x0500000020057fae */ /* 0x0007e8000b12184c */
[----:B--2---:R-:W2:Y:S04]  /*a870*/  LDL.LU.64 R8, [R1+0x100] ;  /* 0x0001000001087983 */ /* 0x004ea80000300a00 */
[----:B------:R1:W-:Y:S04]  /*a880*/  STL.64 [R1+0x4b0], R16 ;  /* 0x0004b01001007387 */ /* 0x0003e80000100a00 */
[----:B------:R3:W-:Y:S04]  /*a890*/  LDGSTS.E [R5+0x6000], [R40.64], P6 ;  /* 0x0600000028057fae */ /* 0x0007e8000b12184c */
[----:B------:R2:W-:Y:S04]  /*a8a0*/  LDGSTS.E [R5+0x7000], [R48.64], P6 ;  /* 0x0700000030057fae */ /* 0x0005e8000b12184c */
[----:B-1----:R-:W2:Y:S04]  /*a8b0*/  LDL.LU.64 R16, [R1+0x108] ;  /* 0x0001080001107983 */ /* 0x002ea80000300a00 */
[----:B------:R-:W-:Y:S04]  /*a8c0*/  STL.64 [R1+0x4b8], R24 ;  /* 0x0004b81801007387 */ /* 0x000fe80000100a00 */
[----:B------:R-:W-:Y:S04]  /*a8d0*/  STL.64 [R1+0x4c0], R32 ;  /* 0x0004c02001007387 */ /* 0x000fe80000100a00 */
[----:B------:R3:W-:Y:S04]  /*a8e0*/  STL.64 [R1+0x4c8], R40 ;  /* 0x0004c82801007387 */ /* 0x0007e80000100a00 */
[----:B------:R-:W-:Y:S04]  /*a8f0*/  STL [R1+0x4d4], R49 ;  /* 0x0004d43101007387 */ /* 0x000fe80000100800 */
[----:B------:R-:W-:Y:S04]  /*a900*/  STL [R1+0x500], R48 ;  /* 0x0005003001007387 */ /* 0x000fe80000100800 */
[----:B------:R-:W-:Y:S04]  /*a910*/  STL.64 [R1+0x4d8], R56 ;  /* 0x0004d83801007387 */ /* 0x000fe80000100a00 */
[----:B------:R-:W-:Y:S04]  /*a920*/  STL.64 [R1+0x4e0], R64 ;  /* 0x0004e04001007387 */ /* 0x000fe80000100a00 */
[----:B------:R1:W-:Y:S04]  /*a930*/  STL.64 [R1+0x4f0], R72 ;  /* 0x0004f04801007387 */ /* 0x0003e80000100a00 */
[----:B------:R1:W-:Y:S04]  /*a940*/  STL.64 [R1+0x4f8], R80 ;  /* 0x0004f85001007387 */ /* 0x0003e80000100a00 */
[----:B------:R-:W-:Y:S04]  /*a950*/  STL [R1+0x508], R88 ;  /* 0x0005085801007387 */ /* 0x000fe80000100800 */
[----:B------:R-:W-:Y:S04]  /*a960*/  STL [R1+0x504], R89 ;  /* 0x0005045901007387 */ /* 0x000fe80000100800 */
[----:B------:R-:W-:Y:S04]  /*a970*/  STL.64 [R1+0x510], R96 ;  /* 0x0005106001007387 */ /* 0x000fe80000100a00 */
[----:B------:R-:W-:Y:S04]  /*a980*/  STL [R1+0x528], R104 ;  /* 0x0005286801007387 */ /* 0x000fe80000100800 */
[----:B------:R-:W-:Y:S04]  /*a990*/  STL [R1+0x518], R105 ;  /* 0x0005186901007387 */ /* 0x000fe80000100800 */
[----:B------:R-:W-:Y:S04]  /*a9a0*/  STL.64 [R1+0x520], R112 ;  /* 0x0005207001007387 */ /* 0x000fe80000100a00 */
[----:B------:R1:W-:Y:S04]  /*a9b0*/  STL.64 [R1+0x530], R120 ;  /* 0x0005307801007387 */ /* 0x0003e80000100a00 */
[----:B------:R-:W-:Y:S04]  /*a9c0*/  STL [R1+0x53c], R128 ;  /* 0x00053c8001007387 */ /* 0x000fe80000100800 */
[----:B------:R-:W-:Y:S04]  /*a9d0*/  STL [R1+0x538], R129 ;  /* 0x0005388101007387 */ /* 0x000fe80000100800 */
[----:B------:R-:W-:Y:S04]  /*a9e0*/  STL.64 [R1+0x540], R136 ;  /* 0x0005408801007387 */ /* 0x000fe80000100a00 */
[----:B------:R-:W-:Y:S04]  /*a9f0*/  STL [R1+0x558], R144 ;  /* 0x0005589001007387 */ /* 0x000fe80000100800 */
[----:B------:R1:W-:Y:S04]  /*aa00*/  STL [R1+0x548], R145 ;  /* 0x0005489101007387 */ /* 0x0003e80000100800 */
[----:B------:R1:W-:Y:S04]  /*aa10*/  STL.64 [R1+0x550], R152 ;  /* 0x0005509801007387 */ /* 0x0003e80000100a00 */
[----:B---3--:R-:W3:Y:S04]  /*aa20*/  LDL.LU.64 R40, [R1+0xe8] ;  /* 0x0000e80001287983 */ /* 0x008ee80000300a00 */
[----:B------:R1:W-:Y:S04]  /*aa30*/  LDGSTS.E [R5+0x8000], [R56.64], P6 ;  /* 0x0800000038057fae */ /* 0x0003e8000b12184c */
[----:B------:R1:W-:Y:S04]  /*aa40*/  LDGSTS.E [R5+0x9000], [R64.64], P6 ;  /* 0x0900000040057fae */ /* 0x0003e8000b12184c */
[----:B------:R1:W-:Y:S04]  /*aa50*/  LDGSTS.E [R5+0xa000], [R72.64], P6 ;  /* 0x0a00000048057fae */ /* 0x0003e8000b12184c */
[----:B------:R1:W-:Y:S04]  /*aa60*/  LDGSTS.E [R5+0xb000], [R80.64], P6 ;  /* 0x0b00000050057fae */ /* 0x0003e8000b12184c */
[----:B------:R2:W-:Y:S04]  /*aa70*/  LDGSTS.E [R5+0xc000], [R88.64], P6 ;  /* 0x0c00000058057fae */ /* 0x0005e8000b12184c */
[----:B-1----:R-:W3:Y:S04]  /*aa80*/  LDL.LU.64 R72, [R1+0xe0] ;  /* 0x0000e00001487983 */ /* 0x002ee80000300a00 */
[----:B------:R-:W3:Y:S04]  /*aa90*/  LDL.LU.64 R80, [R1+0xd8] ;  /* 0x0000d80001507983 */ /* 0x000ee80000300a00 */
[----:B------:R1:W-:Y:S04]  /*aaa0*/  LDGSTS.E [R5+0xd000], [R96.64], P6 ;  /* 0x0d00000060057fae */ /* 0x0003e8000b12184c */
        /* <DEDUP_REMOVED lines=9> */
[----:B------:R1:W-:Y:S01]  /*ab40*/  LDGSTS.E [R5+0x17000], [R176.64], P6 ;  /* 0x17000000b0057fae */ /* 0x0003e2000b12184c */
[----:B------:R-:W-:-:S03]  /*ab50*/  LOP3.LUT R25, R5, 0x20, RZ, 0x3c, !PT ;  /* 0x0000002005197812 */ /* 0x000fc600078e3cff */
[----:B------:R1:W-:Y:S04]  /*ab60*/  LDGSTS.E [R5+0x18000], [R184.64], P6 ;  /* 0x18000000b8057fae */ /* 0x0003e8000b12184c */
[----:B------:R1:W-:Y:S04]  /*ab70*/  LDGSTS.E [R5+0x19000], [R192.64], P6 ;  /* 0x19000000c0057fae */ /* 0x0003e8000b12184c */
[----:B------:R1:W-:Y:S04]  /*ab80*/  LDGSTS.E [R5+0x1a000], [R200.64], P6 ;  /* 0x1a000000c8057fae */ /* 0x0003e8000b12184c */
[----:B------:R1:W-:Y:S04]  /*ab90*/  LDGSTS.E [R5+0x1b000], [R208.64], P6 ;  /* 0x1b000000d0057fae */ /* 0x0003e8000b12184c */
[----:B------:R1:W-:Y:S04]  /*aba0*/  LDGSTS.E [R5+0x1c000], [R216.64], P6 ;  /* 0x1c000000d8057fae */ /* 0x0003e8000b12184c */
[----:B------:R1:W-:Y:S04]  /*abb0*/  LDGSTS.E [R5+0x1d000], [R224.64], P6 ;  /* 0x1d000000e0057fae */ /* 0x0003e8000b12184c */
[----:B------:R1:W-:Y:S04]  /*abc0*/  LDGSTS.E [R5+0x1e000], [R232.64], P6 ;  /* 0x1e000000e8057fae */ /* 0x0003e8000b12184c */
[----:B------:R-:W3:Y:S04]  /*abd0*/  LDL.LU.64 R56, [R1+0xd0] ;  /* 0x0000d00001387983 */ /* 0x000ee80000300a00 */
[----:B------:R1:W-:Y:S04]  /*abe0*/  LDGSTS.E [R5+0x1f000], [R240.64], P6 ;  /* 0x1f000000f0057fae */ /* 0x0003e8000b12184c */
[----:B------:R-:W3:Y:S01]  /*abf0*/  LDL.LU.64 R64, [R1+0xc8] ;  /* 0x0000c80001407983 */ /* 0x000ee20000300a00 */
[----:B------:R-:W-:-:S02]  /*ac00*/  SEL R0, R252, RZ, P1 ;  /* 0x000000fffc007207 */ /* 0x000fc40000800000 */
[C---:B------:R-:W-:Y:S02]  /*ac10*/  LOP3.LUT R252, R5.reuse, 0x40, RZ, 0x3c, !PT ;  /* 0x0000004005fc7812 */ /* 0x040fe400078e3cff */
[----:B------:R-:W-:Y:S01]  /*ac20*/  LOP3.LUT R24, R5, 0x60, RZ, 0x3c, !PT ;  /* 0x0000006005187812 */ /* 0x000fe200078e3cff */
[----:B--2---:R2:W-:Y:S04]  /*ac30*/  LDGSTS.E [R25+0x400], [R16.64], P6 ;  /* 0x0040000010197fae */ /* 0x0045e8000b12184c */
        /* <DEDUP_REMOVED lines=63> */
[----:B----4-:R4:W-:Y:S04]  /*b030*/  LDGSTS.E [R24+0xc00], [R2.64], P6 ;  /* 0x00c0000002187fae */ /* 0x0109e8000b12184c */
[----:B------:R4:W-:Y:S04]  /*b040*/  LDGSTS.E [R24+0x1c00], [R246.64], P6 ;  /* 0x01c00000f6187fae */ /* 0x0009e8000b12184c */
[----:B------:R4:W-:Y:S04]  /*b050*/  LDGSTS.E [R24+0x2c00], [R14.64], P6 ;  /* 0x02c000000e187fae */ /* 0x0009e8000b12184c */
[----:B------:R4:W-:Y:S04]  /*b060*/  LDGSTS.E [R24+0x3c00], [R22.64], P6 ;  /* 0x03c0000016187fae */ /* 0x0009e8000b12184c */
[----:B-1----:R-:W1:Y:S04]  /*b070*/  S2R R252, SR_TID.X ;  /* 0x0000000000fc7919 */ /* 0x002e680000002100 */
[----:B------:R4:W-:Y:S04]  /*b080*/  LDGSTS.E [R24+0x4c00], [R30.64], P6 ;  /* 0x04c000001e187fae */ /* 0x0009e8000b12184c */
[----:B------:R4:W-:Y:S04]  /*b090*/  LDGSTS.E [R24+0x5c00], [R38.64], P6 ;  /* 0x05c0000026187fae */ /* 0x0009e8000b12184c */
[----:B------:R4:W-:Y:S04]  /*b0a0*/  LDGSTS.E [R24+0x6c00], [R46.64], P6 ;  /* 0x06c000002e187fae */ /* 0x0009e8000b12184c */
[----:B------:R4:W-:Y:S04]  /*b0b0*/  LDGSTS.E [R24+0x7c00], [R54.64], P6 ;  /* 0x07c0000036187fae */ /* 0x0009e8000b12184c */
[----:B------:R4:W-:Y:S04]  /*b0c0*/  LDGSTS.E [R24+0x8c00], [R62.64], P6 ;  /* 0x08c000003e187fae */ /* 0x0009e8000b12184c */
[----:B--2---:R-:W4:Y:S04]  /*b0d0*/  S2R R25, SR_TID.X ;  /* 0x0000000000197919 */ /* 0x004f280000002100 */
        /* <DEDUP_REMOVED lines=15> */
[----:B-1----:R-:W-:-:S03]  /*b1d0*/  SHF.R.U32.HI R252, RZ, 0x6, R252 ;  /* 0x00000006fffc7819 */ /* 0x002fc600000116fc */
[----:B------:R4:W-:Y:S04]  /*b1e0*/  LDGSTS.E [R24+0x18c00], [R190.64], P6 ;  /* 0x18c00000be187fae */ /* 0x0009e8000b12184c */
[----:B------:R4:W-:Y:S04]  /*b1f0*/  LDGSTS.E [R24+0x19c00], [R198.64], P6 ;  /* 0x19c00000c6187fae */ /* 0x0009e8000b12184c */
[----:B------:R4:W-:Y:S04]  /*b200*/  LDGSTS.E [R24+0x1ac00], [R206.64], P6 ;  /* 0x1ac00000ce187fae */ /* 0x0009e8000b12184c */
[----:B------:R4:W-:Y:S01]  /*b210*/  LDGSTS.E [R24+0x1bc00], [R214.64], P6 ;  /* 0x1bc00000d6187fae */ /* 0x0009e2000b12184c */
[----:B------:R-:W-:-:S03]  /*b220*/  SGXT.U32 R252, R252, 0x2 ;  /* 0x00000002fcfc781a */ /* 0x000fc60000000000 */
[----:B------:R4:W-:Y:S04]  /*b230*/  LDGSTS.E [R24+0x1cc00], [R222.64], P6 ;  /* 0x1cc00000de187fae */ /* 0x0009e8000b12184c */
[----:B------:R4:W-:Y:S04]  /*b240*/  LDGSTS.E [R24+0x1dc00], [R230.64], P6 ;  /* 0x1dc00000e6187fae */ /* 0x0009e8000b12184c */
[----:B------:R4:W-:Y:S04]  /*b250*/  LDGSTS.E [R24+0x1ec00], [R238.64], P6 ;  /* 0x1ec00000ee187fae */ /* 0x0009e8000b12184c */
[----:B------:R4:W-:Y:S01]  /*b260*/  LDGSTS.E [R24+0x1fc00], [R6.64], P6 ;  /* 0x1fc0000006187fae */ /* 0x0009e2000b12184c */
[----:B------:R-:W-:-:S03]  /*b270*/  LOP3.LUT R252, R252, 0x18, RZ, 0xfc, !PT ;  /* 0x00000018fcfc7812 */ /* 0x000fc600078efcff */
[----:B------:R-:W0:Y:S04]  /*b280*/  LDGDEPBAR ;  /* 0x00000000000079af */ /* 0x000e280000000000 */
[----:B------:R-:W-:Y:S01]  /*b290*/  BAR.SYNC.DEFER_BLOCKING 0x0 ;  /* 0x0000000000007b1d */ /* 0x000fe20000010000 */
[--C-:B----4-:R-:W-:Y:S02]  /*b2a0*/  SHF.R.U32.HI R24, RZ, 0x6, R25.reuse ;  /* 0x00000006ff187819 */ /* 0x110fe40000011619 */
[----:B------:R-:W-:Y:S02]  /*b2b0*/  SHF.R.U32.HI R25, RZ, 0x6, R25 ;  /* 0x00000006ff197819 */ /* 0x000fe40000011619 */
[----:B------:R-:W-:Y:S02]  /*b2c0*/  SGXT.U32 R24, R24, 0x2 ;  /* 0x000000021818781a */ /* 0x000fe40000000000 */
[----:B------:R-:W-:-:S02]  /*b2d0*/  ISETP.GE.AND P6, PT, R252, UR4, PT ;  /* 0x00000004fc007c0c */ /* 0x000fc4000bfc6270 */
[----:B------:R-:W-:Y:S02]  /*b2e0*/  LOP3.LUT R24, R24, 0x1c, RZ, 0xfc, !PT ;  /* 0x0000001c18187812 */ /* 0x000fe400078efcff */
[----:B------:R-:W-:Y:S02]  /*b2f0*/  SGXT.U32 R25, R25, 0x2 ;  /* 0x000000021919781a */ /* 0x000fe40000000000 */
[----:B------:R-:W-:Y:S02]  /*b300*/  SEL R252, RZ, 0x4, P6 ;  /* 0x00000004fffc7807 */ /* 0x000fe40003000000 */
[----:B------:R-:W-:Y:S02]  /*b310*/  LOP3.LUT R25, R25, 0x20, RZ, 0xfc, !PT ;  /* 0x0000002019197812 */ /* 0x000fe400078efcff */
[----:B------:R-:W-:-:S04]  /*b320*/  ISETP.GE.AND P6, PT, R24, UR4, PT ;  /* 0x0000000418007c0c */ /* 0x000fc8000bfc6270 */
[----:B------:R-:W-:Y:S01]  /*b330*/  SEL R33, RZ, 0x4, P6 ;  /* 0x00000004ff217807 */ /* 0x000fe20003000000 */
[----:B------:R-:W-:Y:S01]  /*b340*/  @!PT LDS RZ, [RZ] ;  /* 0x00000000fffff984 */ /* 0x000fe20000000800 */
[----:B------:R-:W-:Y:S01]  /*b350*/  @!PT LDS RZ, [RZ] ;  /* 0x00000000fffff984 */ /* 0x000fe20000000800 */
[----:B------:R-:W-:Y:S01]  /*b360*/  @!PT LDS RZ, [RZ] ;  /* 0x00000000fffff984 */ /* 0x000fe20000000800 */
[----:B---3--:R1:W-:Y:S01]  /*b370*/  LDGSTS.E [R4+0x48000], [R40.64], P5 ;  /* 0x4800000028047fae */ /* 0x0083e2000a92184c */
[----:B------:R-:W-:-:S03]  /*b380*/  ISETP.GE.AND P6, PT, R25, UR4, PT ;  /* 0x0000000419007c0c */ /* 0x000fc6000bfc6270 */
[----:B------:R-:W2:Y:S01]  /*b390*/  S2R R25, SR_TID.X ;  /* 0x0000000000197919 */ /* 0x000ea20000002100 */
[----:B------:R-:W-:Y:S02]  /*b3a0*/  SEL R49, RZ, 0x4, P6 ;  /* 0x00000004ff317807 */ /* 0x000fe40003000000 */
[----:B------:R-:W-:Y:S01]  /*b3b0*/  SEL R252, R252, RZ, P1 ;  /* 0x000000fffcfc7207 */ /* 0x000fe20000800000 */
[----:B------:R3:W-:Y:S01]  /*b3c0*/  LDGSTS.E [R4+0x48400], [R72.64], P4 ;  /* 0x4840000048047fae */ /* 0x0007e2000a12184c */
[----:B--2---:R-:W-:-:S03]  /*b3d0*/  SHF.R.U32.HI R24, RZ, 0x6, R25 ;  /* 0x00000006ff187819 */ /* 0x004fc60000011619 */
[----:B-1----:R-:W1:Y:S01]  /*b3e0*/  S2R R41, SR_TID.X ;  /* 0x0000000000297919 */ /* 0x002e620000002100 */
[----:B------:R-:W-:-:S03]  /*b3f0*/  SGXT.U32 R24, R24, 0x2 ;  /* 0x000000021818781a */ /* 0x000fc60000000000 */
[----:B---3--:R-:W2:Y:S01]  /*b400*/  LDL.LU.64 R72, [R1+0xc0] ;  /* 0x0000c00001487983 */ /* 0x008ea20000300a00 */
[----:B------:R-:W-:-:S03]  /*b410*/  LOP3.LUT R24, R24, 0x24, RZ, 0xfc, !PT ;  /* 0x0000002418187812 */ /* 0x000fc600078efcff */
[----:B------:R3:W-:Y:S01]  /*b420*/  LDGSTS.E [R4+0x48800], [R80.64], P3 ;  /* 0x4880000050047fae */ /* 0x0007e2000992184c */
[----:B------:R-:W-:-:S03]  /*b430*/  ISETP.GE.AND P6, PT, R24, UR4, PT ;  /* 0x0000000418007c0c */ /* 0x000fc6000bfc6270 */
[----:B------:R4:W-:Y:S01]  /*b440*/  LDGSTS.E [R4+0x48c00], [R56.64], P2 ;  /* 0x48c0000038047fae */ /* 0x0009e2000912184c */
[--C-:B------:R-:W-:Y:S02]  /*b450*/  SHF.R.U32.HI R24, RZ, 0x6, R25.reuse ;  /* 0x00000006ff187819 */ /* 0x100fe40000011619 */
[----:B------:R-:W-:Y:S01]  /*b460*/  SHF.R.U32.HI R25, RZ, 0x6, R25 ;  /* 0x00000006ff197819 */ /* 0x000fe20000011619 */
[----:B------:R1:W-:Y:S03]  /*b470*/  LDGSTS.E [R4+0x49000], [R64.64], P0 ;  /* 0x4900000040047fae */ /* 0x0003e6000812184c */
[----:B------:R-:W-:Y:S02]  /*b480*/  SGXT.U32 R25, R25, 0x2 ;  /* 0x000000021919781a */ /* 0x000fe40000000000 */
[----:B------:R-:W-:Y:S02]  /*b490*/  SGXT.U32 R24, R24, 0x2 ;  /* 0x000000021818781a */ /* 0x000fe40000000000 */
[----:B------:R-:W-:Y:S01]  /*b4a0*/  LOP3.LUT R25, R25, 0x28, RZ, 0xfc, !PT ;  /* 0x0000002819197812 */ /* 0x000fe200078efcff */
[----:B----4-:R-:W4:Y:S01]  /*b4b0*/  LDL.LU.64 R56, [R1+0xb8] ;  /* 0x0000b80001387983 */ /* 0x010f220000300a00 */
[----:B------:R-:W-:-:S02]  /*b4c0*/  SEL R32, RZ, 0x4, P6 ;  /* 0x00000004ff207807 */ /* 0x000fc40003000000 */
[----:B------:R-:W-:Y:S01]  /*b4d0*/  LOP3.LUT R24, R24, 0x2c, RZ, 0xfc, !PT ;  /* 0x0000002c18187812 */ /* 0x000fe200078efcff */
[----:B-1----:R-:W4:Y:S01]  /*b4e0*/  LDL.LU.64 R64, [R1+0xb0] ;  /* 0x0000b00001407983 */ /* 0x002f220000300a00 */
[----:B------:R-:W-:-:S04]  /*b4f0*/  ISETP.GE.AND P6, PT, R25, UR4, PT ;  /* 0x0000000419007c0c */ /* 0x000fc8000bfc6270 */
[----:B------:R-:W-:Y:S02]  /*b500*/  SEL R25, RZ, 0x4, P6 ;  /* 0x00000004ff197807 */ /* 0x000fe40003000000 */
[----:B------:R-:W-:Y:S02]  /*b510*/  ISETP.GE.AND P6, PT, R24, UR4, PT ;  /* 0x0000000418007c0c */ /* 0x000fe4000bfc6270 */
[----:B------:R-:W1:Y:S01]  /*b520*/  S2R R24, SR_TID.X ;  /* 0x0000000000187919 */ /* 0x000e620000002100 */
[----:B------:R-:W-:Y:S02]  /*b530*/  ISETP.NE.U32.AND P5, PT, R252, RZ, PT ;  /* 0x000000fffc00720c */ /* 0x000fe40003fa5070 */
[----:B------:R-:W-:Y:S02]  /*b540*/  SEL R252, R33, RZ, P1 ;  /* 0x000000ff21fc7207 */ /* 0x000fe40000800000 */
[----:B------:R-:W-:-:S04]  /*b550*/  SHF.R.U32.HI R33, RZ, 0x6, R41 ;  /* 0x00000006ff217819 */ /* 0x000fc80000011629 */
[----:B------:R-:W-:Y:S02]  /*b560*/  SGXT.U32 R33, R33, 0x2 ;  /* 0x000000022121781a */ /* 0x000fe40000000000 */
[----:B------:R-:W-:Y:S02]  /*b570*/  SEL R40, RZ, 0x4, P6 ;  /* 0x00000004ff287807 */ /* 0x000fe40003000000 */
[----:B-1----:R-:W-:-:S04]  /*b580*/  SHF.R.U32.HI R24, RZ, 0x6, R24 ;  /* 0x00000006ff187819 */ /* 0x002fc80000011618 */
[----:B------:R-:W-:-:S04]  /*b590*/  SGXT.U32 R24, R24, 0x2 ;  /* 0x000000021818781a */ /* 0x000fc80000000000 */
[----:B------:R-:W-:Y:S02]  /*b5a0*/  LOP3.LUT R24, R24, 0x30, RZ, 0xfc, !PT ;  /* 0x0000003018187812 */ /* 0x000fe400078efcff */
[----:B------:R-:W-:Y:S02]  /*b5b0*/  LOP3.LUT R33, R33, 0x34, RZ, 0xfc, !PT ;  /* 0x0000003421217812 */ /* 0x000fe400078efcff */
[----:B------:R-:W-:Y:S02]  /*b5c0*/  ISETP.GE.AND P6, PT, R24, UR4, PT ;  /* 0x0000000418007c0c */ /* 0x000fe4000bfc6270 */
[----:B------:R-:W-:Y:S02]  /*b5d0*/  SHF.R.U32.HI R41, RZ, 0x6, R41 ;  /* 0x00000006ff297819 */ /* 0x000fe40000011629 */
[----:B------:R-:W-:Y:S02]  /*b5e0*/  SEL R24, RZ, 0x4, P6 ;  /* 0x00000004ff187807 */ /* 0x000fe40003000000 */
[----:B------:R-:W-:-:S02]  /*b5f0*/  ISETP.GE.AND P6, PT, R33, UR4, PT ;  /* 0x0000000421007c0c */ /* 0x000fc4000bfc6270 */
[----:B------:R-:W1:Y:S01]  /*b600*/  S2R R33, SR_TID.X ;  /* 0x0000000000217919 */ /* 0x000e620000002100 */
[----:B------:R-:W-:-:S04]  /*b610*/  SGXT.U32 R41, R41, 0x2 ;  /* 0x000000022929781a */ /* 0x000fc80000000000 */
[----:B------:R-:W-:Y:S02]  /*b620*/  LOP3.LUT R41, R41, 0x38, RZ, 0xfc, !PT ;  /* 0x0000003829297812 */ /* 0x000fe400078efcff */
[----:B------:R-:W-:Y:S02]  /*b630*/  SEL R48, RZ, 0x4, P6 ;  /* 0x00000004ff307807 */ /* 0x000fe40003000000 */
[----:B------:R-:W-:Y:S02]  /*b640*/  ISETP.GE.AND P6, PT, R41, UR4, PT ;  /* 0x0000000429007c0c */ /* 0x000fe4000bfc6270 */
[----:B------:R-:W3:Y:S01]  /*b650*/  S2R R41, SR_TID.X ;  /* 0x0000000000297919 */ /* 0x000ee20000002100 */
[----:B-1----:R-:W-:-:S04]  /*b660*/  SHF.R.U32.HI R33, RZ, 0x6, R33 ;  /* 0x00000006ff217819 */ /* 0x002fc80000011621 */
[----:B------:R-:W-:-:S04]  /*b670*/  SGXT.U32 R33, R33, 0x2 ;  /* 0x000000022121781a */ /* 0x000fc80000000000 */
[----:B------:R-:W-:-:S04]  /*b680*/  LOP3.LUT R33, R33, 0x3c, RZ, 0xfc, !PT ;  /* 0x0000003c21217812 */ /* 0x000fc800078efcff */
[----:B------:R-:W-:Y:S02]  /*b690*/  ISETP.GE.AND P3, PT, R33, UR4, PT ;  /* 0x0000000421007c0c */ /* 0x000fe4000bf66270 */
[--C-:B---3--:R-:W-:Y:S02]  /*b6a0*/  SHF.R.U32.HI R33, RZ, 0x6, R41.reuse ;  /* 0x00000006ff217819 */ /* 0x108fe40000011629 */
[----:B------:R-:W-:-:S04]  /*b6b0*/  SHF.R.U32.HI R41, RZ, 0x6, R41 ;  /* 0x00000006ff297819 */ /* 0x000fc80000011629 */
[----:B------:R-:W-:Y:S02]  /*b6c0*/  SGXT.U32 R41, R41, 0x2 ;  /* 0x000000022929781a */ /* 0x000fe40000000000 */
[----:B------:R-:W-:Y:S02]  /*b6d0*/  SGXT.U32 R33, R33, 0x2 ;  /* 0x000000022121781a */ /* 0x000fe40000000000 */
[----:B------:R-:W-:Y:S02]  /*b6e0*/  LOP3.LUT R41, R41, 0x40, RZ, 0xfc, !PT ;  /* 0x0000004029297812 */ /* 0x000fe400078efcff */
[----:B------:R-:W-:Y:S02]  /*b6f0*/  SEL R120, RZ, 0x4, P3 ;  /* 0x00000004ff787807 */ /* 0x000fe40001800000 */
[----:B------:R-:W-:Y:S02]  /*b700*/  LOP3.LUT R33, R33, 0x44, RZ, 0xfc, !PT ;  /* 0x0000004421217812 */ /* 0x000fe400078efcff */
[----:B------:R-:W-:-:S04]  /*b710*/  ISETP.GE.AND P3, PT, R41, UR4, PT ;  /* 0x0000000429007c0c */ /* 0x000fc8000bf66270 */
[----:B------:R-:W-:Y:S02]  /*b720*/  SEL R145, RZ, 0x4, P3 ;  /* 0x00000004ff917807 */ /* 0x000fe40001800000 */
[----:B------:R-:W-:Y:S02]  /*b730*/  ISETP.GE.AND P3, PT, R33, UR4, PT ;  /* 0x0000000421007c0c */ /* 0x000fe4000bf66270 */
[----:B------:R-:W1:Y:S01]  /*b740*/  S2R R33, SR_TID.X ;  /* 0x0000000000217919 */ /* 0x000e620000002100 */
[----:B------:R-:W-:Y:S02]  /*b750*/  ISETP.NE.U32.AND P4, PT, R252, RZ, PT ;  /* 0x000000fffc00720c */ /* 0x000fe40003f85070 */
[----:B------:R-:W-:Y:S02]  /*b760*/  SEL R252, R32, RZ, P1 ;  /* 0x000000ff20fc7207 */ /* 0x000fe40000800000 */
[----:B------:R-:W3:Y:S01]  /*b770*/  S2R R32, SR_TID.X ;  /* 0x0000000000207919 */ /* 0x000ee20000002100 */
[----:B------:R-:W-:-:S02]  /*b780*/  SEL R121, RZ, 0x4, P6 ;  /* 0x00000004ff797807 */ /* 0x000fc40003000000 */
[----:B-1----:R-:W-:-:S04]  /*b790*/  SHF.R.U32.HI R33, RZ, 0x6, R33 ;  /* 0x00000006ff217819 */ /* 0x002fc80000011621 */
[----:B------:R-:W-:-:S04]  /*b7a0*/  SGXT.U32 R33, R33, 0x2 ;  /* 0x000000022121781a */ /* 0x000fc80000000000 */
[----:B------:R-:W-:-:S04]  /*b7b0*/  LOP3.LUT R33, R33, 0x48, RZ, 0xfc, !PT ;  /* 0x0000004821217812 */ /* 0x000fc800078efcff */
[----:B------:R-:W-:Y:S02]  /*b7c0*/  ISETP.GE.AND P2, PT, R33, UR4, PT ;  /* 0x0000000421007c0c */ /* 0x000fe4000bf46270 */
[--C-:B---3--:R-:W-:Y:S02]  /*b7d0*/  SHF.R.U32.HI R33, RZ, 0x6, R32.reuse ;  /* 0x00000006ff217819 */ /* 0x108fe40000011620 */
[----:B------:R-:W-:Y:S02]  /*b7e0*/  SHF.R.U32.HI R32, RZ, 0x6, R32 ;  /* 0x00000006ff207819 */ /* 0x000fe40000011620 */
[----:B------:R-:W-:Y:S02]  /*b7f0*/  SGXT.U32 R33, R33, 0x2 ;  /* 0x000000022121781a */ /* 0x000fe40000000000 */
[----:B------:R-:W-:Y:S02]  /*b800*/  ISETP.NE.U32.AND P6, PT, R0, RZ, PT ;  /* 0x000000ff0000720c */ /* 0x000fe40003fc5070 */
[----:B------:R-:W3:Y:S01]  /*b810*/  LDL.LU R0, [R1+0x55c] ;  /* 0x00055c0001007983 */ /* 0x000ee20000300800 */
[----:B------:R-:W-:-:S02]  /*b820*/  LOP3.LUT R33, R33, 0x4c, RZ, 0xfc, !PT ;  /* 0x0000004c21217812 */ /* 0x000fc400078efcff */
[----:B------:R-:W-:Y:S02]  /*b830*/  SGXT.U32 R32, R32, 0x2 ;  /* 0x000000022020781a */ /* 0x000fe40000000000 */
[----:B------:R-:W-:Y:S02]  /*b840*/  SEL R96, RZ, 0x4, P2 ;  /* 0x00000004ff607807 */ /* 0x000fe40001000000 */
[----:B------:R-:W-:Y:S02]  /*b850*/  ISETP.GE.AND P2, PT, R33, UR4, PT ;  /* 0x0000000421007c0c */ /* 0x000fe4000bf46270 */
[----:B------:R-:W-:Y:S02]  /*b860*/  LOP3.LUT R32, R32, 0x50, RZ, 0xfc, !PT ;  /* 0x0000005020207812 */ /* 0x000fe400078efcff */
[----:B------:R-:W-:Y:S02]  /*b870*/  SEL R97, RZ, 0x4, P3 ;  /* 0x00000004ff617807 */ /* 0x000fe40001800000 */
[----:B------:R-:W-:-:S02]  /*b880*/  SEL R128, RZ, 0x4, P2 ;  /* 0x00000004ff807807 */ /* 0x000fc40001000000 */
[----:B------:R-:W-:Y:S02]  /*b890*/  ISETP.NE.U32.AND P3, PT, R252, RZ, PT ;  /* 0x000000fffc00720c */ /* 0x000fe40003f65070 */
[----:B------:R-:W-:Y:S02]  /*b8a0*/  ISETP.GE.AND P2, PT, R32, UR4, PT ;  /* 0x0000000420007c0c */ /* 0x000fe4000bf46270 */
[----:B------:R-:W-:Y:S02]  /*b8b0*/  SEL R252, R25, RZ, P1 ;  /* 0x000000ff19fc7207 */ /* 0x000fe40000800000 */
[----:B------:R-:W-:Y:S02]  /*b8c0*/  SEL R129, RZ, 0x4, P2 ;  /* 0x00000004ff817807 */ /* 0x000fe40001000000 */
[----:B------:R-:W-:Y:S02]  /*b8d0*/  ISETP.NE.U32.AND P2, PT, R252, RZ, PT ;  /* 0x000000fffc00720c */ /* 0x000fe40003f45070 */
[----:B------:R-:W-:-:S02]  /*b8e0*/  SEL R252, R40, RZ, P1 ;  /* 0x000000ff28fc7207 */ /* 0x000fc40000800000 */
[----:B------:R-:W3:Y:S04]  /*b8f0*/  LDL.LU.64 R40, [R1+0xa8] ;  /* 0x0000a80001287983 */ /* 0x000ee80000300a00 */
[----:B------:R-:W3:Y:S04]  /*b900*/  LDL.LU.64 R152, [R1+0xa0] ;  /* 0x0000a00001987983 */ /* 0x000ee80000300a00 */
[----:B------:R-:W3:Y:S04]  /*b910*/  LDL.LU.64 R112, [R1+0x98] ;  /* 0x0000980001707983 */ /* 0x000ee80000300a00 */
[----:B------:R-:W3:Y:S04]  /*b920*/  LDL.LU.64 R80, [R1+0x90] ;  /* 0x0000900001507983 */ /* 0x000ee80000300a00 */
[----:B------:R-:W1:Y:S04]  /*b930*/  S2R R33, SR_TID.X ;  /* 0x0000000000217919 */ /* 0x000e680000002100 */
[----:B------:R-:W1:Y:S01]  /*b940*/  S2R R25, SR_TID.X ;  /* 0x0000000000197919 */ /* 0x000e620000002100 */
[----:B------:R-:W-:-:S03]  /*b950*/  SEL R144, R49, RZ, P1 ;  /* 0x000000ff31907207 */ /* 0x000fc60000800000 */
[----:B------:R-:W3:Y:S01]  /*b960*/  LDL.LU.64 R136, [R1+0x88] ;  /* 0x0000880001887983 */ /* 0x000ee20000300a00 */
[----:B-1----:R-:W-:-:S04]  /*b970*/  SHF.R.U32.HI R33, RZ, 0x6, R33 ;  /* 0x00000006ff217819 */ /* 0x002fc80000011621 */
[----:B------:R-:W-:Y:S02]  /*b980*/  SGXT.U32 R33, R33, 0x2 ;  /* 0x000000022121781a */ /* 0x000fe40000000000 */
[--C-:B------:R-:W-:Y:S02]  /*b990*/  SHF.R.U32.HI R32, RZ, 0x6, R25.reuse ;  /* 0x00000006ff207819 */ /* 0x100fe40000011619 */
[----:B------:R-:W-:Y:S02]  /*b9a0*/  LOP3.LUT R33, R33, 0x54, RZ, 0xfc, !PT ;  /* 0x0000005421217812 */ /* 0x000fe400078efcff */
[----:B------:R-:W-:Y:S02]  /*b9b0*/  SGXT.U32 R32, R32, 0x2 ;  /* 0x000000022020781a */ /* 0x000fe40000000000 */
[----:B------:R-:W-:Y:S02]  /*b9c0*/  SHF.R.U32.HI R25, RZ, 0x6, R25 ;  /* 0x00000006ff197819 */ /* 0x000fe40000011619 */
[----:B------:R-:W-:-:S02]  /*b9d0*/  ISETP.GE.AND P0, PT, R33, UR4, PT ;  /* 0x0000000421007c0c */ /* 0x000fc4000bf06270 */
[----:B------:R-:W-:Y:S02]  /*b9e0*/  LOP3.LUT R32, R32, 0x58, RZ, 0xfc, !PT ;  /* 0x0000005820207812 */ /* 0x000fe400078efcff */
[----:B------:R-:W-:Y:S02]  /*b9f0*/  SGXT.U32 R25, R25, 0x2 ;  /* 0x000000021919781a */ /* 0x000fe40000000000 */
[----:B------:R-:W-:Y:S02]  /*ba00*/  SEL R33, RZ, 0x4, P0 ;  /* 0x00000004ff217807 */ /* 0x000fe40000000000 */
[----:B------:R-:W-:Y:S02]  /*ba10*/  LOP3.LUT R25, R25, 0x5c, RZ, 0xfc, !PT ;  /* 0x0000005c19197812 */ /* 0x000fe400078efcff */
[----:B------:R-:W-:-:S04]  /*ba20*/  ISETP.GE.AND P0, PT, R32, UR4, PT ;  /* 0x0000000420007c0c */ /* 0x000fc8000bf06270 */
[----:B------:R-:W-:Y:S02]  /*ba30*/  SEL R32, RZ, 0x4, P0 ;  /* 0x00000004ff207807 */ /* 0x000fe40000000000 */
[----:B------:R-:W-:Y:S02]  /*ba40*/  ISETP.GE.AND P0, PT, R25, UR4, PT ;  /* 0x0000000419007c0c */ /* 0x000fe4000bf06270 */
[----:B------:R-:W1:Y:S04]  /*ba50*/  S2R R25, SR_TID.X ;  /* 0x0000000000197919 */ /* 0x000e680000002100 */
[----:B--2---:R2:W-:Y:S01]  /*ba60*/  LDGSTS.E [R4+0x49400], [R72.64], P6 ;  /* 0x4940000048047fae */ /* 0x0045e2000b12184c */
[----:B-1----:R-:W-:-:S04]  /*ba70*/  SHF.R.U32.HI R49, RZ, 0x6, R25 ;  /* 0x00000006ff317819 */ /* 0x002fc80000011619 */
[----:B------:R-:W-:-:S04]  /*ba80*/  SGXT.U32 R49, R49, 0x2 ;  /* 0x000000023131781a */ /* 0x000fc80000000000 */
[----:B------:R-:W-:-:S04]  /*ba90*/  LOP3.LUT R49, R49, 0x60, RZ, 0xfc, !PT ;  /* 0x0000006031317812 */ /* 0x000fc800078efcff */
[----:B------:R-:W-:Y:S01]  /*baa0*/  ISETP.GE.AND P6, PT, R49, UR4, PT ;  /* 0x0000000431007c0c */ /* 0x000fe2000bfc6270 */
[----:B----4-:R1:W-:Y:S01]  /*bab0*/  LDGSTS.E [R4+0x49800], [R56.64], P5 ;  /* 0x4980000038047fae */ /* 0x0103e2000a92184c */
[--C-:B------:R-:W-:Y:S02]  /*bac0*/  SHF.R.U32.HI R49, RZ, 0x6, R25.reuse ;  /* 0x00000006ff317819 */ /* 0x100fe40000011619 */
[----:B------:R-:W-:Y:S01]  /*bad0*/  SHF.R.U32.HI R25, RZ, 0x6, R25 ;  /* 0x00000006ff197819 */ /* 0x000fe20000011619 */
[----:B------:R4:W-:Y:S01]  /*bae0*/  LDGSTS.E [R4+0x49c00], [R64.64], P4 ;  /* 0x49c0000040047fae */ /* 0x0009e2000a12184c */
[----:B------:R-:W-:Y:S02]  /*baf0*/  SGXT.U32 R49, R49, 0x2 ;  /* 0x000000023131781a */ /* 0x000fe40000000000 */
[----:B------:R-:W-:Y:S02]  /*bb00*/  SGXT.U32 R25, R25, 0x2 ;  /* 0x000000021919781a */ /* 0x000fe40000000000 */
[----:B------:R-:W-:-:S02]  /*bb10*/  LOP3.LUT R49, R49, 0x64, RZ, 0xfc, !PT ;  /* 0x0000006431317812 */ /* 0x000fc400078efcff */
[----:B------:R-:W-:Y:S01]  /*bb20*/  SEL R105, RZ, 0x4, P6 ;  /* 0x00000004ff697807 */ /* 0x000fe20003000000 */
[----:B-1----:R-:W3:Y:S01]  /*bb30*/  LDL.LU.64 R56, [R1+0x80] ;  /* 0x0000800001387983 */ /* 0x002ee20000300a00 */
[----:B------:R-:W-:Y:S02]  /*bb40*/  LOP3.LUT R25, R25, 0x68, RZ, 0xfc, !PT ;  /* 0x0000006819197812 */ /* 0x000fe400078efcff */
[----:B------:R-:W-:Y:S01]  /*bb50*/  ISETP.GE.AND P6, PT, R49, UR4, PT ;  /* 0x0000000431007c0c */ /* 0x000fe2000bfc6270 */
[----:B----4-:R-:W4:Y:S03]  /*bb60*/  LDL.LU.64 R64, [R1+0x78] ;  /* 0x0000780001407983 */ /* 0x010f260000300a00 */
[----:B--2---:R-:W-:Y:S02]  /*bb70*/  SEL R73, RZ, 0x4, P6 ;  /* 0x00000004ff497807 */ /* 0x004fe40003000000 */
[----:B------:R-:W-:-:S02]  /*bb80*/  ISETP.GE.AND P6, PT, R25, UR4, PT ;  /* 0x0000000419007c0c */ /* 0x000fc4000bfc6270 */
[----:B------:R-:W1:Y:S01]  /*bb90*/  S2R R25, SR_TID.X ;  /* 0x0000000000197919 */ /* 0x000e620000002100 */
[----:B------:R-:W-:Y:S02]  /*bba0*/  SEL R104, RZ, 0x4, P0 ;  /* 0x00000004ff687807 */ /* 0x000fe40000000000 */
[----:B------:R-:W-:Y:S02]  /*bbb0*/  ISETP.NE.U32.AND P0, PT, R252, RZ, PT ;  /* 0x000000fffc00720c */ /* 0x000fe40003f05070 */
[----:B------:R-:W-:Y:S02]  /*bbc0*/  SEL R252, R24, RZ, P1 ;  /* 0x000000ff18fc7207 */ /* 0x000fe40000800000 */
[----:B------:R-:W-:Y:S02]  /*bbd0*/  SEL R72, RZ, 0x4, P6 ;  /* 0x00000004ff487807 */ /* 0x000fe40003000000 */
[----:B-1----:R-:W-:-:S04]  /*bbe0*/  SHF.R.U32.HI R24, RZ, 0x6, R25 ;  /* 0x00000006ff187819 */ /* 0x002fc80000011619 */
[----:B------:R-:W-:-:S04]  /*bbf0*/  SGXT.U32 R24, R24, 0x2 ;  /* 0x000000021818781a */ /* 0x000fc80000000000 */
[----:B------:R-:W-:-:S04]  /*bc00*/  LOP3.LUT R24, R24, 0x6c, RZ, 0xfc, !PT ;  /* 0x0000006c18187812 */ /* 0x000fc800078efcff */
[----:B------:R-:W-:Y:S02]  /*bc10*/  ISETP.GE.AND P6, PT, R24, UR4, PT ;  /* 0x0000000418007c0c */ /* 0x000fe4000bfc6270 */
[----:B------:R-:W-:-:S04]  /*bc20*/  SHF.R.U32.HI R24, RZ, 0x6, R25 ;  /* 0x00000006ff187819 */ /* 0x000fc80000011619 */
[----:B------:R-:W-:-:S04]  /*bc30*/  SGXT.U32 R24, R24, 0x2 ;  /* 0x000000021818781a */ /* 0x000fc80000000000 */
[----:B------:R-:W-:Y:S02]  /*bc40*/  LOP3.LUT R24, R24, 0x70, RZ, 0xfc, !PT ;  /* 0x0000007018187812 */ /* 0x000fe400078efcff */
[----:B------:R-:W-:Y:S02]  /*bc50*/  SEL R88, RZ, 0x4, P6 ;  /* 0x00000004ff587807 */ /* 0x000fe40003000000 */
[----:B------:R-:W-:Y:S02]  /*bc60*/  ISETP.GE.AND P6, PT, R24, UR4, PT ;  /* 0x0000000418007c0c */ /* 0x000fe4000bfc6270 */
[----:B------:R-:W1:Y:S01]  /*bc70*/  S2R R24, SR_TID.X ;  /* 0x0000000000187919 */ /* 0x000e620000002100 */
[----:B------:R-:W-:-:S04]  /*bc80*/  SHF.R.U32.HI R25, RZ, 0x6, R25 ;  /* 0x00000006ff197819 */ /* 0x000fc80000011619 */
[----:B------:R-:W-:-:S04]  /*bc90*/  SGXT.U32 R25, R25, 0x2 ;  /* 0x000000021919781a */ /* 0x000fc80000000000 */
[----:B------:R-:W-:Y:S02]  /*bca0*/  LOP3.LUT R25, R25, 0x74, RZ, 0xfc, !PT ;  /* 0x0000007419197812 */ /* 0x000fe400078efcff */
[----:B------:R-:W-:Y:S02]  /*bcb0*/  SEL R89, RZ, 0x4, P6 ;  /* 0x00000004ff597807 */ /* 0x000fe40003000000 */
[----:B------:R-:W-:Y:S02]  /*bcc0*/  ISETP.GE.AND P6, PT, R25, UR4, PT ;  /* 0x0000000419007c0c */ /* 0x000fe4000bfc6270 */
[----:B-1----:R-:W-:-:S04]  /*bcd0*/  SHF.R.U32.HI R24, RZ, 0x6, R24 ;  /* 0x00000006ff187819 */ /* 0x002fc80000011618 */
[----:B------:R-:W-:-:S04]  /*bce0*/  SGXT.U32 R24, R24, 0x2 ;  /* 0x000000021818781a */ /* 0x000fc80000000000 */
[----:B------:R-:W-:Y:S02]  /*bcf0*/  LOP3.LUT R24, R24, 0x78, RZ, 0xfc, !PT ;  /* 0x0000007818187812 */ /* 0x000fe400078efcff */
[----:B------:R-:W-:Y:S02]  /*bd00*/  SEL R25, RZ, 0x4, P6 ;  /* 0x00000004ff197807 */ /* 0x000fe40003000000 */
[----:B------:R-:W-:-:S04]  /*bd10*/  ISETP.GE.AND P6, PT, R24, UR4, PT ;  /* 0x0000000418007c0c */ /* 0x000fc8000bfc6270 */
[----:B------:R-:W-:Y:S02]  /*bd20*/  SEL R24, RZ, 0x4, P6 ;  /* 0x00000004ff187807 */ /* 0x000fe40003000000 */
[----:B------:R-:W-:Y:S02]  /*bd30*/  ISETP.NE.U32.AND P5, PT, R252, RZ, PT ;  /* 0x000000fffc00720c */ /* 0x000fe40003fa5070 */
[----:B------:R-:W-:Y:S02]  /*bd40*/  SEL R252, R48, RZ, P1 ;  /* 0x000000ff30fc7207 */ /* 0x000fe40000800000 */
[----:B------:R-:W2:Y:S02]  /*bd50*/  LDL.LU.64 R48, [R1+0x70] ;  /* 0x0000700001307983 */ /* 0x000ea40000300a00 */
[----:B------:R-:W-:Y:S02]  /*bd60*/  ISETP.NE.U32.AND P4, PT, R252, RZ, PT ;  /* 0x000000fffc00720c */ /* 0x000fe40003f85070 */
[----:B------:R-:W-:-:S02]  /*bd70*/  SEL R252, R121, RZ, P1 ;  /* 0x000000ff79fc7207 */ /* 0x000fc40000800000 */
[----:B---3--:R-:W-:-:S04]  /*bd80*/  ISETP.GE.AND P6, PT, R0, UR4, PT ;  /* 0x0000000400007c0c */ /* 0x008fc8000bfc6270 */
[----:B------:R-:W-:Y:S02]  /*bd90*/  SEL R0, RZ, 0x4, P6 ;  /* 0x00000004ff007807 */ /* 0x000fe40003000000 */
[----:B------:R-:W-:Y:S02]  /*bda0*/  ISETP.NE.U32.AND P6, PT, R144, RZ, PT ;  /* 0x000000ff9000720c */ /* 0x000fe40003fc5070 */
[----:B------:R-:W3:Y:S11]  /*bdb0*/  LDL.LU R144, [R1+0x558] ;  /* 0x0005580001907983 */ /* 0x000ef60000300800 */
[----:B------:R1:W-:Y:S01]  /*bdc0*/  LDGSTS.E [R4+0x4a000], [R40.64], P6 ;  /* 0x4a00000028047fae */ /* 0x0003e2000b12184c */
[----:B------:R-:W-:-:S02]  /*bdd0*/  ISETP.NE.U32.AND P6, PT, R252, RZ, PT ;  /* 0x000000fffc00720c */ /* 0x000fc40003fc5070 */
[----:B------:R-:W-:Y:S01]  /*bde0*/  SEL R252, R120, RZ, P1 ;  /* 0x000000ff78fc7207 */ /* 0x000fe20000800000 */
[----:B------:R1:W-:Y:S04]  /*bdf0*/  LDGSTS.E [R4+0x4a400], [R152.64], P3 ;  /* 0x4a40000098047fae */ /* 0x0003e8000992184c */
[----:B------:R1:W-:Y:S04]  /*be00*/  LDGSTS.E [R4+0x4a800], [R112.64], P2 ;  /* 0x4a80000070047fae */ /* 0x0003e8000912184c */
[----:B-1----:R-:W3:Y:S04]  /*be10*/  LDL.LU.64 R40, [R1+0x68] ;  /* 0x0000680001287983 */ /* 0x002ee80000300a00 */
[----:B------:R-:W3:Y:S04]  /*be20*/  LDL.LU.64 R152, [R1+0x550] ;  /* 0x0005500001987983 */ /* 0x000ee80000300a00 */
[----:B------:R-:W3:Y:S01]  /*be30*/  LDL.LU.64 R120, [R1+0x60] ;  /* 0x0000600001787983 */ /* 0x000ee20000300a00 */
[----:B------:R-:W-:-:S03]  /*be40*/  ISETP.NE.U32.AND P3, PT, R252, RZ, PT ;  /* 0x000000fffc00720c */ /* 0x000fc60003f65070 */
[----:B------:R-:W3:Y:S01]  /*be50*/  LDL.LU.64 R112, [R1+0x58] ;  /* 0x0000580001707983 */ /* 0x000ee20000300a00 */
[----:B------:R-:W-:-:S03]  /*be60*/  SEL R252, R145, RZ, P1 ;  /* 0x000000ff91fc7207 */ /* 0x000fc60000800000 */
[----:B------:R-:W3:Y:S04]  /*be70*/  LDL.LU R145, [R1+0x548] ;  /* 0x0005480001917983 */ /* 0x000ee80000300800 */
[----:B------:R1:W-:Y:S01]  /*be80*/  LDGSTS.E [R4+0x4ac00], [R80.64], P0 ;  /* 0x4ac0000050047fae */ /* 0x0003e2000812184c */
[----:B------:R-:W-:-:S03]  /*be90*/  ISETP.NE.U32.AND P2, PT, R252, RZ, PT ;  /* 0x000000fffc00720c */ /* 0x000fc60003f45070 */
[----:B-1----:R-:W3:Y:S01]  /*bea0*/  LDL.LU.64 R80, [R1+0x50] ;  /* 0x0000500001507983 */ /* 0x002ee20000300a00 */
[----:B------:R-:W-:-:S03]  /*beb0*/  SEL R252, R97, RZ, P1 ;  /* 0x000000ff61fc7207 */ /* 0x000fc60000800000 */
[----:B------:R1:W-:Y:S01]  /*bec0*/  LDGSTS.E [R4+0x4b000], [R136.64], P5 ;  /* 0x4b00000088047fae */ /* 0x0003e2000a92184c */
[----:B------:R-:W-:Y:S02]  /*bed0*/  ISETP.NE.U32.AND P0, PT, R252, RZ, PT ;  /* 0x000000fffc00720c */ /* 0x000fe40003f05070 */
[----:B------:R-:W-:Y:S01]  /*bee0*/  SEL R252, R96, RZ, P1 ;  /* 0x000000ff60fc7207 */ /* 0x000fe20000800000 */
[----:B-1----:R-:W3:Y:S04]  /*bef0*/  LDL.LU.64 R136, [R1+0x540] ;  /* 0x0005400001887983 */ /* 0x002ee80000300a00 */
[----:B------:R-:W3:Y:S01]  /*bf00*/  LDL.LU.64 R96, [R1+0x48] ;  /* 0x0000480001607983 */ /* 0x000ee20000300a00 */
[----:B------:R-:W-:Y:S02]  /*bf10*/  ISETP.NE.U32.AND P5, PT, R252, RZ, PT ;  /* 0x000000fffc00720c */ /* 0x000fe40003fa5070 */
[----:B------:R-:W-:Y:S01]  /*bf20*/  SEL R252, R128, RZ, P1 ;  /* 0x000000ff80fc7207 */ /* 0x000fe20000800000 */
[----:B------:R1:W-:Y:S04]  /*bf30*/  LDGSTS.E [R4+0x4b400], [R56.64], P4 ;  /* 0x4b40000038047fae */ /* 0x0003e8000a12184c */
[----:B----4-:R4:W-:Y:S04]  /*bf40*/  LDGSTS.E [R4+0x4b800], [R64.64], P6 ;  /* 0x4b80000040047fae */ /* 0x0109e8000b12184c */
[----:B-1----:R-:W3:Y:S04]  /*bf50*/  LDL.LU.64 R56, [R1+0x40] ;  /* 0x0000400001387983 */ /* 0x002ee80000300a00 */
[----:B------:R-:W3:Y:S04]  /*bf60*/  LDL.LU R128, [R1+0x53c] ;  /* 0x00053c0001807983 */ /* 0x000ee80000300800 */
[----:B----4-:R-:W4:Y:S01]  /*bf70*/  LDL.LU.64 R64, [R1+0x38] ;  /* 0x0000380001407983 */ /* 0x010f220000300a00 */
[----:B------:R-:W-:-:S02]  /*bf80*/  ISETP.NE.U32.AND P4, PT, R252, RZ, PT ;  /* 0x000000fffc00720c */ /* 0x000fc40003f85070 */
[----:B------:R-:W-:Y:S02]  /*bf90*/  SEL R252, R129, RZ, P1 ;  /* 0x000000ff81fc7207 */ /* 0x000fe40000800000 */
[----:B------:R-:W4:Y:S02]  /*bfa0*/  LDL.LU R129, [R1+0x538] ;  /* 0x0005380001817983 */ /* 0x000f240000300800 */
[----:B------:R-:W-:Y:S02]  /*bfb0*/  ISETP.NE.U32.AND P6, PT, R252, RZ, PT ;  /* 0x000000fffc00720c */ /* 0x000fe40003fc5070 */
[----:B------:R-:W-:Y:S01]  /*bfc0*/  SEL R252, R33, RZ, P1 ;  /* 0x000000ff21fc7207 */ /* 0x000fe20000800000 */
[----:B--2---:R1:W-:Y:S03]  /*bfd0*/  LDGSTS.E [R4+0x4bc00], [R48.64], P3 ;  /* 0x4bc0000030047fae */ /* 0x0043e6000992184c */
[----:B------:R-:W-:-:S02]  /*bfe0*/  ISETP.NE.U32.AND P3, PT, R252, RZ, PT ;  /* 0x000000fffc00720c */ /* 0x000fc40003f65070 */
[----:B------:R-:W-:Y:S01]  /*bff0*/  SEL R252, R32, RZ, P1 ;  /* 0x000000ff20fc7207 */ /* 0x000fe20000800000 */
[----:B-1----:R-:W2:Y:S04]  /*c000*/  LDL.LU.64 R48, [R1+0x30] ;  /* 0x0000300001307983 */ /* 0x002ea80000300a00 */
[----:B---3--:R1:W-:Y:S01]  /*c010*/  LDGSTS.E [R4+0x4c000], [R40.64], P2 ;  /* 0x4c00000028047fae */ /* 0x0083e2000912184c */
[----:B------:R-:W-:Y:S02]  /*c020*/  ISETP.NE.U32.AND P2, PT, R252, RZ, PT ;  /* 0x000000fffc00720c */ /* 0x000fe40003f45070 */
[----:B------:R-:W-:Y:S01]  /*c030*/  SEL R252, R104, RZ, P1 ;  /* 0x000000ff68fc7207 */ /* 0x000fe20000800000 */
[----:B------:R3:W-:Y:S04]  /*c040*/  LDGSTS.E [R4+0x4c400], [R120.64], P0 ;  /* 0x4c40000078047fae */ /* 0x0007e8000812184c */
[----:B-1----:R-:W2:Y:S04]  /*c050*/  LDL.LU.64 R40, [R1+0x28] ;  /* 0x0000280001287983 */ /* 0x002ea80000300a00 */
[----:B------:R-:W2:Y:S01]  /*c060*/  LDL.LU.64 R32, [R1+0x20] ;  /* 0x0000200001207983 */ /* 0x000ea20000300a00 */
[----:B------:R-:W-:-:S02]  /*c070*/  ISETP.NE.U32.AND P0, PT, R252, RZ, PT ;  /* 0x000000fffc00720c */ /* 0x000fc40003f05070 */
[----:B------:R-:W-:Y:S01]  /*c080*/  SEL R252, R105, RZ, P1 ;  /* 0x000000ff69fc7207 */ /* 0x000fe20000800000 */
[----:B------:R1:W-:Y:S03]  /*c090*/  LDGSTS.E [R4+0x4c800], [R112.64], P5 ;  /* 0x4c80000070047fae */ /* 0x0003e6000a92184c */
[----:B------:R-:W-:Y:S01]  /*c0a0*/  ISETP.NE.U32.AND P5, PT, R252, RZ, PT ;  /* 0x000000fffc00720c */ /* 0x000fe20003fa5070 */
[----:B---3--:R-:W3:Y:S01]  /*c0b0*/  LDL.LU.64 R120, [R1+0x530] ;  /* 0x0005300001787983 */ /* 0x008ee20000300a00 */
[----:B------:R-:W-:-:S03]  /*c0c0*/  SEL R252, R73, RZ, P1 ;  /* 0x000000ff49fc7207 */ /* 0x000fc60000800000 */
[----:B------:R-:W3:Y:S04]  /*c0d0*/  LDL.LU R104, [R1+0x528] ;  /* 0x0005280001687983 */ /* 0x000ee80000300800 */
[----:B-1----:R-:W3:Y:S04]  /*c0e0*/  LDL.LU.64 R112, [R1+0x520] ;  /* 0x0005200001707983 */ /* 0x002ee80000300a00 */
[----:B------:R-:W3:Y:S04]  /*c0f0*/  LDL.LU R105, [R1+0x518] ;  /* 0x0005180001697983 */ /* 0x000ee80000300800 */
[----:B------:R1:W-:Y:S01]  /*c100*/  LDGSTS.E [R4+0x4cc00], [R80.64], P4 ;  /* 0x4cc0000050047fae */ /* 0x0003e2000a12184c */
[----:B------:R-:W-:-:S02]  /*c110*/  ISETP.NE.U32.AND P4, PT, R252, RZ, PT ;  /* 0x000000fffc00720c */ /* 0x000fc40003f85070 */
[----:B------:R-:W-:Y:S01]  /*c120*/  SEL R252, R72, RZ, P1 ;  /* 0x000000ff48fc7207 */ /* 0x000fe20000800000 */
[----:B-1----:R-:W3:Y:S04]  /*c130*/  LDL.LU.64 R80, [R1+0x18] ;  /* 0x0000180001507983 */ /* 0x002ee80000300a00 */
[----:B------:R-:W3:Y:S04]  /*c140*/  LDL.LU.64 R72, [R1+0x10] ;  /* 0x0000100001487983 */ /* 0x000ee80000300a00 */
[----:B------:R1:W-:Y:S01]  /*c150*/  LDGSTS.E [R4+0x4d000], [R96.64], P6 ;  /* 0x4d00000060047fae */ /* 0x0003e2000b12184c */
[----:B------:R-:W-:-:S02]  /*c160*/  ISETP.NE.U32.AND P6, PT, R252, RZ, PT ;  /* 0x000000fffc00720c */ /* 0x000fc40003fc5070 */
[----:B------:R-:W-:Y:S01]  /*c170*/  SEL R252, R88, RZ, P1 ;  /* 0x000000ff58fc7207 */ /* 0x000fe20000800000 */
[----:B-1----:R-:W3:Y:S04]  /*c180*/  LDL.LU.64 R96, [R1+0x510] ;  /* 0x0005100001607983 */ /* 0x002ee80000300a00 */
[----:B------:R-:W3:Y:S04]  /*c190*/  LDL.LU R88, [R1+0x508] ;  /* 0x0005080001587983 */ /* 0x000ee80000300800 */
[----:B------:R1:W-:Y:S01]  /*c1a0*/  LDGSTS.E [R4+0x4d400], [R56.64], P3 ;  /* 0x4d40000038047fae */ /* 0x0003e2000992184c */
[----:B------:R-:W-:-:S02]  /*c1b0*/  ISETP.NE.U32.AND P3, PT, R252, RZ, PT ;  /* 0x000000fffc00720c */ /* 0x000fc40003f65070 */
[----:B------:R-:W-:Y:S01]  /*c1c0*/  SEL R252, R89, RZ, P1 ;  /* 0x000000ff59fc7207 */ /* 0x000fe20000800000 */
[----:B----4-:R4:W-:Y:S03]  /*c1d0*/  LDGSTS.E [R4+0x4d800], [R64.64], P2 ;  /* 0x4d80000040047fae */ /* 0x0109e6000912184c */
[----:B------:R-:W-:Y:S02]  /*c1e0*/  ISETP.NE.U32.AND P2, PT, R252, RZ, PT ;  /* 0x000000fffc00720c */ /* 0x000fe40003f45070 */
[----:B------:R-:W-:Y:S01]  /*c1f0*/  SEL R252, R25, RZ, P1 ;  /* 0x000000ff19fc7207 */ /* 0x000fe20000800000 */
[----:B-1----:R-:W3:Y:S04]  /*c200*/  LDL.LU.64 R56, [R1+0x8] ;  /* 0x0000080001387983 */ /* 0x002ee80000300a00 */
[----:B------:R-:W1:Y:S04]  /*c210*/  S2R R25, SR_TID.X ;  /* 0x0000000000197919 */ /* 0x000e680000002100 */
[----:B------:R-:W3:Y:S04]  /*c220*/  LDL.LU R89, [R1+0x504] ;  /* 0x0005040001597983 */ /* 0x000ee80000300800 */
[----:B----4-:R-:W4:Y:S04]  /*c230*/  LDL.LU.64 R64, [R1] ;  /* 0x0000000001407983 */ /* 0x010f280000300a00 */
[----:B--2---:R2:W-:Y:S01]  /*c240*/  LDGSTS.E [R4+0x4dc00], [R48.64], P0 ;  /* 0x4dc0000030047fae */ /* 0x0045e2000812184c */
[----:B------:R-:W-:-:S03]  /*c250*/  ISETP.NE.U32.AND P0, PT, R252, RZ, PT ;  /* 0x000000fffc00720c */ /* 0x000fc60003f05070 */
[----:B--2---:R-:W2:Y:S01]  /*c260*/  S2R R49, SR_TID.X ;  /* 0x0000000000317919 */ /* 0x004ea20000002100 */
[----:B------:R-:W-:-:S03]  /*c270*/  SEL R252, R24, RZ, P1 ;  /* 0x000000ff18fc7207 */ /* 0x000fc60000800000 */
[----:B------:R-:W4:Y:S04]  /*c280*/  LDL.LU R48, [R1+0x500] ;  /* 0x0005000001307983 */ /* 0x000f280000300800 */
[----:B------:R1:W-:Y:S04]  /*c290*/  LDGSTS.E [R4+0x4e000], [R40.64], P5 ;  /* 0x4e00000028047fae */ /* 0x0003e8000a92184c */
[----:B------:R2:W-:Y:S01]  /*c2a0*/  LDGSTS.E [R4+0x4e400], [R32.64], P4 ;  /* 0x4e40000020047fae */ /* 0x0005e2000a12184c */
[----:B------:R-:W-:Y:S02]  /*c2b0*/  ISETP.NE.U32.AND P5, PT, R252, RZ, PT ;  /* 0x000000fffc00720c */ /* 0x000fe40003fa5070 */
[----:B------:R-:W-:Y:S01]  /*c2c0*/  SEL R252, R0, RZ, P1 ;  /* 0x000000ff00fc7207 */ /* 0x000fe20000800000 */
[----:B-1----:R-:W4:Y:S01]  /*c2d0*/  LDL.LU.64 R40, [R1+0x120] ;  /* 0x0001200001287983 */ /* 0x002f220000300a00 */
[----:B--2---:R-:W-:Y:S01]  /*c2e0*/  LOP3.LUT R33, R25, 0x7f, RZ, 0xc0, !PT ;  /* 0x0000007f19217812 */ /* 0x004fe200078ec0ff */
[----:B------:R-:W-:-:S02]  /*c2f0*/  IMAD.SHL.U32 R0, R49, 0x20, RZ ;  /* 0x0000002031007824 */ /* 0x000fc400078e00ff */
[----:B------:R-:W2:Y:S01]  /*c300*/  LDL.LU.64 R24, [R1+0x110] ;  /* 0x0001100001187983 */ /* 0x000ea20000300a00 */
[----:B------:R-:W-:-:S04]  /*c310*/  ISETP.GE.AND P4, PT, R33, UR4, PT ;  /* 0x0000000421007c0c */ /* 0x000fc8000bf86270 */
[----:B------:R-:W-:Y:S02]  /*c320*/  SEL R32, RZ, 0x4, P4 ;  /* 0x00000004ff207807 */ /* 0x000fe40002000000 */
[----:B------:R-:W-:Y:S01]  /*c330*/  ISETP.NE.U32.AND P4, PT, R252, RZ, PT ;  /* 0x000000fffc00720c */ /* 0x000fe20003f85070 */
[----:B------:R-:W-:Y:S02]  /*c340*/  IMAD.U32 R252, RZ, RZ, UR6 ;  /* 0x00000006fffc7e24 */ /* 0x000fe4000f8e00ff */
[----:B------:R-:W-:Y:S01]  /*c350*/  IMAD.SHL.U32 R33, R49, 0x40, RZ ;  /* 0x0000004031217824 */ /* 0x000fe200078e00ff */
[----:B------:R1:W-:Y:S01]  /*c360*/  STL.64 [R1+0x4a0], R4 ;  /* 0x0004a00401007387 */ /* 0x0003e20000100a00 */
[----:B---3--:R-:W-:-:S03]  /*c370*/  IMAD.WIDE R80, R252, 0x4, R80 ;  /* 0x00000004fc507825 */ /* 0x008fc600078e0250 */
[----:B-1----:R-:W3:Y:S01]  /*c380*/  LDL.LU.64 R4, [R1+0xf0] ;  /* 0x0000f00001047983 */ /* 0x002ee20000300a00 */
[----:B------:R-:W-:Y:S01]  /*c390*/  IMAD.WIDE R72, R252, 0x4, R72 ;  /* 0x00000004fc487825 */ /* 0x000fe200078e0248 */
[----:B------:R-:W-:Y:S02]  /*c3a0*/  LOP3.LUT R252, R33, 0x3800, RZ, 0xc0, !PT ;  /* 0x0000380021fc7812 */ /* 0x000fe400078ec0ff */
[----:B------:R1:W-:Y:S02]  /*c3b0*/  STL.64 [R1+0x50], R80 ;  /* 0x0000505001007387 */ /* 0x0003e40000100a00 */
[----:B------:R-:W-:Y:S02]  /*c3c0*/  LOP3.LUT R252, R252, 0x60, R0, 0xf8, !PT ;  /* 0x00000060fcfc7812 */ /* 0x000fe400078ef800 */
[----:B-1----:R-:W2:Y:S04]  /*c3d0*/  LDL.LU.64 R80, [R1+0x4f8] ;  /* 0x0004f80001507983 */ /* 0x002ea80000300a00 */
[----:B------:R1:W-:Y:S04]  /*c3e0*/  STL.64 [R1+0x48], R72 ;  /* 0x0000484801007387 */ /* 0x0003e80000100a00 */
[----:B-1----:R-:W2:Y:S04]  /*c3f0*/  LDL.LU.64 R72, [R1+0x4f0] ;  /* 0x0004f00001487983 */ /* 0x002ea80000300a00 */
[----:B------:R-:W2:Y:S01]  /*c400*/  LDL.LU R0, [R1+0x4e8] ;  /* 0x0004e80001007983 */ /* 0x000ea20000300800 */
[----:B------:R-:W-:Y:S01]  /*c410*/  IMAD.U32 R33, RZ, RZ, UR6 ;  /* 0x00000006ff217e24 */ /* 0x000fe2000f8e00ff */
[----:B------:R-:W-:-:S03]  /*c420*/  USHF.L.U32 UR7, UR7, 0x7, URZ ;  /* 0x0000000707077899 */ /* 0x000fc6000800063f */
[----:B------:R-:W-:-:S04]  /*c430*/  IMAD.WIDE R56, R33, 0x4, R56 ;  /* 0x0000000421387825 */ /* 0x000fc800078e0238 */
[----:B------:R-:W-:Y:S01]  /*c440*/  IMAD.SHL.U32 R33, R49, 0x800, RZ ;  /* 0x0000080031217824 */ /* 0x000fe200078e00ff */
[----:B------:R1:W-:Y:S04]  /*c450*/  STL.64 [R1+0x40], R56 ;  /* 0x0000403801007387 */ /* 0x0003e80000100a00 */
[----:B------:R-:W-:Y:S01]  /*c460*/  LOP3.LUT R33, R33, 0xc000, RZ, 0xc0, !PT ;  /* 0x0000c00021217812 */ /* 0x000fe200078ec0ff */
[----:B-1----:R-:W-:-:S04]  /*c470*/  IMAD.U32 R56, RZ, RZ, UR6 ;  /* 0x00000006ff387e24 */ /* 0x002fc8000f8e00ff */
[----:B----4-:R-:W-:Y:S02]  /*c480*/  IMAD.WIDE R56, R56, 0x4, R64 ;  /* 0x0000000438387825 */ /* 0x010fe400078e0240 */
[----:B------:R-:W4:Y:S04]  /*c490*/  LDL.LU.64 R64, [R1+0x4e0] ;  /* 0x0004e00001407983 */ /* 0x000f280000300a00 */
[----:B------:R1:W-:Y:S04]  /*c4a0*/  STL.64 [R1+0x38], R56 ;  /* 0x0000383801007387 */ /* 0x0003e80000100a00 */
[----:B-1----:R-:W3:Y:S01]  /*c4b0*/  LDL.LU.64 R56, [R1+0x4d8] ;  /* 0x0004d80001387983 */ /* 0x002ee20000300a00 */
[----:B--2---:R-:W-:-:S02]  /*c4c0*/  LOP3.LUT R0, R252, 0x70, R0, 0x78, !PT ;  /* 0x00000070fc007812 */ /* 0x004fc400078e7800 */
[----:B------:R-:W-:Y:S02]  /*c4d0*/  LOP3.LUT R252, R49, 0x80, RZ, 0xc0, !PT ;  /* 0x0000008031fc7812 */ /* 0x000fe400078ec0ff */
[----:B------:R-:W-:Y:S01]  /*c4e0*/  SEL R49, R32, RZ, P1 ;  /* 0x000000ff20317207 */ /* 0x000fe20000800000 */
[----:B------:R-:W-:Y:S01]  /*c4f0*/  IMAD.U32 R32, RZ, RZ, UR6 ;  /* 0x00000006ff207e24 */ /* 0x000fe2000f8e00ff */
[----:B------:R1:W2:Y:S01]  /*c500*/  R2UR UR5, R252 ;  /* 0x00000000fc0573c2 */ /* 0x0002a200000e0000 */
[----:B------:R-:W-:Y:S01]  /*c510*/  IMAD.IADD R33, R33, 0x1, R0 ;  /* 0x0000000121217824 */ /* 0x000fe200078e0200 */
[----:B------:R-:W-:Y:S01]  /*c520*/  ISETP.NE.U32.AND P1, PT, R49, RZ, PT ;  /* 0x000000ff3100720c */ /* 0x000fe20003f25070 */
[----:B------:R-:W-:Y:S01]  /*c530*/  IMAD.WIDE R32, R32, 0x4, R40 ;  /* 0x0000000420207825 */ /* 0x000fe200078e0228 */
[----:B------:R-:W2:Y:S03]  /*c540*/  LDL.LU R49, [R1+0x4d4] ;  /* 0x0004d40001317983 */ /* 0x000ea60000300800 */
[----:B-1----:R-:W-:Y:S01]  /*c550*/  IMAD.U32 R252, RZ, RZ, UR7 ;  /* 0x00000007fffc7e24 */ /* 0x002fe2000f8e00ff */
[----:B------:R1:W5:Y:S03]  /*c560*/  LDL.LU R0, [R1+0x4d0] ;  /* 0x0004d00001007983 */ /* 0x0003660000300800 */
[C---:B------:R-:W-:Y:S01]  /*c570*/  IMAD.WIDE R24, R252.reuse, 0x4, R24 ;  /* 0x00000004fc187825 */ /* 0x040fe200078e0218 */
[----:B------:R-:W2:Y:S03]  /*c580*/  LDL.LU.64 R40, [R1+0x4c8] ;  /* 0x0004c80001287983 */ /* 0x000ea60000300a00 */
[C---:B------:R-:W-:Y:S01]  /*c590*/  IMAD.WIDE R16, R252.reuse, 0x4, R16 ;  /* 0x00000004fc107825 */ /* 0x040fe200078e0210 */
[----:B------:R1:W-:Y:S03]  /*c5a0*/  STL.64 [R1+0x30], R32 ;  /* 0x0000302001007387 */ /* 0x0003e60000100a00 */
[----:B------:R-:W-:-:S04]  /*c5b0*/  IMAD.WIDE R8, R252, 0x4, R8 ;  /* 0x00000004fc087825 */ /* 0x000fc800078e0208 */
[C---:B------:R-:W-:Y:S01]  /*c5c0*/  IMAD.WIDE R2, R252.reuse, 0x4, R2 ;  /* 0x00000004fc027825 */ /* 0x040fe200078e0202 */
[----:B-1----:R-:W2:Y:S04]  /*c5d0*/  LDL.LU.64 R32, [R1+0x4c0] ;  /* 0x0004c00001207983 */ /* 0x002ea80000300a00 */
[----:B------:R1:W-:Y:S04]  /*c5e0*/  STL.64 [R1+0x28], R24 ;  /* 0x0000281801007387 */ /* 0x0003e80000100a00 */
[----:B-1----:R-:W2:Y:S04]  /*c5f0*/  LDL.LU.64 R24, [R1+0x4b8] ;  /* 0x0004b80001187983 */ /* 0x002ea80000300a00 */
[----:B------:R1:W-:Y:S04]  /*c600*/  STL.64 [R1+0x20], R16 ;  /* 0x0000201001007387 */ /* 0x0003e80000100a00 */
[----:B-1----:R-:W2:Y:S04]  /*c610*/  LDL.LU.64 R16, [R1+0x4b0] ;  /* 0x0004b00001107983 */ /* 0x002ea80000300a00 */
[----:B------:R1:W-:Y:S04]  /*c620*/  STL.64 [R1+0x18], R8 ;  /* 0x0000180801007387 */ /* 0x0003e80000100a00 */
[----:B-1----:R-:W2:Y:S04]  /*c630*/  LDL.LU.64 R8, [R1+0x4a8] ;  /* 0x0004a80001087983 */ /* 0x002ea80000300a00 */
[----:B------:R3:W-:Y:S02]  /*c640*/  STL.64 [R1+0x468], R2 ;  /* 0x0004680201007387 */ /* 0x0007e40000100a00 */
[----:B---3--:R-:W-:-:S02]  /*c650*/  IMAD.WIDE R2, R252, 0x4, R4 ;  /* 0x00000004fc027825 */ /* 0x008fc400078e0204 */
[----:B------:R-:W3:Y:S04]  /*c660*/  LDL.LU.64 R4, [R1+0x118] ;  /* 0x0001180001047983 */ /* 0x000ee80000300a00 */
[----:B------:R1:W-:Y:S02]  /*c670*/  STL.64 [R1+0x8], R2 ;  /* 0x0000080201007387 */ /* 0x0003e40000100a00 */
[----:B-1----:R-:W-:-:S05]  /*c680*/  IMAD.WIDE R2, R252, 0x4, R250 ;  /* 0x00000004fc027825 */ /* 0x002fca00078e02fa */
[----:B------:R1:W-:Y:S04]  /*c690*/  STL.64 [R1+0x470], R2 ;  /* 0x0004700201007387 */ /* 0x0003e80000100a00 */
[----:B-1----:R-:W2:Y:S04]  /*c6a0*/  LDL.LU.64 R2, [R1+0x28] ;  /* 0x0000280001027983 */ /* 0x002ea80000300a00 */
[----:B--2---:R1:W-:Y:S04]  /*c6b0*/  STL.64 [R1+0x478], R2 ;  /* 0x0004780201007387 */ /* 0x0043e80000100a00 */
[----:B-1----:R-:W2:Y:S04]  /*c6c0*/  LDL.LU.64 R2, [R1+0x30] ;  /* 0x0000300001027983 */ /* 0x002ea80000300a00 */
[----:B--2---:R1:W-:Y:S04]  /*c6d0*/  STL.64 [R1+0x480], R2 ;  /* 0x0004800201007387 */ /* 0x0043e80000100a00 */
[----:B-1----:R-:W2:Y:S04]  /*c6e0*/  LDL.LU.64 R2, [R1+0x38] ;  /* 0x0000380001027983 */ /* 0x002ea80000300a00 */
[----:B--2---:R1:W-:Y:S04]  /*c6f0*/  STL.64 [R1+0x488], R2 ;  /* 0x0004880201007387 */ /* 0x0043e80000100a00 */
[----:B-1----:R-:W2:Y:S01]  /*c700*/  LDL.LU.64 R2, [R1+0x40] ;  /* 0x0000400001027983 */ /* 0x002ea20000300a00 */
[----:B------:R-:W-:-:S03]  /*c710*/  IMAD.WIDE R250, R252, 0x4, R248 ;  /* 0x00000004fcfa7825 */ /* 0x000fc600078e02f8 */
[----:B--2---:R1:W-:Y:S04]  /*c720*/  STL.64 [R1+0x490], R2 ;  /* 0x0004900201007387 */ /* 0x0043e80000100a00 */
[----:B-1----:R-:W2:Y:S01]  /*c730*/  LDL.LU.64 R2, [R1+0x48] ;  /* 0x0000480001027983 */ /* 0x002ea20000300a00 */
[----:B------:R-:W-:-:S04]  /*c740*/  IMAD.WIDE R248, R252, 0x4, R246 ;  /* 0x00000004fcf87825 */ /* 0x000fc800078e02f6 */
[----:B------:R-:W-:-:S04]  /*c750*/  IMAD.WIDE R246, R252, 0x4, R8 ;  /* 0x00000004fcf67825 */ /* 0x000fc800078e0208 */
[----:B------:R-:W-:-:S04]  /*c760*/  IMAD.U32 R9, RZ, RZ, UR6 ;  /* 0x00000006ff097e24 */ /* 0x000fc8000f8e00ff */
[----:B---3--:R-:W-:Y:S01]  /*c770*/  IMAD.WIDE R8, R9, 0x4, R4 ;  /* 0x0000000409087825 */ /* 0x008fe200078e0204 */
[----:B--2---:R1:W-:Y:S04]  /*c780*/  STL.64 [R1+0x498], R2 ;  /* 0x0004980201007387 */ /* 0x0043e80000100a00 */
[----:B-1----:R-:W2:Y:S04]  /*c790*/  LDL.LU.64 R2, [R1+0x50] ;  /* 0x0000500001027983 */ /* 0x002ea80000300a00 */
[----:B------:R-:W2:Y:S04]  /*c7a0*/  LDL.LU.64 R4, [R1+0x4a0] ;  /* 0x0004a00001047983 */ /* 0x000ea80000300a00 */
[----:B--2---:R1:W-:Y:S04]  /*c7b0*/  LDGSTS.E [R4+0x4e800], [R2.64], P6 ;  /* 0x4e80000002047fae */ /* 0x0043e8000b12184c */
[----:B-1----:R-:W2:Y:S04]  /*c7c0*/  LDL.LU.64 R2, [R1+0x498] ;  /* 0x0004980001027983 */ /* 0x002ea80000300a00 */
[----:B--2---:R1:W-:Y:S04]  /*c7d0*/  LDGSTS.E [R4+0x4ec00], [R2.64], P3 ;  /* 0x4ec0000002047fae */ /* 0x0043e8000992184c */
[----:B-1----:R-:W2:Y:S04]  /*c7e0*/  LDL.LU.64 R2, [R1+0x490] ;  /* 0x0004900001027983 */ /* 0x002ea80000300a00 */
[----:B--2---:R1:W-:Y:S04]  /*c7f0*/  LDGSTS.E [R4+0x4f000], [R2.64], P2 ;  /* 0x4f00000002047fae */ /* 0x0043e8000912184c */
[----:B-1----:R-:W2:Y:S04]  /*c800*/  LDL.LU.64 R2, [R1+0x488] ;  /* 0x0004880001027983 */ /* 0x002ea80000300a00 */
[----:B--2---:R1:W-:Y:S04]  /*c810*/  LDGSTS.E [R4+0x4f400], [R2.64], P0 ;  /* 0x4f40000002047fae */ /* 0x0043e8000812184c */
[----:B-1----:R-:W2:Y:S04]  /*c820*/  LDL.LU.64 R2, [R1+0x480] ;  /* 0x0004800001027983 */ /* 0x002ea80000300a00 */
[----:B--2---:R1:W-:Y:S04]  /*c830*/  LDGSTS.E [R4+0x4f800], [R2.64], P5 ;  /* 0x4f80000002047fae */ /* 0x0043e8000a92184c */
[----:B------:R2:W-:Y:S04]  /*c840*/  LDGSTS.E [R4+0x4fc00], [R8.64], P4 ;  /* 0x4fc0000008047fae */ /* 0x0005e8000a12184c */
[----:B------:R-:W0:Y:S04]  /*c850*/  LDGDEPBAR ;  /* 0x00000000000079af */ /* 0x000e280000000000 */
[----:B-1----:R-:W3:Y:S04]  /*c860*/  LDL.LU.64 R2, [R1+0x478] ;  /* 0x0004780001027983 */ /* 0x002ee80000300a00 */
[----:B--2---:R-:W2:Y:S01]  /*c870*/  LDL.LU.64 R8, [R1+0x8] ;  /* 0x0000080001087983 */ /* 0x004ea20000300a00 */
[----:B------:R-:W-:-:S04]  /*c880*/  IMAD.WIDE R16, R252, 0x4, R16 ;  /* 0x00000004fc107825 */ /* 0x000fc800078e0210 */
[----:B------:R-:W-:-:S04]  /*c890*/  IMAD.WIDE R24, R252, 0x4, R24 ;  /* 0x00000004fc187825 */ /* 0x000fc800078e0218 */
[----:B------:R-:W-:-:S04]  /*c8a0*/  IMAD.WIDE R32, R252, 0x4, R32 ;  /* 0x00000004fc207825 */ /* 0x000fc800078e0220 */
[----:B------:R-:W-:-:S04]  /*c8b0*/  IMAD.WIDE R40, R252, 0x4, R40 ;  /* 0x00000004fc287825 */ /* 0x000fc800078e0228 */
[----:B------:R-:W-:-:S04]  /*c8c0*/  IMAD.WIDE R48, R252, 0x4, R48 ;  /* 0x00000004fc307825 */ /* 0x000fc800078e0230 */
[C---:B------:R-:W-:Y:S01]  /*c8d0*/  IMAD.WIDE R56, R252.reuse, 0x4, R56 ;  /* 0x00000004fc387825 */ /* 0x040fe200078e0238 */
[----:B---3--:R1:W-:Y:S04]  /*c8e0*/  LDGSTS.E [R5+0x20000], [R2.64], P1 ;  /* 0x2000000002057fae */ /* 0x0083e8000892184c */
[----:B--2---:R2:W-:Y:S01]  /*c8f0*/  LDGSTS.E [R5+0x21000], [R8.64], P1 ;  /* 0x2100000008057fae */ /* 0x0045e2000892184c */
[----:B----4-:R-:W-:-:S03]  /*c900*/  IMAD.WIDE R64, R252, 0x4, R64 ;  /* 0x00000004fc407825 */ /* 0x010fc600078e0240 */
[----:B------:R3:W-:Y:S04]  /*c910*/  LDGSTS.E [R5+0x22000], [R246.64], P1 ;  /* 0x22000000f6057fae */ /* 0x0007e8000892184c */
[----:B-1----:R-:W4:Y:S04]  /*c920*/  LDL.LU.64 R2, [R1+0x470] ;  /* 0x0004700001027983 */ /* 0x002f280000300a00 */
[----:B--2---:R-:W2:Y:S01]  /*c930*/  LDL.LU.64 R8, [R1+0x20] ;  /* 0x0000200001087983 */ /* 0x004ea20000300a00 */
[----:B------:R-:W-:-:S03]  /*c940*/  IMAD.WIDE R72, R252, 0x4, R72 ;  /* 0x00000004fc487825 */ /* 0x000fc600078e0248 */
[----:B------:R1:W-:Y:S01]  /*c950*/  LDGSTS.E [R5+0x23000], [R16.64], P1 ;  /* 0x2300000010057fae */ /* 0x0003e2000892184c */
        /* <DEDUP_REMOVED lines=54> */
[----:B------:R-:W-:-:S04]  /*ccc0*/  IMAD.WIDE R28, R252, 0x4, R28 ;  /* 0x00000004fc1c7825 */ /* 0x000fc800078e021c */
        /* <DEDUP_REMOVED lines=80> */
[C---:B------:R-:W-:Y:S01]  /*d1d0*/  IMAD.WIDE R242, R252.reuse, 0x4, R242 ;  /* 0x00000004fcf27825 */ /* 0x040fe200078e02f2 */
[----:B------:R1:W-:Y:S03]  /*d1e0*/  LDGSTS.E [R5+0x3f000], [R240.64], P1 ;  /* 0x3f000000f0057fae */ /* 0x0003e6000892184c */
[----:B------:R-:W-:-:S04]  /*d1f0*/  IMAD.WIDE R244, R252, 0x4, R244 ;  /* 0x00000004fcf47825 */ /* 0x000fc800078e02f4 */
[----:B------:R-:W-:Y:S01]  /*d200*/  IMAD.WIDE R6, R252, 0x4, R6 ;  /* 0x00000004fc067825 */ /* 0x000fe200078e0206 */
[----:B------:R-:W-:-:S05]  /*d210*/  LOP3.LUT R252, R5, 0x20, RZ, 0x3c, !PT ;  /* 0x0000002005fc7812 */ /* 0x000fca00078e3cff */
[----:B--2---:R2:W-:Y:S04]  /*d220*/  LDGSTS.E [R252+0x20400], [R8.64], P1 ;  /* 0x2040000008fc7fae */ /* 0x0045e8000892184c */
[----:B----4-:R4:W-:Y:S04]  /*d230*/  LDGSTS.E [R252+0x21400], [R2.64], P1 ;  /* 0x2140000002fc7fae */ /* 0x0109e8000892184c */
[----:B------:R1:W-:Y:S04]  /*d240*/  LDGSTS.E [R252+0x22400], [R10.64], P1 ;  /* 0x224000000afc7fae */ /* 0x0003e8000892184c */
[----:B------:R1:W-:Y:S04]  /*d250*/  LDGSTS.E [R252+0x23400], [R18.64], P1 ;  /* 0x2340000012fc7fae */ /* 0x0003e8000892184c */
[----:B----4-:R-:W4:Y:S04]  /*d260*/  LDL.LU.64 R2, [R1+0x468] ;  /* 0x0004680001027983 */ /* 0x010f280000300a00 */
[----:B---3--:R-:W3:Y:S04]  /*d270*/  LDL.LU.64 R246, [R1+0x18] ;  /* 0x0000180001f67983 */ /* 0x008ee80000300a00 */
        /* <DEDUP_REMOVED lines=20> */
[----:B--2---:R-:W-:-:S03]  /*d3c0*/  LOP3.LUT R9, R5, 0x40, RZ, 0x3c, !PT ;  /* 0x0000004005097812 */ /* 0x004fc600078e3cff */
[----:B------:R1:W-:Y:S04]  /*d3d0*/  LDGSTS.E [R252+0x38400], [R186.64], P1 ;  /* 0x38400000bafc7fae */ /* 0x0003e8000892184c */
[----:B------:R1:W-:Y:S04]  /*d3e0*/  LDGSTS.E [R252+0x39400], [R194.64], P1 ;  /* 0x39400000c2fc7fae */ /* 0x0003e8000892184c */
[----:B------:R1:W-:Y:S04]  /*d3f0*/  LDGSTS.E [R252+0x3a400], [R202.64], P1 ;  /* 0x3a400000cafc7fae */ /* 0x0003e8000892184c */
[----:B------:R1:W-:Y:S04]  /*d400*/  LDGSTS.E [R252+0x3b400], [R210.64], P1 ;  /* 0x3b400000d2fc7fae */ /* 0x0003e8000892184c */
[----:B------:R1:W-:Y:S04]  /*d410*/  LDGSTS.E [R252+0x3c400], [R218.64], P1 ;  /* 0x3c400000dafc7fae */ /* 0x0003e8000892184c */
[----:B------:R1:W-:Y:S04]  /*d420*/  LDGSTS.E [R252+0x3d400], [R226.64], P1 ;  /* 0x3d400000e2fc7fae */ /* 0x0003e8000892184c */
[----:B------:R1:W-:Y:S04]  /*d430*/  LDGSTS.E [R252+0x3e400], [R234.64], P1 ;  /* 0x3e400000eafc7fae */ /* 0x0003e8000892184c */
[----:B------:R1:W-:Y:S02]  /*d440*/  LDGSTS.E [R252+0x3f400], [R242.64], P1 ;  /* 0x3f400000f2fc7fae */ /* 0x0003e4000892184c */
[----:B-1----:R-:W-:-:S02]  /*d450*/  LOP3.LUT R252, R5, 0x60, RZ, 0x3c, !PT ;  /* 0x0000006005fc7812 */ /* 0x002fc400078e3cff */
[----:B---3--:R1:W-:Y:S04]  /*d460*/  LDGSTS.E [R9+0x20800], [R246.64], P1 ;  /* 0x20800000f6097fae */ /* 0x0083e8000892184c */
        /* <DEDUP_REMOVED lines=34> */
[----:B----4-:R4:W5:Y:S04]  /*d690*/  LDL.LU.64 R2, [R1+0x460] ;  /* 0x0004600001027983 */ /* 0x0109680000300a00 */
        /* <DEDUP_REMOVED lines=20> */
[----:B------:R-:W1:Y:S04]  /*d7e0*/  S2R R8, SR_TID.X ;  /* 0x0000000000087919 */ /* 0x000e680000002100 */
        /* <DEDUP_REMOVED lines=9> */
[----:B-1----:R-:W-:-:S03]  /*d880*/  LOP3.LUT R17, R8, 0x7f, RZ, 0xc0, !PT ;  /* 0x0000007f08117812 */ /* 0x002fc600078ec0ff */
[----:B------:R-:W0:Y:S01]  /*d890*/  LDGDEPBAR ;  /* 0x00000000000079af */ /* 0x000e220000000000 */
[----:B--2---:R-:W-:-:S05]  /*d8a0*/  IMAD.MOV.U32 R252, RZ, RZ, 0x7f ;  /* 0x0000007ffffc7424 */ /* 0x004fca00078e00ff */
[----:B------:R-:W-:-:S04]  /*d8b0*/  IADD3 R252, R252, c[0x0][0x180], RZ ;  /* 0x00006000fcfc7a10 */ /* 0x000fc80007ffe0ff */
[----:B------:R-:W-:Y:S01]  /*d8c0*/  ISETP.GE.AND P0, PT, R252, 0x80, PT ;  /* 0x00000080fc00780c */ /* 0x000fe20003f06270 */
[----:B------:R-:W-:-:S05]  /*d8d0*/  IMAD.SHL.U32 R6, R8, 0x2000, RZ ;  /* 0x0000200008067824 */ /* 0x000fca00078e00ff */
[----:B------:R-:W-:Y:S01]  /*d8e0*/  LOP3.LUT R6, R6, 0xc000, RZ, 0xc0, !PT ;  /* 0x0000c00006067812 */ /* 0x000fe200078ec0ff */
[----:B------:R-:W-:Y:S01]  /*d8f0*/  CS2R R76, SRZ ;  /* 0x00000000004c7805 */ /* 0x000fe2000001ff00 */
        /* <DEDUP_REMOVED lines=9> */
[----:B---3--:R-:W-:Y:S01]  /*d990*/  CS2R R52, SRZ ;  /* 0x0000000000347805 */ /* 0x008fe2000001ff00 */
        /* <DEDUP_REMOVED lines=21> */
[----:B------:R-:W-:Y:S01]  /*daf0*/  IMAD R6, R17, 0x10, R6 ;  /* 0x0000001011067824 */ /* 0x000fe200078e0206 */
[----:B------:R-:W-:Y:S05]  /*db00*/  @!P0 BRA `(.L_x_0) ;  /* 0x0000d02000008947 */ /* 0x000fea0003800000 */
[----:B----4-:R-:W2:Y:S04]  /*db10*/  LDL.LU R112, [R1+0x170] ;  /* 0x0001700001707983 */ /* 0x010ea80000300800 */
[----:B------:R-:W3:Y:S04]  /*db20*/  LDL.LU R9, [R1+0x1e4] ;  /* 0x0001e40001097983 */ /* 0x000ee80000300800 */
[----:B------:R-:W4:Y:S04]  /*db30*/  LDL.LU R96, [R1+0x16c] ;  /* 0x00016c0001607983 */ /* 0x000f280000300800 */
        /* <DEDUP_REMOVED lines=9> */
[----:B------:R-:W4:Y:S01]  /*dbd0*/  LDL.LU R16, [R1+0x128] ;  /* 0x0001280001107983 */ /* 0x000f220000300800 */
[----:B------:R-:W-:Y:S01]  /*dbe0*/  SHF.R.U32.HI R113, RZ, 0x6, R8 ;  /* 0x00000006ff717819 */ /* 0x000fe20000011608 */
[----:B------:R-:W-:-:S02]  /*dbf0*/  IMAD.U32 R8, RZ, RZ, UR6 ;  /* 0x00000006ff087e24 */ /* 0x000fc4000f8e00ff */
[----:B------:R-:W-:Y:S01]  /*dc00*/  STL [R1+0x468], R5 ;  /* 0x0004680501007387 */ /* 0x000fe20000100800 */
[----:B------:R-:W-:-:S03]  /*dc10*/  SGXT.U32 R113, R113, 0x2 ;  /* 0x000000027171781a */ /* 0x000fc60000000000 */
[----:B------:R-:W-:Y:S02]  /*dc20*/  STL [R1+0x464], R4 ;  /* 0x0004640401007387 */ /* 0x000fe40000100800 */
[----:B------:R-:W-:Y:S02]  /*dc30*/  IMAD R113, R113, c[0x0][0x188], RZ ;  /* 0x0000620071717a24 */ /* 0x000fe400078e02ff */
[----:B-----5:R-:W-:Y:S03]  /*dc40*/  STL [R1+0x460], R2 ;  /* 0x0004600201007387 */ /* 0x020fe60000100800 */
[----:B------:R-:W-:Y:S01]  /*dc50*/  SHF.R.S32.HI R7, RZ, 0x1f, R113 ;  /* 0x0000001fff077819 */ /* 0x000fe20000011471 */
[----:B------:R3:W-:Y:S04]  /*dc60*/  STL [R1+0x45c], R0 ;  /* 0x00045c0001007387 */ /* 0x0007e80000100800 */
[----:B------:R-:W1:Y:S01]  /*dc70*/  S2R R57, SR_TID.X ;  /* 0x0000000000397919 */ /* 0x000e620000002100 */
[----:B------:R-:W-:Y:S01]  /*dc80*/  IMAD R17, R17, c[0x0][0x18c], RZ ;  /* 0x0000630011117a24 */ /* 0x000fe200078e02ff */
[----:B------:R-:W-:-:S04]  /*dc90*/  SHF.R.S32.HI R92, RZ, 0x1f, R252 ;  /* 0x0000001fff5c7819 */ /* 0x000fc800000114fc */
[----:B------:R-:W-:Y:S02]  /*dca0*/  LEA.HI R92, R92, R252, RZ, 0x7 ;  /* 0x000000fc5c5c7211 */ /* 0x000fe400078f38ff */
[----:B--2---:R-:W-:Y:S02]  /*dcb0*/  SHF.R.S32.HI R6, RZ, 0x1f, R112 ;  /* 0x0000001fff067819 */ /* 0x004fe40000011470 */
[----:B---3--:R-:W-:Y:S02]  /*dcc0*/  LEA R0, P0, R8, R9, 0x3 ;  /* 0x0000000908007211 */ /* 0x008fe400078018ff */
[----:B------:R-:W-:Y:S02]  /*dcd0*/  SHF.L.U64.HI R10, R112, 0x2, R6 ;  /* 0x00000002700a7819 */ /* 0x000fe40000010206 */
[----:B----4-:R-:W-:Y:S01]  /*dce0*/  SHF.R.S32.HI R6, RZ, 0x1f, R96 ;  /* 0x0000001fff067819 */ /* 0x010fe20000011460 */
[----:B------:R2:W-:Y:S01]  /*dcf0*/  STL [R1+0x1e4], R0 ;  /* 0x0001e40001007387 */ /* 0x0005e20000100800 */
[----:B------:R-:W-:-:S02]  /*dd00*/  SHF.R.S32.HI R8, RZ, 0x1f, R97 ;  /* 0x0000001fff087819 */ /* 0x000fc40000011461 */
[----:B------:R-:W-:Y:S02]  /*dd10*/  SHF.L.U64.HI R3, R96, 0x2, R6 ;  /* 0x0000000260037819 */ /* 0x000fe40000010206 */
[----:B------:R-:W-:Y:S02]  /*dd20*/  SHF.R.S32.HI R9, RZ, 0x1f, R88 ;  /* 0x0000001fff097819 */ /* 0x000fe40000011458 */
[----:B------:R-:W-:Y:S02]  /*dd30*/  SHF.L.U64.HI R2, R97, 0x2, R8 ;  /* 0x0000000261027819 */ /* 0x000fe40000010208 */
[----:B--2---:R-:W-:Y:S02]  /*dd40*/  SHF.L.U64.HI R0, R113, 0x2, R7 ;  /* 0x0000000271007819 */ /* 0x004fe40000010207 */
[----:B------:R-:W-:Y:S02]  /*dd50*/  SHF.R.S32.HI R6, RZ, 0x1f, R89 ;  /* 0x0000001fff067819 */ /* 0x000fe40000011459 */
[----:B------:R-:W-:Y:S01]  /*dd60*/  SHF.R.S32.HI R7, RZ, 0x1f, R72 ;  /* 0x0000001fff077819 */ /* 0x000fe20000011448 */
[----:B------:R2:W-:Y:S01]  /*dd70*/  STL [R1+0x220], R0 ;  /* 0x0002200001007387 */ /* 0x0005e20000100800 */
[----:B------:R-:W-:-:S03]  /*dd80*/  SHF.R.S32.HI R8, RZ, 0x1f, R73 ;  /* 0x0000001fff087819 */ /* 0x000fc60000011449 */
[----:B------:R3:W-:Y:S04]  /*dd90*/  STL [R1+0x21c], R3 ;  /* 0x00021c0301007387 */ /* 0x0007e80000100800 */
[----:B------:R4:W-:Y:S01]  /*dda0*/  STL [R1+0x218], R2 ;  /* 0x0002180201007387 */ /* 0x0009e20000100800 */
[----:B--2---:R-:W-:Y:S02]  /*ddb0*/  SHF.L.U64.HI R0, R88, 0x2, R9 ;  /* 0x0000000258007819 */ /* 0x004fe40000010209 */
[----:B------:R-:W-:Y:S02]  /*ddc0*/  SHF.R.S32.HI R9, RZ, 0x1f, R24 ;  /* 0x0000001fff097819 */ /* 0x000fe40000011418 */
[----:B---3--:R-:W-:Y:S01]  /*ddd0*/  SHF.L.U64.HI R3, R72, 0x2, R7 ;  /* 0x0000000248037819 */ /* 0x008fe20000010207 */
[----:B------:R2:W-:Y:S01]  /*dde0*/  STL [R1+0x214], R0 ;  /* 0x0002140001007387 */ /* 0x0005e20000100800 */
[----:B------:R-:W-:-:S02]  /*ddf0*/  SHF.R.S32.HI R7, RZ, 0x1f, R247 ;  /* 0x0000001fff077819 */ /* 0x000fc400000114f7 */
[----:B----4-:R-:W-:Y:S02]  /*de00*/  SHF.L.U64.HI R2, R73, 0x2, R8 ;  /* 0x0000000249027819 */ /* 0x010fe40000010208 */
[----:B------:R-:W-:Y:S02]  /*de10*/  SHF.R.S32.HI R8, RZ, 0x1f, R25 ;  /* 0x0000001fff087819 */ /* 0x000fe40000011419 */
[----:B--2---:R-:W-:Y:S02]  /*de20*/  SHF.L.U64.HI R0, R89, 0x2, R6 ;  /* 0x0000000259007819 */ /* 0x004fe40000010206 */
[----:B------:R-:W-:-:S03]  /*de30*/  SHF.R.S32.HI R6, RZ, 0x1f, R246 ;  /* 0x0000001fff067819 */ /* 0x000fc600000114f6 */
[----:B------:R2:W-:Y:S04]  /*de40*/  STL [R1+0x210], R0 ;  /* 0x0002100001007387 */ /* 0x0005e80000100800 */
[----:B------:R-:W-:Y:S04]  /*de50*/  STL [R1+0x20c], R3 ;  /* 0x00020c0301007387 */ /* 0x000fe80000100800 */
[----:B------:R3:W-:Y:S01]  /*de60*/  STL [R1+0x208], R2 ;  /* 0x0002080201007387 */ /* 0x0007e20000100800 */
[----:B--2---:R-:W-:Y:S02]  /*de70*/  SHF.L.U64.HI R0, R24, 0x2, R9 ;  /* 0x0000000218007819 */ /* 0x004fe40000010209 */
[----:B------:R-:W-:-:S03]  /*de80*/  SHF.R.S32.HI R9, RZ, 0x1f, R16 ;  /* 0x0000001fff097819 */ /* 0x000fc60000011410 */
[----:B------:R2:W-:Y:S01]  /*de90*/  STL [R1+0x204], R0 ;  /* 0x0002040001007387 */ /* 0x0005e20000100800 */
[----:B---3--:R-:W-:-:S03]  /*dea0*/  SHF.L.U64.HI R2, R246, 0x2, R6 ;  /* 0x00000002f6027819 */ /* 0x008fc60000010206 */
[----:B------:R-:W3:Y:S01]  /*deb0*/  LDL.LU R246, [R1+0x198] ;  /* 0x0001980001f67983 */ /* 0x000ee20000300800 */
[----:B--2---:R-:W-:-:S03]  /*dec0*/  SHF.L.U64.HI R0, R247, 0x2, R7 ;  /* 0x00000002f7007819 */ /* 0x004fc60000010207 */
[----:B------:R2:W-:Y:S04]  /*ded0*/  STL [R1+0x200], R2 ;  /* 0x0002000201007387 */ /* 0x0005e80000100800 */
[----:B------:R-:W4:Y:S04]  /*dee0*/  LDL.LU R247, [R1+0x174] ;  /* 0x0001740001f77983 */ /* 0x000f280000300800 */
[----:B------:R1:W-:Y:S01]  /*def0*/  STL [R1+0x1fc], R0 ;  /* 0x0001fc0001007387 */ /* 0x0003e20000100800 */
[----:B--2---:R-:W-:Y:S02]  /*df00*/  SHF.L.U64.HI R2, R25, 0x2, R8 ;  /* 0x0000000219027819 */ /* 0x004fe40000010208 */
[----:B-1----:R-:W-:-:S02]  /*df10*/  SHF.L.U64.HI R0, R16, 0x2, R9 ;  /* 0x0000000210007819 */ /* 0x002fc40000010209 */
[----:B------:R-:W-:Y:S01]  /*df20*/  SHF.R.S32.HI R9, RZ, 0x1f, R17 ;  /* 0x0000001fff097819 */ /* 0x000fe20000011411 */
[----:B------:R-:W-:Y:S03]  /*df30*/  STL [R1+0x1f8], R2 ;  /* 0x0001f80201007387 */ /* 0x000fe60000100800 */
[----:B------:R-:W-:Y:S01]  /*df40*/  SHF.L.U64.HI R9, R17, 0x2, R9 ;  /* 0x0000000211097819 */ /* 0x000fe20000010209 */
[----:B------:R1:W-:Y:S01]  /*df50*/  STL [R1+0x1f4], R0 ;  /* 0x0001f40001007387 */ /* 0x0003e20000100800 */
[C---:B------:R-:W-:Y:S02]  /*df60*/  LOP3.LUT R6, R57.reuse, 0x3, RZ, 0xc0, !PT ;  /* 0x0000000339067812 */ /* 0x040fe400078ec0ff */
[----:B------:R-:W-:Y:S01]  /*df70*/  LOP3.LUT R7, R57, 0x1c, RZ, 0xc0, !PT ;  /* 0x0000001c39077812 */ /* 0x000fe200078ec0ff */
[----:B------:R-:W-:Y:S04]  /*df80*/  STL [R1+0x46c], R9 ;  /* 0x00046c0901007387 */ /* 0x000fe80000100800 */
[----:B------:R-:W2:Y:S04]  /*df90*/  LDL.LU R24, [R1+0x178] ;  /* 0x0001780001187983 */ /* 0x000ea80000300800 */
[----:B------:R-:W2:Y:S01]  /*dfa0*/  LDL.LU R25, [R1+0x17c] ;  /* 0x00017c0001197983 */ /* 0x000ea20000300800 */
[----:B-1----:R-:W-:-:S03]  /*dfb0*/  IMAD R0, R6, 0x120, R7 ;  /* 0x0000012006007824 */ /* 0x002fc600078e0207 */
[----:B------:R-:W2:Y:S04]  /*dfc0*/  LDL.LU R16, [R1+0x180] ;  /* 0x0001800001107983 */ /* 0x000ea80000300800 */
[----:B------:R-:W2:Y:S04]  /*dfd0*/  LDL.LU R252, [R1+0x184] ;  /* 0x0001840001fc7983 */ /* 0x000ea80000300800 */
[----:B------:R-:W2:Y:S04]  /*dfe0*/  LDL.LU R113, [R1+0x18c] ;  /* 0x00018c0001717983 */ /* 0x000ea80000300800 */
[----:B------:R-:W2:Y:S04]  /*dff0*/  LDL.LU R88, [R1+0x190] ;  /* 0x0001900001587983 */ /* 0x000ea80000300800 */
[----:B------:R1:W-:Y:S04]  /*e000*/  STL [R1+0x1e8], R0 ;  /* 0x0001e80001007387 */ /* 0x0003e80000100800 */
[----:B------:R-:W2:Y:S04]  /*e010*/  LDL.LU R89, [R1+0x194] ;  /* 0x0001940001597983 */ /* 0x000ea80000300800 */
[----:B------:R-:W2:Y:S01]  /*e020*/  LDL.LU R73, [R1+0x19c] ;  /* 0x00019c0001497983 */ /* 0x000ea20000300800 */
[----:B------:R-:W-:Y:S01]  /*e030*/  USHF.R.S32.HI UR10, URZ, 0x1f, UR6 ;  /* 0x0000001f3f0a7899 */ /* 0x000fe20008011406 */
[----:B------:R-:W-:Y:S01]  /*e040*/  IMAD.U32 R8, RZ, RZ, UR6 ;  /* 0x00000006ff087e24 */ /* 0x000fe2000f8e00ff */
[----:B------:R-:W-:-:S02]  /*e050*/  USHF.R.S32.HI UR11, URZ, 0x1f, UR7 ;  /* 0x0000001f3f0b7899 */ /* 0x000fc40008011407 */
[----:B------:R-:W-:Y:S02]  /*e060*/  USHF.L.U32 UR4, UR7, 0x3, URZ ;  /* 0x0000000307047899 */ /* 0x000fe4000800063f */
[----:B------:R-:W-:Y:S01]  /*e070*/  IMAD.U32 R11, RZ, RZ, UR10 ;  /* 0x0000000aff0b7e24 */ /* 0x000fe2000f8e00ff */
[----:B------:R-:W-:-:S04]  /*e080*/  USHF.L.U64.HI UR9, UR7, 0x3, UR11 ;  /* 0x0000000307097899 */ /* 0x000fc8000801020b */
[----:B-1----:R-:W-:-:S05]  /*e090*/  LEA.HI.X R0, R8, R10, R11, 0x3, P0 ;  /* 0x0000000a08007211 */ /* 0x002fca00000f1c0b */
[----:B------:R1:W-:Y:S04]  /*e0a0*/  STL [R1+0x470], R0 ;  /* 0x0004700001007387 */ /* 0x0003e80000100800 */
[----:B------:R-:W2:Y:S04]  /*e0b0*/  LDL.LU R97, [R1+0x1a0] ;  /* 0x0001a00001617983 */ /* 0x000ea80000300800 */
[----:B------:R-:W2:Y:S01]  /*e0c0*/  LDL.LU R72, [R1+0x1a4] ;  /* 0x0001a40001487983 */ /* 0x000ea20000300800 */
[----:B---3--:R-:W-:Y:S02]  /*e0d0*/  SHF.R.S32.HI R17, RZ, 0x1f, R246 ;  /* 0x0000001fff117819 */ /* 0x008fe400000114f6 */
[----:B------:R-:W-:-:S04]  /*e0e0*/  LEA R28, P0, R246, UR4, 0x2 ;  /* 0x00000004f61c7c11 */ /* 0x000fc8000f8010ff */
[----:B------:R-:W-:Y:S02]  /*e0f0*/  LEA.HI.X R17, R246, UR9, R17, 0x2, P0 ;  /* 0x00000009f6117c11 */ /* 0x000fe400080f1411 */
[----:B------:R-:W3:Y:S01]  /*e100*/  LDL.LU R246, [R1+0x1a8] ;  /* 0x0001a80001f67983 */ /* 0x000ee20000300800 */
[----:B----4-:R-:W-:Y:S02]  /*e110*/  SHF.R.S32.HI R19, RZ, 0x1f, R247 ;  /* 0x0000001fff137819 */ /* 0x010fe400000114f7 */
[----:B------:R-:W-:-:S04]  /*e120*/  LEA R10, P1, R247, UR4, 0x2 ;  /* 0x00000004f70a7c11 */ /* 0x000fc8000f8210ff */
[----:B------:R-:W-:Y:S02]  /*e130*/  LEA.HI.X R19, R247, UR9, R19, 0x2, P1 ;  /* 0x00000009f7137c11 */ /* 0x000fe400088f1413 */
[----:B------:R-:W4:Y:S04]  /*e140*/  LDL.LU R247, [R1+0x1ac] ;  /* 0x0001ac0001f77983 */ /* 0x000f280000300800 */
[----:B------:R-:W4:Y:S04]  /*e150*/  LDL.LU R129, [R1+0x1b0] ;  /* 0x0001b00001817983 */ /* 0x000f280000300800 */
[----:B------:R-:W4:Y:S04]  /*e160*/  LDL.LU R112, [R1+0x1b4] ;  /* 0x0001b40001707983 */ /* 0x000f280000300800 */
[----:B------:R-:W4:Y:S01]  /*e170*/  LDL.LU R96, [R1+0x1b8] ;  /* 0x0001b80001607983 */ /* 0x000f220000300800 */
[----:B--2---:R-:W-:-:S02]  /*e180*/  SHF.R.S32.HI R20, RZ, 0x1f, R24 ;  /* 0x0000001fff147819 */ /* 0x004fc40000011418 */
[----:B------:R-:W-:Y:S02]  /*e190*/  LEA R11, P0, R24, UR4, 0x2 ;  /* 0x00000004180b7c11 */ /* 0x000fe4000f8010ff */
[----:B------:R-:W-:Y:S02]  /*e1a0*/  SHF.R.S32.HI R21, RZ, 0x1f, R25 ;  /* 0x0000001fff157819 */ /* 0x000fe40000011419 */
[----:B------:R-:W-:Y:S02]  /*e1b0*/  LEA R12, P1, R25, UR4, 0x2 ;  /* 0x00000004190c7c11 */ /* 0x000fe4000f8210ff */
[----:B------:R-:W-:Y:S02]  /*e1c0*/  SHF.R.S32.HI R22, RZ, 0x1f, R16 ;  /* 0x0000001fff167819 */ /* 0x000fe40000011410 */
[----:B------:R-:W-:Y:S02]  /*e1d0*/  LEA R13, P2, R16, UR4, 0x2 ;  /* 0x00000004100d7c11 */ /* 0x000fe4000f8410ff */
[----:B------:R-:W-:-:S02]  /*e1e0*/  SHF.R.S32.HI R23, RZ, 0x1f, R252 ;  /* 0x0000001fff177819 */ /* 0x000fc400000114fc */
[----:B------:R-:W-:Y:S02]  /*e1f0*/  LEA R14, P3, R252, UR4, 0x2 ;  /* 0x00000004fc0e7c11 */ /* 0x000fe4000f8610ff */
[----:B------:R-:W-:Y:S02]  /*e200*/  LEA.HI.X R20, R24, UR9, R20, 0x2, P0 ;  /* 0x0000000918147c11 */ /* 0x000fe400080f1414 */
[----:B------:R-:W-:Y:S02]  /*e210*/  LEA.HI.X R21, R25, UR9, R21, 0x2, P1 ;  /* 0x0000000919157c11 */ /* 0x000fe400088f1415 */
[----:B------:R-:W-:Y:S02]  /*e220*/  LEA.HI.X R22, R16, UR9, R22, 0x2, P2 ;  /* 0x0000000910167c11 */ /* 0x000fe400090f1416 */
[----:B------:R-:W-:Y:S02]  /*e230*/  LEA.HI.X R23, R252, UR9, R23, 0x2, P3 ;  /* 0x00000009fc177c11 */ /* 0x000fe400098f1417 */
[----:B------:R-:W-:Y:S01]  /*e240*/  SHF.R.S32.HI R24, RZ, 0x1f, R113 ;  /* 0x0000001fff187819 */ /* 0x000fe20000011471 */
[----:B------:R-:W2:Y:S01]  /*e250*/  LDL.LU R252, [R1+0x1bc] ;  /* 0x0001bc0001fc7983 */ /* 0x000ea20000300800 */
[----:B------:R-:W-:-:S02]  /*e260*/  LEA R15, P0, R113, UR4, 0x2 ;  /* 0x00000004710f7c11 */ /* 0x000fc4000f8010ff */
[----:B------:R-:W-:Y:S02]  /*e270*/  SHF.R.S32.HI R25, RZ, 0x1f, R88 ;  /* 0x0000001fff197819 */ /* 0x000fe40000011458 */
[----:B------:R-:W-:Y:S02]  /*e280*/  LEA R16, P1, R88, UR4, 0x2 ;  /* 0x0000000458107c11 */ /* 0x000fe4000f8210ff */
[----:B------:R-:W-:Y:S02]  /*e290*/  SHF.R.S32.HI R26, RZ, 0x1f, R89 ;  /* 0x0000001fff1a7819 */ /* 0x000fe40000011459 */
[----:B------:R-:W-:Y:S02]  /*e2a0*/  LEA R18, P2, R89, UR4, 0x2 ;  /* 0x0000000459127c11 */ /* 0x000fe4000f8410ff */
[----:B------:R-:W-:Y:S02]  /*e2b0*/  SHF.R.S32.HI R27, RZ, 0x1f, R73 ;  /* 0x0000001fff1b7819 */ /* 0x000fe40000011449 */
[----:B------:R-:W-:-:S02]  /*e2c0*/  LEA R136, P3, R73, UR4, 0x2 ;  /* 0x0000000449887c11 */ /* 0x000fc4000f8610ff */
[----:B------:R-:W-:Y:S02]  /*e2d0*/  LEA.HI.X R24, R113, UR9, R24, 0x2, P0 ;  /* 0x0000000971187c11 */ /* 0x000fe400080f1418 */
[----:B------:R-:W-:Y:S01]  /*e2e0*/  LEA.HI.X R25, R88, UR9, R25, 0x2, P1 ;  /* 0x0000000958197c11 */ /* 0x000fe200088f1419 */
[----:B------:R-:W2:Y:S01]  /*e2f0*/  LDL.LU R113, [R1+0x1c0] ;  /* 0x0001c00001717983 */ /* 0x000ea20000300800 */
[----:B------:R-:W-:-:S03]  /*e300*/  LEA.HI.X R26, R89, UR9, R26, 0x2, P2 ;  /* 0x00000009591a7c11 */ /* 0x000fc600090f141a */
[----:B------:R-:W2:Y:S01]  /*e310*/  LDL.LU R88, [R1+0x1c4] ;  /* 0x0001c40001587983 */ /* 0x000ea20000300800 */
[----:B------:R-:W-:-:S03]  /*e320*/  LEA.HI.X R27, R73, UR9, R27, 0x2, P3 ;  /* 0x00000009491b7c11 */ /* 0x000fc600098f141b */
[----:B------:R-:W2:Y:S04]  /*e330*/  LDL.LU R89, [R1+0x1c8] ;  /* 0x0001c80001597983 */ /* 0x000ea80000300800 */
[----:B------:R-:W2:Y:S01]  /*e340*/  LDL.LU R73, [R1+0x1cc] ;  /* 0x0001cc0001497983 */ /* 0x000ea20000300800 */
[----:B------:R-:W-:Y:S02]  /*e350*/  SHF.R.S32.HI R137, RZ, 0x1f, R97 ;  /* 0x0000001fff897819 */ /* 0x000fe40000011461 */
[----:B------:R-:W-:Y:S02]  /*e360*/  LEA R138, P0, R97, UR4, 0x2 ;  /* 0x00000004618a7c11 */ /* 0x000fe4000f8010ff */
[----:B------:R-:W-:Y:S02]  /*e370*/  SHF.R.S32.HI R139, RZ, 0x1f, R72 ;  /* 0x0000001fff8b7819 */ /* 0x000fe40000011448 */
[----:B------:R-:W-:-:S02]  /*e380*/  LEA R140, P1, R72, UR4, 0x2 ;  /* 0x00000004488c7c11 */ /* 0x000fc4000f8210ff */
[----:B------:R-:W-:Y:S02]  /*e390*/  LEA.HI.X R137, R97, UR9, R137, 0x2, P0 ;  /* 0x0000000961897c11 */ /* 0x000fe400080f1489 */
[----:B------:R-:W-:Y:S01]  /*e3a0*/  LEA.HI.X R139, R72, UR9, R139, 0x2, P1 ;  /* 0x00000009488b7c11 */ /* 0x000fe200088f148b */
[----:B------:R-:W2:Y:S04]  /*e3b0*/  LDL.LU R97, [R1+0x1d4] ;  /* 0x0001d40001617983 */ /* 0x000ea80000300800 */
[----:B------:R-:W2:Y:S01]  /*e3c0*/  LDL.LU R72, [R1+0x1d8] ;  /* 0x0001d80001487983 */ /* 0x000ea20000300800 */
[----:B---3--:R-:W-:Y:S02]  /*e3d0*/  SHF.R.S32.HI R141, RZ, 0x1f, R246 ;  /* 0x0000001fff8d7819 */ /* 0x008fe400000114f6 */
[----:B------:R-:W-:-:S04]  /*e3e0*/  LEA R142, P2, R246, UR4, 0x2 ;  /* 0x00000004f68e7c11 */ /* 0x000fc8000f8410ff */
[----:B------:R-:W-:Y:S02]  /*e3f0*/  LEA.HI.X R141, R246, UR9, R141, 0x2, P2 ;  /* 0x00000009f68d7c11 */ /* 0x000fe400090f148d */
[----:B------:R-:W3:Y:S01]  /*e400*/  LDL.LU R246, [R1+0x1dc] ;  /* 0x0001dc0001f67983 */ /* 0x000ee20000300800 */
[----:B----4-:R-:W-:Y:S02]  /*e410*/  SHF.R.S32.HI R143, RZ, 0x1f, R247 ;  /* 0x0000001fff8f7819 */ /* 0x010fe400000114f7 */
[----:B------:R-:W-:Y:S02]  /*e420*/  LEA R144, P3, R247, UR4, 0x2 ;  /* 0x00000004f7907c11 */ /* 0x000fe4000f8610ff */
[----:B------:R-:W-:Y:S02]  /*e430*/  SHF.R.S32.HI R145, RZ, 0x1f, R129 ;  /* 0x0000001fff917819 */ /* 0x000fe40000011481 */
[----:B------:R-:W-:Y:S02]  /*e440*/  LEA R146, P0, R129, UR4, 0x2 ;  /* 0x0000000481927c11 */ /* 0x000fe4000f8010ff */
[----:B------:R-:W-:-:S02]  /*e450*/  SHF.R.S32.HI R147, RZ, 0x1f, R112 ;  /* 0x0000001fff937819 */ /* 0x000fc40000011470 */
[----:B------:R-:W-:Y:S02]  /*e460*/  LEA R148, P1, R112, UR4, 0x2 ;  /* 0x0000000470947c11 */ /* 0x000fe4000f8210ff */
[----:B------:R-:W-:Y:S02]  /*e470*/  SHF.R.S32.HI R149, RZ, 0x1f, R96 ;  /* 0x0000001fff957819 */ /* 0x000fe40000011460 */
[----:B------:R-:W-:Y:S02]  /*e480*/  LEA R150, P2, R96, UR4, 0x2 ;  /* 0x0000000460967c11 */ /* 0x000fe4000f8410ff */
[----:B------:R-:W-:Y:S02]  /*e490*/  LEA.HI.X R143, R247, UR9, R143, 0x2, P3 ;  /* 0x00000009f78f7c11 */ /* 0x000fe400098f148f */
[----:B------:R-:W4:Y:S01]  /*e4a0*/  LDL.LU R247, [R1+0x1e0] ;  /* 0x0001e00001f77983 */ /* 0x000f220000300800 */
[----:B------:R-:W-:Y:S02]  /*e4b0*/  LEA.HI.X R145, R129, UR9, R145, 0x2, P0 ;  /* 0x0000000981917c11 */ /* 0x000fe400080f1491 */
[----:B------:R-:W-:Y:S01]  /*e4c0*/  LEA.HI.X R147, R112, UR9, R147, 0x2, P1 ;  /* 0x0000000970937c11 */ /* 0x000fe200088f1493 */
[----:B------:R-:W4:Y:S01]  /*e4d0*/  LDL.LU R129, [R1+0x1ec] ;  /* 0x0001ec0001817983 */ /* 0x000f220000300800 */
[----:B------:R-:W-:-:S03]  /*e4e0*/  LEA.HI.X R149, R96, UR9, R149, 0x2, P2 ;  /* 0x0000000960957c11 */ /* 0x000fc600090f1495 */
[----:B------:R-:W4:Y:S04]  /*e4f0*/  LDL R112, [R1+0x1f0] ;  /* 0x0001f00001707983 */ /* 0x000f280000100800 */
[----:B------:R-:W4:Y:S01]  /*e500*/  LDL.LU R96, [R1+0x250] ;  /* 0x0002500001607983 */ /* 0x000f220000300800 */
[----:B--2---:R-:W-:Y:S02]  /*e510*/  SHF.R.S32.HI R151, RZ, 0x1f, R252 ;  /* 0x0000001fff977819 */ /* 0x004fe400000114fc */
[----:B------:R-:W-:-:S04]  /*e520*/  LEA R152, P3, R252, UR4, 0x2 ;  /* 0x00000004fc987c11 */ /* 0x000fc8000f8610ff */
[----:B------:R-:W-:Y:S02]  /*e530*/  LEA.HI.X R151, R252, UR9, R151, 0x2, P3 ;  /* 0x00000009fc977c11 */ /* 0x000fe400098f1497 */
[----:B------:R-:W2:Y:S01]  /*e540*/  LDL R252, [R1+0x254] ;  /* 0x0002540001fc7983 */ /* 0x000ea20000100800 */
[----:B------:R-:W-:Y:S02]  /*e550*/  SHF.R.S32.HI R153, RZ, 0x1f, R113 ;  /* 0x0000001fff997819 */ /* 0x000fe40000011471 */
        /* <DEDUP_REMOVED lines=8> */
[----:B------:R-:W-:Y:S01]  /*e5e0*/  LEA.HI.X R155, R88, UR9, R155, 0x2, P1 ;  /* 0x00000009589b7c11 */ /* 0x000fe200088f149b */
[----:B------:R-:W2:Y:S01]  /*e5f0*/  LDL R113, [R1+0x258] ;  /* 0x0002580001717983 */ /* 0x000ea20000100800 */
[----:B------:R-:W-:-:S03]  /*e600*/  LEA.HI.X R157, R89, UR9, R157, 0x2, P2 ;  /* 0x00000009599d7c11 */ /* 0x000fc600090f149d */
[----:B------:R-:W2:Y:S01]  /*e610*/  LDL R88, [R1+0x25c] ;  /* 0x00025c0001587983 */ /* 0x000ea20000100800 */
[----:B------:R-:W-:-:S03]  /*e620*/  LEA.HI.X R159, R73, UR9, R159, 0x2, P3 ;  /* 0x00000009499f7c11 */ /* 0x000fc600098f149f */
[----:B------:R-:W2:Y:S04]  /*e630*/  LDL R89, [R1+0x260] ;  /* 0x0002600001597983 */ /* 0x000ea80000100800 */
[----:B------:R-:W2:Y:S01]  /*e640*/  LDL R73, [R1+0x264] ;  /* 0x0002640001497983 */ /* 0x000ea20000100800 */
[----:B------:R-:W-:Y:S02]  /*e650*/  SHF.R.S32.HI R161, RZ, 0x1f, R97 ;  /* 0x0000001fffa17819 */ /* 0x000fe40000011461 */
[----:B------:R-:W-:Y:S02]  /*e660*/  LEA R162, P0, R97, UR4, 0x2 ;  /* 0x0000000461a27c11 */ /* 0x000fe4000f8010ff */
[----:B------:R-:W-:Y:S02]  /*e670*/  SHF.R.S32.HI R163, RZ, 0x1f, R72 ;  /* 0x0000001fffa37819 */ /* 0x000fe40000011448 */
[----:B------:R-:W-:-:S02]  /*e680*/  LEA R164, P1, R72, UR4, 0x2 ;  /* 0x0000000448a47c11 */ /* 0x000fc4000f8210ff */
[----:B------:R-:W-:Y:S02]  /*e690*/  LEA.HI.X R161, R97, UR9, R161, 0x2, P0 ;  /* 0x0000000961a17c11 */ /* 0x000fe400080f14a1 */
[----:B------:R-:W-:Y:S01]  /*e6a0*/  LEA.HI.X R163, R72, UR9, R163, 0x2, P1 ;  /* 0x0000000948a37c11 */ /* 0x000fe200088f14a3 */
[----:B------:R-:W2:Y:S04]  /*e6b0*/  LDL R97, [R1+0x268] ;  /* 0x0002680001617983 */ /* 0x000ea80000100800 */
[----:B------:R-:W2:Y:S01]  /*e6c0*/  LDL R72, [R1+0x26c] ;  /* 0x00026c0001487983 */ /* 0x000ea20000100800 */
[----:B---3--:R-:W-:Y:S02]  /*e6d0*/  SHF.R.S32.HI R165, RZ, 0x1f, R246 ;  /* 0x0000001fffa57819 */ /* 0x008fe400000114f6 */
[----:B------:R-:W-:-:S04]  /*e6e0*/  LEA R166, P2, R246, UR4, 0x2 ;  /* 0x00000004f6a67c11 */ /* 0x000fc8000f8410ff */
[----:B------:R-:W-:Y:S02]  /*e6f0*/  LEA.HI.X R165, R246, UR9, R165, 0x2, P2 ;  /* 0x00000009f6a57c11 */ /* 0x000fe400090f14a5 */
[----:B------:R-:W3:Y:S01]  /*e700*/  LDL R246, [R1+0x270] ;  /* 0x0002700001f67983 */ /* 0x000ee20000100800 */
[----:B----4-:R-:W-:Y:S02]  /*e710*/  SHF.R.S32.HI R167, RZ, 0x1f, R247 ;  /* 0x0000001fffa77819 */ /* 0x010fe400000114f7 */
[C---:B------:R-:W-:Y:S02]  /*e720*/  LEA R168, P3, R247.reuse, UR4, 0x2 ;  /* 0x00000004f7a87c11 */ /* 0x040fe4000f8610ff */
[----:B------:R-:W-:Y:S02]  /*e730*/  SHF.R.S32.HI R169, RZ, 0x1f, R129 ;  /* 0x0000001fffa97819 */ /* 0x000fe40000011481 */
[----:B------:R-:W-:Y:S02]  /*e740*/  LEA.HI.X R167, R247, UR9, R167, 0x2, P3 ;  /* 0x00000009f7a77c11 */ /* 0x000fe400098f14a7 */
[----:B------:R-:W-:Y:S01]  /*e750*/  SHF.R.S32.HI R171, RZ, 0x1f, R112 ;  /* 0x0000001fffab7819 */ /* 0x000fe20000011470 */
[----:B------:R-:W4:Y:S01]  /*e760*/  LDL R247, [R1+0x274] ;  /* 0x0002740001f77983 */ /* 0x000f220000100800 */
[----:B------:R-:W-:-:S02]  /*e770*/  LEA R172, P1, R112, UR4, 0x2 ;  /* 0x0000000470ac7c11 */ /* 0x000fc4000f8210ff */
[----:B------:R-:W-:Y:S02]  /*e780*/  SHF.R.S32.HI R173, RZ, 0x1f, R96 ;  /* 0x0000001fffad7819 */ /* 0x000fe40000011460 */
[----:B------:R-:W-:Y:S02]  /*e790*/  LEA R174, P2, R96, UR4, 0x2 ;  /* 0x0000000460ae7c11 */ /* 0x000fe4000f8410ff */
[C---:B------:R-:W-:Y:S02]  /*e7a0*/  LEA R170, P0, R129.reuse, UR4, 0x2 ;  /* 0x0000000481aa7c11 */ /* 0x040fe4000f8010ff */
[----:B------:R-:W-:Y:S02]  /*e7b0*/  LEA.HI.X R171, R112, UR9, R171, 0x2, P1 ;  /* 0x0000000970ab7c11 */ /* 0x000fe400088f14ab */
[----:B------:R-:W-:Y:S01]  /*e7c0*/  LEA.HI.X R173, R96, UR9, R173, 0x2, P2 ;  /* 0x0000000960ad7c11 */ /* 0x000fe200090f14ad */
[----:B------:R-:W4:Y:S01]  /*e7d0*/  LDL R112, [R1+0x27c] ;  /* 0x00027c0001707983 */ /* 0x000f220000100800 */
[----:B------:R-:W-:-:S03]  /*e7e0*/  LEA.HI.X R169, R129, UR9, R169, 0x2, P0 ;  /* 0x0000000981a97c11 */ /* 0x000fc600080f14a9 */
[----:B------:R-:W4:Y:S04]  /*e7f0*/  LDL R96, [R1+0x280] ;  /* 0x0002800001607983 */ /* 0x000f280000100800 */
[----:B------:R-:W4:Y:S01]  /*e800*/  LDL R129, [R1+0x278] ;  /* 0x0002780001817983 */ /* 0x000f220000100800 */
        /* <DEDUP_REMOVED lines=33> */
[----:B------:R-:W-:-:S04]  /*ea20*/  LEA R192, P3, R247, UR4, 0x2 ;  /* 0x00000004f7c07c11 */ /* 0x000fc8000f8610ff */
[----:B------:R-:W-:Y:S02]  /*ea30*/  LEA.HI.X R191, R247, UR9, R191, 0x2, P3 ;  /* 0x00000009f7bf7c11 */ /* 0x000fe400098f14bf */
[----:B------:R-:W4:Y:S01]  /*ea40*/  LDL R247, [R1+0x2a4] ;  /* 0x0002a40001f77983 */ /* 0x000f220000100800 */
[----:B------:R-:W-:Y:S02]  /*ea50*/  SHF.R.S32.HI R195, RZ, 0x1f, R112 ;  /* 0x0000001fffc37819 */ /* 0x000fe40000011470 */
[----:B------:R-:W-:Y:S02]  /*ea60*/  LEA R196, P1, R112, UR4, 0x2 ;  /* 0x0000000470c47c11 */ /* 0x000fe4000f8210ff */
[----:B------:R-:W-:Y:S02]  /*ea70*/  SHF.R.S32.HI R197, RZ, 0x1f, R96 ;  /* 0x0000001fffc57819 */ /* 0x000fe40000011460 */
[----:B------:R-:W-:Y:S02]  /*ea80*/  LEA R198, P2, R96, UR4, 0x2 ;  /* 0x0000000460c67c11 */ /* 0x000fe4000f8410ff */
[----:B------:R-:W-:-:S02]  /*ea90*/  SHF.R.S32.HI R193, RZ, 0x1f, R129 ;  /* 0x0000001fffc17819 */ /* 0x000fc40000011481 */
[C---:B------:R-:W-:Y:S02]  /*eaa0*/  LEA R194, P0, R129.reuse, UR4, 0x2 ;  /* 0x0000000481c27c11 */ /* 0x040fe4000f8010ff */
[----:B------:R-:W-:Y:S02]  /*eab0*/  LEA.HI.X R195, R112, UR9, R195, 0x2, P1 ;  /* 0x0000000970c37c11 */ /* 0x000fe400088f14c3 */
[----:B------:R-:W-:Y:S01]  /*eac0*/  LEA.HI.X R197, R96, UR9, R197, 0x2, P2 ;  /* 0x0000000960c57c11 */ /* 0x000fe200090f14c5 */
[----:B------:R-:W4:Y:S01]  /*ead0*/  LDL R112, [R1+0x2ac] ;  /* 0x0002ac0001707983 */ /* 0x000f220000100800 */
[----:B------:R-:W-:-:S03]  /*eae0*/  LEA.HI.X R193, R129, UR9, R193, 0x2, P0 ;  /* 0x0000000981c17c11 */ /* 0x000fc600080f14c1 */
[----:B------:R-:W4:Y:S01]  /*eaf0*/  LDL R96, [R1+0x2b0] ;  /* 0x0002b00001607983 */ /* 0x000f220000100800 */
[----:B--2---:R-:W-:-:S03]  /*eb00*/  SHF.R.S32.HI R199, RZ, 0x1f, R252 ;  /* 0x0000001fffc77819 */ /* 0x004fc600000114fc */
[----:B------:R-:W2:Y:S01]  /*eb10*/  LDL R129, [R1+0x2a8] ;  /* 0x0002a80001817983 */ /* 0x000ea20000100800 */
[----:B------:R-:W-:-:S04]  /*eb20*/  LEA R200, P3, R252, UR4, 0x2 ;  /* 0x00000004fcc87c11 */ /* 0x000fc8000f8610ff */
[----:B------:R-:W-:Y:S02]  /*eb30*/  LEA.HI.X R199, R252, UR9, R199, 0x2, P3 ;  /* 0x00000009fcc77c11 */ /* 0x000fe400098f14c7 */
[----:B------:R-:W2:Y:S01]  /*eb40*/  LDL.LU R252, [R1+0x2b4] ;  /* 0x0002b40001fc7983 */ /* 0x000ea20000300800 */
        /* <DEDUP_REMOVED lines=32> */
[----:B------:R-:W4:Y:S01]  /*ed50*/  LDL.LU R128, [R1+0x2d8] ;  /* 0x0002d80001807983 */ /* 0x000f220000300800 */
[----:B------:R-:W-:Y:S02]  /*ed60*/  SHF.R.S32.HI R219, RZ, 0x1f, R112 ;  /* 0x0000001fffdb7819 */ /* 0x000fe40000011470 */
[----:B------:R-:W-:Y:S02]  /*ed70*/  LEA R220, P1, R112, UR4, 0x2 ;  /* 0x0000000470dc7c11 */ /* 0x000fe4000f8210ff */
[----:B------:R-:W-:-:S02]  /*ed80*/  SHF.R.S32.HI R221, RZ, 0x1f, R96 ;  /* 0x0000001fffdd7819 */ /* 0x000fc40000011460 */
[----:B------:R-:W-:Y:S02]  /*ed90*/  LEA R222, P2, R96, UR4, 0x2 ;  /* 0x0000000460de7c11 */ /* 0x000fe4000f8410ff */
[----:B------:R-:W-:Y:S02]  /*eda0*/  LEA.HI.X R219, R112, UR9, R219, 0x2, P1 ;  /* 0x0000000970db7c11 */ /* 0x000fe400088f14db */
[----:B--2---:R-:W-:Y:S01]  /*edb0*/  SHF.R.S32.HI R217, RZ, 0x1f, R129 ;  /* 0x0000001fffd97819 */ /* 0x004fe20000011481 */
[----:B------:R-:W2:Y:S01]  /*edc0*/  LDL.LU R112, [R1+0x2dc] ;  /* 0x0002dc0001707983 */ /* 0x000ea20000300800 */
[----:B------:R-:W-:Y:S02]  /*edd0*/  LEA R218, P0, R129, UR4, 0x2 ;  /* 0x0000000481da7c11 */ /* 0x000fe4000f8010ff */
[----:B------:R-:W-:Y:S02]  /*ede0*/  LEA.HI.X R221, R96, UR9, R221, 0x2, P2 ;  /* 0x0000000960dd7c11 */ /* 0x000fe400090f14dd */
[----:B------:R-:W-:Y:S01]  /*edf0*/  SHF.R.S32.HI R223, RZ, 0x1f, R252 ;  /* 0x0000001fffdf7819 */ /* 0x000fe200000114fc */
[----:B------:R-:W2:Y:S01]  /*ee00*/  LDL.LU R96, [R1+0x2e0] ;  /* 0x0002e00001607983 */ /* 0x000ea20000300800 */
[----:B------:R-:W-:-:S02]  /*ee10*/  LEA R224, P3, R252, UR4, 0x2 ;  /* 0x00000004fce07c11 */ /* 0x000fc4000f8610ff */
[----:B------:R-:W-:Y:S02]  /*ee20*/  LEA.HI.X R217, R129, UR9, R217, 0x2, P0 ;  /* 0x0000000981d97c11 */ /* 0x000fe400080f14d9 */
[----:B------:R-:W-:Y:S02]  /*ee30*/  LEA.HI.X R223, R252, UR9, R223, 0x2, P3 ;  /* 0x00000009fcdf7c11 */ /* 0x000fe400098f14df */
[----:B------:R-:W2:Y:S01]  /*ee40*/  LDL.LU R252, [R1+0x2e4] ;  /* 0x0002e40001fc7983 */ /* 0x000ea20000300800 */
[----:B------:R-:W-:Y:S02]  /*ee50*/  SHF.R.S32.HI R225, RZ, 0x1f, R113 ;  /* 0x0000001fffe17819 */ /* 0x000fe40000011471 */
[----:B------:R-:W-:Y:S02]  /*ee60*/  LEA R226, P0, R113, UR4, 0x2 ;  /* 0x0000000471e27c11 */ /* 0x000fe4000f8010ff */
[----:B------:R-:W-:Y:S02]  /*ee70*/  SHF.R.S32.HI R227, RZ, 0x1f, R88 ;  /* 0x0000001fffe37819 */ /* 0x000fe40000011458 */
[----:B------:R-:W-:-:S02]  /*ee80*/  LEA R228, P1, R88, UR4, 0x2 ;  /* 0x0000000458e47c11 */ /* 0x000fc4000f8210ff */
[----:B------:R-:W-:Y:S02]  /*ee90*/  SHF.R.S32.HI R229, RZ, 0x1f, R89 ;  /* 0x0000001fffe57819 */ /* 0x000fe40000011459 */
        /* <DEDUP_REMOVED lines=10> */
[----:B------:R-:W2:Y:S04]  /*ef40*/  LDL.LU R73, [R1+0x2f4] ;  /* 0x0002f40001497983 */ /* 0x000ea80000300800 */
[----:B------:R-:W2:Y:S04]  /*ef50*/  LDL.LU R74, [R1+0x2f8] ;  /* 0x0002f800014a7983 */ /* 0x000ea80000300800 */
[----:B------:R-:W2:Y:S01]  /*ef60*/  LDL.LU R129, [R1+0x2fc] ;  /* 0x0002fc0001817983 */ /* 0x000ea20000300800 */
[----:B------:R-:W-:-:S02]  /*ef70*/  SHF.R.S32.HI R233, RZ, 0x1f, R97 ;  /* 0x0000001fffe97819 */ /* 0x000fc40000011461 */
[C---:B------:R-:W-:Y:S02]  /*ef80*/  LEA R234, P0, R97.reuse, UR4, 0x2 ;  /* 0x0000000461ea7c11 */ /* 0x040fe4000f8010ff */
[----:B------:R-:W-:Y:S02]  /*ef90*/  SHF.R.S32.HI R235, RZ, 0x1f, R72 ;  /* 0x0000001fffeb7819 */ /* 0x000fe40000011448 */
[C---:B------:R-:W-:Y:S02]  /*efa0*/  LEA R236, P1, R72.reuse, UR4, 0x2 ;  /* 0x0000000448ec7c11 */ /* 0x040fe4000f8210ff */
[----:B------:R-:W-:Y:S02]  /*efb0*/  LEA.HI.X R233, R97, UR9, R233, 0x2, P0 ;  /* 0x0000000961e97c11 */ /* 0x000fe400080f14e9 */
[----:B------:R-:W-:Y:S01]  /*efc0*/  LEA.HI.X R235, R72, UR9, R235, 0x2, P1 ;  /* 0x0000000948eb7c11 */ /* 0x000fe200088f14eb */
[----:B------:R-:W2:Y:S04]  /*efd0*/  LDL.LU R97, [R1+0x300] ;  /* 0x0003000001617983 */ /* 0x000ea80000300800 */
[----:B------:R-:W2:Y:S04]  /*efe0*/  LDL.LU R72, [R1+0x304] ;  /* 0x0003040001487983 */ /* 0x000ea80000300800 */
[----:B------:R-:W2:Y:S04]  /*eff0*/  LDL.LU R114, [R1+0x308] ;  /* 0x0003080001727983 */ /* 0x000ea80000300800 */
[----:B------:R-:W2:Y:S01]  /*f000*/  LDL.LU R98, [R1+0x30c] ;  /* 0x00030c0001627983 */ /* 0x000ea20000300800 */
[----:B---3--:R-:W-:-:S02]  /*f010*/  SHF.R.S32.HI R237, RZ, 0x1f, R246 ;  /* 0x0000001fffed7819 */ /* 0x008fc400000114f6 */
[----:B------:R-:W-:-:S04]  /*f020*/  LEA R238, P2, R246, UR4, 0x2 ;  /* 0x00000004f6ee7c11 */ /* 0x000fc8000f8410ff */
[----:B------:R-:W-:Y:S02]  /*f030*/  LEA.HI.X R237, R246, UR9, R237, 0x2, P2 ;  /* 0x00000009f6ed7c11 */ /* 0x000fe400090f14ed */
[----:B----4-:R-:W-:Y:S02]  /*f040*/  SHF.R.S32.HI R239, RZ, 0x1f, R247 ;  /* 0x0000001fffef7819 */ /* 0x010fe400000114f7 */
[C---:B------:R-:W-:Y:S02]  /*f050*/  LEA R240, P3, R247.reuse, UR4, 0x2 ;  /* 0x00000004f7f07c11 */ /* 0x040fe4000f8610ff */
[----:B------:R-:W-:Y:S02]  /*f060*/  SHF.R.S32.HI R241, RZ, 0x1f, R128 ;  /* 0x0000001ffff17819 */ /* 0x000fe40000011480 */
[----:B------:R-:W-:Y:S02]  /*f070*/  LEA.HI.X R239, R247, UR9, R239, 0x2, P3 ;  /* 0x00000009f7ef7c11 */ /* 0x000fe400098f14ef */
[----:B------:R-:W-:-:S04]  /*f080*/  LEA R242, P0, R128, UR4, 0x2 ;  /* 0x0000000480f27c11 */ /* 0x000fc8000f8010ff */
[----:B------:R-:W-:Y:S02]  /*f090*/  LEA.HI.X R241, R128, UR9, R241, 0x2, P0 ;  /* 0x0000000980f17c11 */ /* 0x000fe400080f14f1 */
[----:B--2---:R-:W-:Y:S02]  /*f0a0*/  SHF.R.S32.HI R243, RZ, 0x1f, R112 ;  /* 0x0000001ffff37819 */ /* 0x004fe40000011470 */
[----:B------:R-:W-:Y:S02]  /*f0b0*/  LEA R244, P1, R112, UR4, 0x2 ;  /* 0x0000000470f47c11 */ /* 0x000fe4000f8210ff */
[----:B------:R-:W-:Y:S02]  /*f0c0*/  SHF.R.S32.HI R245, RZ, 0x1f, R96 ;  /* 0x0000001ffff57819 */ /* 0x000fe40000011460 */
[----:B------:R-:W-:Y:S02]  /*f0d0*/  LEA R246, P2, R96, UR4, 0x2 ;  /* 0x0000000460f67c11 */ /* 0x000fe4000f8410ff */
[----:B------:R-:W-:-:S02]  /*f0e0*/  LEA.HI.X R243, R112, UR9, R243, 0x2, P1 ;  /* 0x0000000970f37c11 */ /* 0x000fc400088f14f3 */
[----:B------:R-:W-:Y:S01]  /*f0f0*/  LEA.HI.X R245, R96, UR9, R245, 0x2, P2 ;  /* 0x0000000960f57c11 */ /* 0x000fe200090f14f5 */
[----:B------:R-:W2:Y:S01]  /*f100*/  LDL.LU R112, [R1+0x310] ;  /* 0x0003100001707983 */ /* 0x000ea20000300800 */
[----:B------:R-:W-:Y:S02]  /*f110*/  SHF.R.S32.HI R247, RZ, 0x1f, R252 ;  /* 0x0000001ffff77819 */ /* 0x000fe400000114fc */
[C---:B------:R-:W-:Y:S01]  /*f120*/  LEA R248, P3, R252.reuse, UR4, 0x2 ;  /* 0x00000004fcf87c11 */ /* 0x040fe2000f8610ff */
[----:B------:R-:W3:Y:S03]  /*f130*/  LDL.LU R96, [R1+0x314] ;  /* 0x0003140001607983 */ /* 0x000ee60000300800 */
[----:B------:R-:W-:Y:S01]  /*f140*/  LEA.HI.X R247, R252, UR9, R247, 0x2, P3 ;  /* 0x00000009fcf77c11 */ /* 0x000fe200098f14f7 */
[----:B------:R-:W4:Y:S04]  /*f150*/  LDL.LU R130, [R1+0x318] ;  /* 0x0003180001827983 */ /* 0x000f280000300800 */
[----:B------:R-:W4:Y:S04]  /*f160*/  LDL.LU R131, [R1+0x31c] ;  /* 0x00031c0001837983 */ /* 0x000f280000300800 */
[----:B------:R-:W4:Y:S01]  /*f170*/  LDL.LU R128, [R1+0x320] ;  /* 0x0003200001807983 */ /* 0x000f220000300800 */
[----:B------:R-:W-:-:S02]  /*f180*/  SHF.R.S32.HI R249, RZ, 0x1f, R113 ;  /* 0x0000001ffff97819 */ /* 0x000fc40000011471 */
[C---:B------:R-:W-:Y:S02]  /*f190*/  LEA R250, P0, R113.reuse, UR4, 0x2 ;  /* 0x0000000471fa7c11 */ /* 0x040fe4000f8010ff */
[----:B------:R-:W-:Y:S02]  /*f1a0*/  SHF.R.S32.HI R251, RZ, 0x1f, R88 ;  /* 0x0000001ffffb7819 */ /* 0x000fe40000011458 */
[C---:B------:R-:W-:Y:S02]  /*f1b0*/  LEA R252, P1, R88.reuse, UR4, 0x2 ;  /* 0x0000000458fc7c11 */ /* 0x040fe4000f8210ff */
[----:B------:R-:W-:Y:S02]  /*f1c0*/  LEA.HI.X R249, R113, UR9, R249, 0x2, P0 ;  /* 0x0000000971f97c11 */ /* 0x000fe400080f14f9 */
[----:B------:R-:W-:Y:S01]  /*f1d0*/  LEA.HI.X R251, R88, UR9, R251, 0x2, P1 ;  /* 0x0000000958fb7c11 */ /* 0x000fe200088f14fb */
[----:B------:R-:W4:Y:S04]  /*f1e0*/  LDL.LU R113, [R1+0x324] ;  /* 0x0003240001717983 */ /* 0x000f280000300800 */
[----:B------:R-:W4:Y:S04]  /*f1f0*/  LDL.LU R115, [R1+0x328] ;  /* 0x0003280001737983 */ /* 0x000f280000300800 */
[----:B------:R-:W4:Y:S01]  /*f200*/  LDL.LU R99, [R1+0x32c] ;  /* 0x00032c0001637983 */ /* 0x000f220000300800 */
[----:B------:R-:W-:-:S02]  /*f210*/  SHF.R.S32.HI R71, RZ, 0x1f, R129 ;  /* 0x0000001fff477819 */ /* 0x000fc40000011481 */
[----:B------:R-:W-:-:S04]  /*f220*/  LEA R88, P1, R129, UR4, 0x2 ;  /* 0x0000000481587c11 */ /* 0x000fc8000f8210ff */
[----:B------:R-:W-:Y:S02]  /*f230*/  LEA.HI.X R71, R129, UR9, R71, 0x2, P1 ;  /* 0x0000000981477c11 */ /* 0x000fe400088f1447 */
[----:B------:R-:W4:Y:S01]  /*f240*/  LDL.LU R129, [R1+0x330] ;  /* 0x0003300001817983 */ /* 0x000f220000300800 */
[----:B------:R-:W-:Y:S02]  /*f250*/  SHF.R.S32.HI R85, RZ, 0x1f, R89 ;  /* 0x0000001fff557819 */ /* 0x000fe40000011459 */
[----:B------:R-:W-:Y:S02]  /*f260*/  SHF.R.S32.HI R75, RZ, 0x1f, R73 ;  /* 0x0000001fff4b7819 */ /* 0x000fe40000011449 */
[----:B------:R-:W-:Y:S02]  /*f270*/  LEA R91, P2, R89, UR4, 0x2 ;  /* 0x00000004595b7c11 */ /* 0x000fe4000f8410ff */
[----:B------:R-:W-:Y:S02]  /*f280*/  LEA R90, P3, R73, UR4, 0x2 ;  /* 0x00000004495a7c11 */ /* 0x000fe4000f8610ff */
[----:B------:R-:W-:-:S02]  /*f290*/  LEA.HI.X R85, R89, UR9, R85, 0x2, P2 ;  /* 0x0000000959557c11 */ /* 0x000fc400090f1455 */
[----:B------:R-:W-:Y:S02]  /*f2a0*/  LEA.HI.X R75, R73, UR9, R75, 0x2, P3 ;  /* 0x00000009494b7c11 */ /* 0x000fe400098f144b */
[----:B------:R-:W-:Y:S02]  /*f2b0*/  SHF.R.S32.HI R73, RZ, 0x1f, R74 ;  /* 0x0000001fff497819 */ /* 0x000fe4000001144a */
[----:B------:R-:W-:Y:S02]  /*f2c0*/  LEA R89, P0, R74, UR4, 0x2 ;  /* 0x000000044a597c11 */ /* 0x000fe4000f8010ff */
[----:B------:R-:W-:Y:S02]  /*f2d0*/  SHF.R.S32.HI R69, RZ, 0x1f, R97 ;  /* 0x0000001fff457819 */ /* 0x000fe40000011461 */
[----:B------:R-:W-:Y:S02]  /*f2e0*/  SHF.R.S32.HI R47, RZ, 0x1f, R72 ;  /* 0x0000001fff2f7819 */ /* 0x000fe40000011448 */
[----:B------:R-:W-:-:S02]  /*f2f0*/  LEA R87, P2, R97, UR4, 0x2 ;  /* 0x0000000461577c11 */ /* 0x000fc4000f8410ff */
[----:B------:R-:W-:Y:S02]  /*f300*/  LEA R86, P3, R72, UR4, 0x2 ;  /* 0x0000000448567c11 */ /* 0x000fe4000f8610ff */
[----:B------:R-:W-:Y:S02]  /*f310*/  LEA.HI.X R73, R74, UR9, R73, 0x2, P0 ;  /* 0x000000094a497c11 */ /* 0x000fe400080f1449 */
[----:B------:R-:W-:Y:S02]  /*f320*/  SHF.R.S32.HI R45, RZ, 0x1f, R114 ;  /* 0x0000001fff2d7819 */ /* 0x000fe40000011472 */
[----:B------:R-:W-:Y:S02]  /*f330*/  LEA R84, P0, R114, UR4, 0x2 ;  /* 0x0000000472547c11 */ /* 0x000fe4000f8010ff */
[----:B------:R-:W-:Y:S02]  /*f340*/  LEA.HI.X R69, R97, UR9, R69, 0x2, P2 ;  /* 0x0000000961457c11 */ /* 0x000fe400090f1445 */
[----:B------:R-:W-:Y:S01]  /*f350*/  LEA.HI.X R47, R72, UR9, R47, 0x2, P3 ;  /* 0x00000009482f7c11 */ /* 0x000fe200098f142f */
[----:B------:R-:W4:Y:S01]  /*f360*/  LDL.LU R97, [R1+0x334] ;  /* 0x0003340001617983 */ /* 0x000f220000300800 */
[----:B------:R-:W-:-:S02]  /*f370*/  SHF.R.S32.HI R43, RZ, 0x1f, R98 ;  /* 0x0000001fff2b7819 */ /* 0x000fc40000011462 */
[----:B------:R-:W-:Y:S02]  /*f380*/  LEA R74, P1, R98, UR4, 0x2 ;  /* 0x00000004624a7c11 */ /* 0x000fe4000f8210ff */
[----:B------:R-:W-:Y:S02]  /*f390*/  LEA.HI.X R45, R114, UR9, R45, 0x2, P0 ;  /* 0x00000009722d7c11 */ /* 0x000fe400080f142d */
[----:B------:R-:W-:Y:S01]  /*f3a0*/  LEA.HI.X R43, R98, UR9, R43, 0x2, P1 ;  /* 0x00000009622b7c11 */ /* 0x000fe200088f142b */
[----:B------:R-:W4:Y:S04]  /*f3b0*/  LDL.LU R114, [R1+0x338] ;  /* 0x0003380001727983 */ /* 0x000f280000300800 */
[----:B------:R-:W4:Y:S01]  /*f3c0*/  LDL.LU R98, [R1+0x33c] ;  /* 0x00033c0001627983 */ /* 0x000f220000300800 */
[----:B--2---:R-:W-:-:S02]  /*f3d0*/  SHF.R.S32.HI R41, RZ, 0x1f, R112 ;  /* 0x0000001fff297819 */ /* 0x004fc40000011470 */
[----:B------:R-:W-:Y:S02]  /*f3e0*/  LEA R72, P2, R112, UR4, 0x2 ;  /* 0x0000000470487c11 */ /* 0x000fe4000f8410ff */
[----:B---3--:R-:W-:Y:S02]  /*f3f0*/  SHF.R.S32.HI R39, RZ, 0x1f, R96 ;  /* 0x0000001fff277819 */ /* 0x008fe40000011460 */
[----:B------:R-:W-:Y:S02]  /*f400*/  LEA R70, P3, R96, UR4, 0x2 ;  /* 0x0000000460467c11 */ /* 0x000fe4000f8610ff */
[----:B------:R-:W-:Y:S02]  /*f410*/  LEA.HI.X R41, R112, UR9, R41, 0x2, P2 ;  /* 0x0000000970297c11 */ /* 0x000fe400090f1429 */
[----:B------:R-:W-:Y:S01]  /*f420*/  LEA.HI.X R39, R96, UR9, R39, 0x2, P3 ;  /* 0x0000000960277c11 */ /* 0x000fe200098f1427 */
[----:B------:R-:W2:Y:S01]  /*f430*/  LDL.LU R112, [R1+0x340] ;  /* 0x0003400001707983 */ /* 0x000ea20000300800 */
[----:B----4-:R-:W-:-:S02]  /*f440*/  SHF.R.S32.HI R37, RZ, 0x1f, R130 ;  /* 0x0000001fff257819 */ /* 0x010fc40000011482 */
[----:B------:R-:W-:Y:S01]  /*f450*/  LEA R68, P0, R130, UR4, 0x2 ;  /* 0x0000000482447c11 */ /* 0x000fe2000f8010ff */
[----:B------:R-:W3:Y:S01]  /*f460*/  LDL.LU R96, [R1+0x344] ;  /* 0x0003440001607983 */ /* 0x000ee20000300800 */
[----:B------:R-:W-:Y:S02]  /*f470*/  SHF.R.S32.HI R33, RZ, 0x1f, R128 ;  /* 0x0000001fff217819 */ /* 0x000fe40000011480 */
[----:B------:R-:W-:Y:S01]  /*f480*/  LEA R44, P2, R128, UR4, 0x2 ;  /* 0x00000004802c7c11 */ /* 0x000fe2000f8410ff */
[----:B------:R-:W4:Y:S01]  /*f490*/  LDL.LU R102, [R1+0x348] ;  /* 0x0003480001667983 */ /* 0x000f220000300800 */
[----:B------:R-:W-:Y:S02]  /*f4a0*/  LEA.HI.X R37, R130, UR9, R37, 0x2, P0 ;  /* 0x0000000982257c11 */ /* 0x000fe400080f1425 */
[----:B------:R-:W-:Y:S01]  /*f4b0*/  LEA.HI.X R33, R128, UR9, R33, 0x2, P2 ;  /* 0x0000000980217c11 */ /* 0x000fe200090f1421 */
[----:B------:R-:W4:Y:S04]  /*f4c0*/  LDL.LU R130, [R1+0x34c] ;  /* 0x00034c0001827983 */ /* 0x000f280000300800 */
[----:B------:R-:W4:Y:S01]  /*f4d0*/  LDL.LU R128, [R1+0x350] ;  /* 0x0003500001807983 */ /* 0x000f220000300800 */
[----:B------:R-:W-:-:S02]  /*f4e0*/  SHF.R.S32.HI R35, RZ, 0x1f, R131 ;  /* 0x0000001fff237819 */ /* 0x000fc40000011483 */
[----:B------:R-:W-:-:S04]  /*f4f0*/  LEA R46, P1, R131, UR4, 0x2 ;  /* 0x00000004832e7c11 */ /* 0x000fc8000f8210ff */
[----:B------:R-:W-:Y:S02]  /*f500*/  LEA.HI.X R35, R131, UR9, R35, 0x2, P1 ;  /* 0x0000000983237c11 */ /* 0x000fe400088f1423 */
[----:B------:R-:W-:Y:S02]  /*f510*/  SHF.R.S32.HI R31, RZ, 0x1f, R113 ;  /* 0x0000001fff1f7819 */ /* 0x000fe40000011471 */
[C---:B------:R-:W-:Y:S02]  /*f520*/  LEA R42, P3, R113.reuse, UR4, 0x2 ;  /* 0x00000004712a7c11 */ /* 0x040fe4000f8610ff */
[----:B------:R-:W-:Y:S02]  /*f530*/  SHF.R.S32.HI R29, RZ, 0x1f, R115 ;  /* 0x0000001fff1d7819 */ /* 0x000fe40000011473 */
[----:B------:R-:W-:Y:S02]  /*f540*/  LEA.HI.X R31, R113, UR9, R31, 0x2, P3 ;  /* 0x00000009711f7c11 */ /* 0x000fe400098f141f */
[C---:B------:R-:W-:Y:S01]  /*f550*/  LEA R40, P0, R115.reuse, UR4, 0x2 ;  /* 0x0000000473287c11 */ /* 0x040fe2000f8010ff */
[----:B------:R-:W4:Y:S04]  /*f560*/  LDL.LU R113, [R1+0x354] ;  /* 0x0003540001717983 */ /* 0x000f280000300800 */
[----:B------:R-:W4:Y:S01]  /*f570*/  LDL.LU R125, [R1+0x358] ;  /* 0x00035800017d7983 */ /* 0x000f220000300800 */
[----:B------:R-:W-:-:S02]  /*f580*/  LEA.HI.X R29, R115, UR9, R29, 0x2, P0 ;  /* 0x00000009731d7c11 */ /* 0x000fc400080f141d */
[----:B------:R-:W-:Y:S01]  /*f590*/  SHF.R.S32.HI R93, RZ, 0x1f, R129 ;  /* 0x0000001fff5d7819 */ /* 0x000fe20000011481 */
[----:B------:R-:W4:Y:S01]  /*f5a0*/  LDL.LU R127, [R1+0x35c] ;  /* 0x00035c00017f7983 */ /* 0x000f220000300800 */
[----:B------:R-:W-:-:S03]  /*f5b0*/  LEA R36, P2, R129, UR4, 0x2 ;  /* 0x0000000481247c11 */ /* 0x000fc6000f8410ff */
[----:B------:R-:W4:Y:S01]  /*f5c0*/  LDL.LU R115, [R1+0x360] ;  /* 0x0003600001737983 */ /* 0x000f220000300800 */
[----:B------:R-:W-:-:S03]  /*f5d0*/  LEA.HI.X R93, R129, UR9, R93, 0x2, P2 ;  /* 0x00000009815d7c11 */ /* 0x000fc600090f145d */
        /* <DEDUP_REMOVED lines=10> */
[C---:B------:R-:W-:Y:S01]  /*f680*/  IMAD.SHL.U32 R6, R57.reuse, 0x80, RZ ;  /* 0x0000008039067824 */ /* 0x040fe200078e00ff */
[C---:B------:R-:W-:Y:S01]  /*f690*/  LOP3.LUT R48, R57.reuse, 0x7, RZ, 0xc0, !PT ;  /* 0x0000000739307812 */ /* 0x040fe200078ec0ff */
[----:B------:R-:W-:Y:S01]  /*f6a0*/  IMAD.SHL.U32 R8, R57, 0x2, RZ ;  /* 0x0000000239087824 */ /* 0x000fe200078e00ff */
[----:B------:R-:W-:Y:S01]  /*f6b0*/  SHF.R.S32.HI R95, RZ, 0x1f, R97 ;  /* 0x0000001fff5f7819 */ /* 0x000fe20000011461 */
[----:B------:R-:W4:Y:S01]  /*f6c0*/  LDL.LU R108, [R1+0x38c] ;  /* 0x00038c00016c7983 */ /* 0x000f220000300800 */
[----:B------:R-:W-:Y:S01]  /*f6d0*/  LOP3.LUT R7, R6, 0x7000, RZ, 0xc0, !PT ;  /* 0x0000700006077812 */ /* 0x000fe200078ec0ff */
[C---:B------:R-:W-:Y:S01]  /*f6e0*/  IMAD.SHL.U32 R49, R48.reuse, 0x10, RZ ;  /* 0x0000001030317824 */ /* 0x040fe200078e00ff */
[----:B------:R-:W-:Y:S01]  /*f6f0*/  LEA R38, P1, R99, UR4, 0x2 ;  /* 0x0000000463267c11 */ /* 0x000fe2000f8210ff */
[----:B------:R-:W4:Y:S01]  /*f700*/  LDL.LU R109, [R1+0x390] ;  /* 0x00039000016d7983 */ /* 0x000f220000300800 */
[----:B------:R-:W-:Y:S01]  /*f710*/  LEA R34, P3, R97, UR4, 0x2 ;  /* 0x0000000461227c11 */ /* 0x000fe2000f8610ff */
[----:B------:R-:W-:Y:S01]  /*f720*/  IMAD R48, R48, 0x200, R7 ;  /* 0x0000020030307824 */ /* 0x000fe200078e0207 */
[----:B------:R-:W-:Y:S01]  /*f730*/  SHF.R.S32.HI R7, RZ, 0x1f, R99 ;  /* 0x0000001fff077819 */ /* 0x000fe20000011463 */
[----:B------:R-:W4:Y:S01]  /*f740*/  LDL.LU R110, [R1+0x394] ;  /* 0x00039400016e7983 */ /* 0x000f220000300800 */
[----:B------:R-:W-:-:S02]  /*f750*/  LOP3.LUT R49, R49, 0x30, R8, 0x78, !PT ;  /* 0x0000003031317812 */ /* 0x000fc400078e7808 */
[----:B------:R-:W-:Y:S02]  /*f760*/  LEA.HI.X R7, R99, UR9, R7, 0x2, P1 ;  /* 0x0000000963077c11 */ /* 0x000fe400088f1407 */
[----:B------:R-:W-:Y:S02]  /*f770*/  LEA.HI.X R95, R97, UR9, R95, 0x2, P3 ;  /* 0x00000009615f7c11 */ /* 0x000fe400098f145f */
[----:B------:R-:W-:Y:S02]  /*f780*/  SHF.R.S32.HI R97, RZ, 0x1f, R114 ;  /* 0x0000001fff617819 */ /* 0x000fe40000011472 */
[----:B------:R-:W-:Y:S02]  /*f790*/  SHF.R.S32.HI R99, RZ, 0x1f, R98 ;  /* 0x0000001fff637819 */ /* 0x000fe40000011462 */
[----:B------:R-:W-:Y:S02]  /*f7a0*/  LEA R32, P0, R114, UR4, 0x2 ;  /* 0x0000000472207c11 */ /* 0x000fe4000f8010ff */
[----:B------:R-:W-:-:S02]  /*f7b0*/  LEA R30, P1, R98, UR4, 0x2 ;  /* 0x00000004621e7c11 */ /* 0x000fc4000f8210ff */
[----:B------:R-:W-:Y:S02]  /*f7c0*/  LEA.HI.X R97, R114, UR9, R97, 0x2, P0 ;  /* 0x0000000972617c11 */ /* 0x000fe400080f1461 */
[----:B------:R-:W-:Y:S02]  /*f7d0*/  LEA.HI.X R99, R98, UR9, R99, 0x2, P1 ;  /* 0x0000000962637c11 */ /* 0x000fe400088f1463 */
[----:B--2---:R-:W-:Y:S02]  /*f7e0*/  SHF.R.S32.HI R101, RZ, 0x1f, R112 ;  /* 0x0000001fff657819 */ /* 0x004fe40000011470 */
[----:B------:R-:W-:Y:S02]  /*f7f0*/  LEA R8, P2, R112, UR4, 0x2 ;  /* 0x0000000470087c11 */ /* 0x000fe4000f8410ff */
[----:B---3--:R-:W-:Y:S02]  /*f800*/  SHF.R.S32.HI R103, RZ, 0x1f, R96 ;  /* 0x0000001fff677819 */ /* 0x008fe40000011460 */
[----:B------:R-:W-:-:S02]  /*f810*/  LEA R6, P3, R96, UR4, 0x2 ;  /* 0x0000000460067c11 */ /* 0x000fc4000f8610ff */
[----:B------:R-:W-:Y:S02]  /*f820*/  LEA.HI.X R101, R112, UR9, R101, 0x2, P2 ;  /* 0x0000000970657c11 */ /* 0x000fe400090f1465 */
[----:B------:R-:W-:Y:S02]  /*f830*/  LEA.HI.X R103, R96, UR9, R103, 0x2, P3 ;  /* 0x0000000960677c11 */ /* 0x000fe400098f1467 */
[----:B----4-:R-:W-:Y:S02]  /*f840*/  SHF.R.S32.HI R106, RZ, 0x1f, R102 ;  /* 0x0000001fff6a7819 */ /* 0x010fe40000011466 */
[----:B------:R-:W-:Y:S02]  /*f850*/  SHF.R.S32.HI R112, RZ, 0x1f, R130 ;  /* 0x0000001fff707819 */ /* 0x000fe40000011482 */
[----:B------:R-:W-:Y:S02]  /*f860*/  SHF.R.S32.HI R114, RZ, 0x1f, R128 ;  /* 0x0000001fff727819 */ /* 0x000fe40000011480 */
[----:B------:R-:W-:-:S02]  /*f870*/  LEA R94, P0, R102, UR4, 0x2 ;  /* 0x00000004665e7c11 */ /* 0x000fc4000f8010ff */
[----:B------:R-:W-:Y:S02]  /*f880*/  LEA R96, P1, R130, UR4, 0x2 ;  /* 0x0000000482607c11 */ /* 0x000fe4000f8210ff */
[----:B------:R-:W-:Y:S02]  /*f890*/  LEA R98, P2, R128, UR4, 0x2 ;  /* 0x0000000480627c11 */ /* 0x000fe4000f8410ff */
[----:B------:R-:W-:Y:S02]  /*f8a0*/  LEA.HI.X R106, R102, UR9, R106, 0x2, P0 ;  /* 0x00000009666a7c11 */ /* 0x000fe400080f146a */
[----:B------:R-:W-:Y:S02]  /*f8b0*/  LEA.HI.X R112, R130, UR9, R112, 0x2, P1 ;  /* 0x0000000982707c11 */ /* 0x000fe400088f1470 */
[----:B------:R-:W-:Y:S02]  /*f8c0*/  LEA.HI.X R114, R128, UR9, R114, 0x2, P2 ;  /* 0x0000000980727c11 */ /* 0x000fe400090f1472 */
[----:B------:R-:W-:-:S02]  /*f8d0*/  SHF.R.S32.HI R124, RZ, 0x1f, R113 ;  /* 0x0000001fff7c7819 */ /* 0x000fc40000011471 */
        /* <DEDUP_REMOVED lines=8> */
[----:B------:R-:W-:Y:S02]  /*f960*/  SHF.R.S32.HI R132, RZ, 0x1f, R129 ;  /* 0x0000001fff847819 */ /* 0x000fe40000011481 */
[----:B------:R-:W-:Y:S02]  /*f970*/  LEA R113, P3, R129, UR4, 0x2 ;  /* 0x0000000481717c11 */ /* 0x000fe4000f8610ff */
[----:B------:R-:W-:Y:S02]  /*f980*/  LEA.HI.X R126, R125, UR9, R126, 0x2, P0 ;  /* 0x000000097d7e7c11 */ /* 0x000fe400080f147e */
[----:B------:R-:W-:-:S02]  /*f990*/  LEA.HI.X R128, R127, UR9, R128, 0x2, P1 ;  /* 0x000000097f807c11 */ /* 0x000fc400088f1480 */
[----:B------:R-:W-:Y:S02]  /*f9a0*/  SHF.R.S32.HI R52, RZ, 0x1f, R133 ;  /* 0x0000001fff347819 */ /* 0x000fe40000011485 */
[----:B------:R-:W-:Y:S02]  /*f9b0*/  LEA R125, P1, R133, UR4, 0x2 ;  /* 0x00000004857d7c11 */ /* 0x000fe4000f8210ff */
[----:B------:R-:W-:Y:S02]  /*f9c0*/  LEA.HI.X R130, R115, UR9, R130, 0x2, P2 ;  /* 0x0000000973827c11 */ /* 0x000fe400090f1482 */
[----:B------:R-:W-:Y:S02]  /*f9d0*/  SHF.R.S32.HI R51, RZ, 0x1f, R135 ;  /* 0x0000001fff337819 */ /* 0x000fe40000011487 */
[----:B------:R-:W-:Y:S02]  /*f9e0*/  LEA R127, P2, R135, UR4, 0x2 ;  /* 0x00000004877f7c11 */ /* 0x000fe4000f8410ff */
[----:B------:R-:W-:-:S02]  /*f9f0*/  LEA.HI.X R132, R129, UR9, R132, 0x2, P3 ;  /* 0x0000000981847c11 */ /* 0x000fc400098f1484 */
[----:B------:R-:W-:Y:S02]  /*fa00*/  SHF.R.S32.HI R50, RZ, 0x1f, R131 ;  /* 0x0000001fff327819 */ /* 0x000fe40000011483 */
[----:B------:R-:W-:Y:S02]  /*fa10*/  LEA R129, P3, R131, UR4, 0x2 ;  /* 0x0000000483817c11 */ /* 0x000fe4000f8610ff */
[----:B------:R-:W-:Y:S02]  /*fa20*/  LEA.HI.X R3, R133, UR9, R52, 0x2, P1 ;  /* 0x0000000985037c11 */ /* 0x000fe400088f1434 */
[----:B------:R-:W-:Y:S02]  /*fa30*/  LEA.HI.X R2, R135, UR9, R51, 0x2, P2 ;  /* 0x0000000987027c11 */ /* 0x000fe400090f1433 */
[----:B-1----:R-:W-:Y:S01]  /*fa40*/  LEA.HI.X R0, R131, UR9, R50, 0x2, P3 ;  /* 0x0000000983007c11 */ /* 0x002fe200098f1432 */
[----:B------:R-:W-:Y:S01]  /*fa50*/  STL [R1+0xf8], R3 ;  /* 0x0000f80301007387 */ /* 0x000fe20000100800 */
[----:B------:R-:W-:-:S02]  /*fa60*/  SHF.R.S32.HI R134, RZ, 0x1f, R58 ;  /* 0x0000001fff867819 */ /* 0x000fc4000001143a */
[C---:B------:R-:W-:Y:S01]  /*fa70*/  LEA R115, P0, R58.reuse, UR4, 0x2 ;  /* 0x000000043a737c11 */ /* 0x040fe2000f8010ff */
[----:B------:R-:W2:Y:S04]  /*fa80*/  LDL.LU R111, [R1+0x398] ;  /* 0x00039800016f7983 */ /* 0x000ea80000300800 */
[----:B------:R1:W-:Y:S01]  /*fa90*/  STL [R1+0x108], R2 ;  /* 0x0001080201007387 */ /* 0x0003e20000100800 */
[----:B------:R-:W-:-:S03]  /*faa0*/  LEA.HI.X R134, R58, UR9, R134, 0x2, P0 ;  /* 0x000000093a867c11 */ /* 0x000fc600080f1486 */
[----:B------:R-:W3:Y:S01]  /*fab0*/  LDL.LU R56, [R1+0x39c] ;  /* 0x00039c0001387983 */ /* 0x000ee20000300800 */
[----:B------:R-:W-:-:S03]  /*fac0*/  SHF.R.S32.HI R53, RZ, 0x1f, R117 ;  /* 0x0000001fff357819 */ /* 0x000fc60000011475 */
[----:B------:R4:W-:Y:S01]  /*fad0*/  STL [R1+0x118], R0 ;  /* 0x0001180001007387 */ /* 0x0009e20000100800 */
[----:B------:R-:W-:-:S03]  /*fae0*/  LEA R131, P0, R117, UR4, 0x2 ;  /* 0x0000000475837c11 */ /* 0x000fc6000f8010ff */
[----:B------:R-:W3:Y:S01]  /*faf0*/  LDL.LU R58, [R1+0x3a0] ;  /* 0x0003a000013a7983 */ /* 0x000ee20000300800 */
[----:B-1----:R-:W-:-:S03]  /*fb00*/  LEA R2, P3, R104, UR4, 0x2 ;  /* 0x0000000468027c11 */ /* 0x002fc6000f8610ff */
[----:B------:R-:W3:Y:S01]  /*fb10*/  LDL.LU R55, [R1+0x3a4] ;  /* 0x0003a40001377983 */ /* 0x000ee20000300800 */
[----:B------:R-:W-:Y:S02]  /*fb20*/  SHF.R.S32.HI R52, RZ, 0x1f, R118 ;  /* 0x0000001fff347819 */ /* 0x000fe40000011476 */
[C---:B------:R-:W-:Y:S02]  /*fb30*/  LEA R133, P1, R118.reuse, UR4, 0x2 ;  /* 0x0000000476857c11 */ /* 0x040fe4000f8210ff */
[----:B----4-:R-:W-:Y:S02]  /*fb40*/  LEA.HI.X R0, R117, UR9, R53, 0x2, P0 ;  /* 0x0000000975007c11 */ /* 0x010fe400080f1435 */
[----:B------:R-:W-:Y:S02]  /*fb50*/  SHF.R.S32.HI R51, RZ, 0x1f, R59 ;  /* 0x0000001fff337819 */ /* 0x000fe4000001143b */
[----:B------:R-:W-:Y:S02]  /*fb60*/  LEA R135, P2, R59, UR4, 0x2 ;  /* 0x000000043b877c11 */ /* 0x000fe4000f8410ff */
[----:B------:R-:W-:Y:S01]  /*fb70*/  SHF.R.S32.HI R50, RZ, 0x1f, R104 ;  /* 0x0000001fff327819 */ /* 0x000fe20000011468 */
[----:B------:R1:W-:Y:S01]  /*fb80*/  STL [R1+0x100], R2 ;  /* 0x0001000201007387 */ /* 0x0003e20000100800 */
[----:B------:R-:W-:-:S03]  /*fb90*/  LEA.HI.X R3, R118, UR9, R52, 0x2, P1 ;  /* 0x0000000976037c11 */ /* 0x000fc600088f1434 */
[----:B------:R4:W-:Y:S01]  /*fba0*/  STL [R1+0x128], R0 ;  /* 0x0001280001007387 */ /* 0x0009e20000100800 */
[----:B-1----:R-:W-:-:S03]  /*fbb0*/  LEA.HI.X R2, R59, UR9, R51, 0x2, P2 ;  /* 0x000000093b027c11 */ /* 0x002fc600090f1433 */
[----:B------:R-:W-:Y:S01]  /*fbc0*/  STL [R1+0x140], R3 ;  /* 0x0001400301007387 */ /* 0x000fe20000100800 */
[----:B----4-:R-:W-:-:S03]  /*fbd0*/  LEA.HI.X R0, R104, UR9, R50, 0x2, P3 ;  /* 0x0000000968007c11 */ /* 0x010fc600098f1432 */
[----:B------:R-:W-:Y:S04]  /*fbe0*/  STL [R1+0x154], R2 ;  /* 0x0001540201007387 */ /* 0x000fe80000100800 */
[----:B------:R1:W-:Y:S04]  /*fbf0*/  STL [R1+0x15c], R0 ;  /* 0x00015c0001007387 */ /* 0x0003e80000100800 */
[----:B------:R-:W4:Y:S04]  /*fc00*/  LDL.LU R104, [R1+0x3a8] ;  /* 0x0003a80001687983 */ /* 0x000f280000300800 */
[----:B------:R-:W4:Y:S01]  /*fc10*/  LDL.LU R59, [R1+0x3ac] ;  /* 0x0003ac00013b7983 */ /* 0x000f220000300800 */
[----:B-1----:R-:W-:-:S05]  /*fc20*/  LEA R0, P0, R119, UR4, 0x2 ;  /* 0x0000000477007c11 */ /* 0x002fca000f8010ff */
[----:B------:R1:W-:Y:S04]  /*fc30*/  STL [R1+0x110], R0 ;  /* 0x0001100001007387 */ /* 0x0003e80000100800 */
[----:B------:R-:W4:Y:S04]  /*fc40*/  LDL.LU R116, [R1+0x3b0] ;  /* 0x0003b00001747983 */ /* 0x000f280000300800 */
[----:B------:R-:W4:Y:S01]  /*fc50*/  LDL.LU R117, [R1+0x3b4] ;  /* 0x0003b40001757983 */ /* 0x000f220000300800 */
[----:B-1----:R-:W-:Y:S02]  /*fc60*/  LEA R0, P1, R108, UR4, 0x2 ;  /* 0x000000046c007c11 */ /* 0x002fe4000f8210ff */
[----:B------:R-:W-:-:S02]  /*fc70*/  SHF.R.S32.HI R50, RZ, 0x1f, R119 ;  /* 0x0000001fff327819 */ /* 0x000fc40000011477 */
[----:B------:R-:W-:Y:S01]  /*fc80*/  LEA R3, P2, R109, UR4, 0x2 ;  /* 0x000000046d037c11 */ /* 0x000fe2000f8410ff */
[----:B------:R1:W-:Y:S01]  /*fc90*/  STL [R1+0x120], R0 ;  /* 0x0001200001007387 */ /* 0x0003e20000100800 */
[----:B------:R-:W-:Y:S02]  /*fca0*/  SHF.R.S32.HI R51, RZ, 0x1f, R108 ;  /* 0x0000001fff337819 */ /* 0x000fe4000001146c */
[----:B------:R-:W-:Y:S01]  /*fcb0*/  LEA R2, P3, R110, UR4, 0x2 ;  /* 0x000000046e027c11 */ /* 0x000fe2000f8610ff */
[----:B------:R1:W-:Y:S01]  /*fcc0*/  STL [R1+0x130], R3 ;  /* 0x0001300301007387 */ /* 0x0003e20000100800 */
[----:B------:R-:W-:Y:S02]  /*fcd0*/  SHF.R.S32.HI R52, RZ, 0x1f, R109 ;  /* 0x0000001fff347819 */ /* 0x000fe4000001146d */
[----:B------:R-:W-:Y:S02]  /*fce0*/  SHF.R.S32.HI R53, RZ, 0x1f, R110 ;  /* 0x0000001fff357819 */ /* 0x000fe4000001146e */
[----:B-1----:R-:W-:Y:S01]  /*fcf0*/  LEA.HI.X R0, R119, UR9, R50, 0x2, P0 ;  /* 0x0000000977007c11 */ /* 0x002fe200080f1432 */
[----:B------:R1:W-:Y:S01]  /*fd00*/  STL [R1+0x148], R2 ;  /* 0x0001480201007387 */ /* 0x0003e20000100800 */
[----:B------:R-:W-:-:S03]  /*fd10*/  LEA.HI.X R3, R108, UR9, R51, 0x2, P1 ;  /* 0x000000096c037c11 */ /* 0x000fc600088f1433 */
[----:B------:R1:W-:Y:S02]  /*fd20*/  STL [R1+0x164], R0 ;  /* 0x0001640001007387 */ /* 0x0003e40000100800 */
[----:B-1----:R-:W-:Y:S02]  /*fd30*/  LEA.HI.X R2, R109, UR9, R52, 0x2, P2 ;  /* 0x000000096d027c11 */ /* 0x002fe400090f1434 */
[----:B------:R-:W-:Y:S01]  /*fd40*/  STL [R1+0x16c], R3 ;  /* 0x00016c0301007387 */ /* 0x000fe20000100800 */
[----:B------:R-:W-:-:S03]  /*fd50*/  LEA.HI.X R0, R110, UR9, R53, 0x2, P3 ;  /* 0x000000096e007c11 */ /* 0x000fc600098f1435 */
[----:B------:R-:W4:Y:S04]  /*fd60*/  LDL.LU R118, [R1+0x3b8] ;  /* 0x0003b80001767983 */ /* 0x000f280000300800 */
[----:B------:R-:W-:Y:S04]  /*fd70*/  STL [R1+0x174], R2 ;  /* 0x0001740201007387 */ /* 0x000fe80000100800 */
[----:B------:R-:W4:Y:S04]  /*fd80*/  LDL.LU R119, [R1+0x3bc] ;  /* 0x0003bc0001777983 */ /* 0x000f280000300800 */
[----:B------:R2:W-:Y:S04]  /*fd90*/  STL [R1+0x17c], R0 ;  /* 0x00017c0001007387 */ /* 0x0005e80000100800 */
[----:B------:R-:W4:Y:S04]  /*fda0*/  LDL.LU R108, [R1+0x3c0] ;  /* 0x0003c000016c7983 */ /* 0x000f280000300800 */
[----:B------:R-:W4:Y:S01]  /*fdb0*/  LDL.LU R109, [R1+0x3c4] ;  /* 0x0003c400016d7983 */ /* 0x000f220000300800 */
[----:B--2---:R-:W-:-:S02]  /*fdc0*/  LEA R0, P0, R111, UR4, 0x2 ;  /* 0x000000046f007c11 */ /* 0x004fc4000f8010ff */
[----:B------:R-:W-:-:S03]  /*fdd0*/  SHF.R.S32.HI R50, RZ, 0x1f, R111 ;  /* 0x0000001fff327819 */ /* 0x000fc6000001146f */
[----:B------:R1:W-:Y:S01]  /*fde0*/  STL [R1+0x138], R0 ;  /* 0x0001380001007387 */ /* 0x0003e20000100800 */
[----:B---3--:R-:W-:Y:S02]  /*fdf0*/  LEA R3, P1, R56, UR4, 0x2 ;  /* 0x0000000438037c11 */ /* 0x008fe4000f8210ff */
[----:B------:R-:W-:-:S03]  /*fe00*/  SHF.R.S32.HI R51, RZ, 0x1f, R56 ;  /* 0x0000001fff337819 */ /* 0x000fc60000011438 */
[----:B------:R2:W-:Y:S01]  /*fe10*/  STL [R1+0x150], R3 ;  /* 0x0001500301007387 */ /* 0x0005e20000100800 */
[----:B------:R-:W-:Y:S02]  /*fe20*/  LEA R2, P2, R58, UR4, 0x2 ;  /* 0x000000043a027c11 */ /* 0x000fe4000f8410ff */
[----:B------:R-:W-:Y:S02]  /*fe30*/  SHF.R.S32.HI R52, RZ, 0x1f, R58 ;  /* 0x0000001fff347819 */ /* 0x000fe4000001143a */
[----:B-1----:R-:W-:Y:S01]  /*fe40*/  LEA R0, P3, R55, UR4, 0x2 ;  /* 0x0000000437007c11 */ /* 0x002fe2000f8610ff */
[----:B------:R1:W-:Y:S01]  /*fe50*/  STL [R1+0x158], R2 ;  /* 0x0001580201007387 */ /* 0x0003e20000100800 */
[----:B--2---:R-:W-:-:S03]  /*fe60*/  LEA.HI.X R3, R111, UR9, R50, 0x2, P0 ;  /* 0x000000096f037c11 */ /* 0x004fc600080f1432 */
[----:B------:R2:W-:Y:S01]  /*fe70*/  STL [R1+0x168], R0 ;  /* 0x0001680001007387 */ /* 0x0005e20000100800 */
[----:B------:R-:W-:Y:S02]  /*fe80*/  SHF.R.S32.HI R53, RZ, 0x1f, R55 ;  /* 0x0000001fff357819 */ /* 0x000fe40000011437 */
[----:B-1----:R-:W-:Y:S01]  /*fe90*/  LEA.HI.X R2, R56, UR9, R51, 0x2, P1 ;  /* 0x0000000938027c11 */ /* 0x002fe200088f1433 */
[----:B------:R-:W-:Y:S01]  /*fea0*/  STL [R1+0x184], R3 ;  /* 0x0001840301007387 */ /* 0x000fe20000100800 */
[----:B--2---:R-:W-:-:S03]  /*feb0*/  LEA.HI.X R0, R58, UR9, R52, 0x2, P2 ;  /* 0x000000093a007c11 */ /* 0x004fc600090f1434 */
[----:B------:R-:W2:Y:S04]  /*fec0*/  LDL.LU R110, [R1+0x3c8] ;  /* 0x0003c800016e7983 */ /* 0x000ea80000300800 */
[----:B------:R-:W-:Y:S04]  /*fed0*/  STL [R1+0x18c], R2 ;  /* 0x00018c0201007387 */ /* 0x000fe80000100800 */
[----:B------:R-:W3:Y:S04]  /*fee0*/  LDL.LU R111, [R1+0x3cc] ;  /* 0x0003cc00016f7983 */ /* 0x000ee80000300800 */
[----:B------:R1:W-:Y:S04]  /*fef0*/  STL [R1+0x194], R0 ;  /* 0x0001940001007387 */ /* 0x0003e80000100800 */
[----:B------:R-:W3:Y:S04]  /*ff00*/  LDL.LU R56, [R1+0x3d0] ;  /* 0x0003d00001387983 */ /* 0x000ee80000300800 */
[----:B------:R-:W3:Y:S01]  /*ff10*/  LDL.LU R58, [R1+0x3d4] ;  /* 0x0003d400013a7983 */ /* 0x000ee20000300800 */
[----:B-1----:R-:W-:-:S02]  /*ff20*/  LEA.HI.X R0, R55, UR9, R53, 0x2, P3 ;  /* 0x0000000937007c11 */ /* 0x002fc400098f1435 */
[----:B----4-:R-:W-:-:S03]  /*ff30*/  LEA R2, P1, R59, UR4, 0x2 ;  /* 0x000000043b027c11 */ /* 0x010fc6000f8210ff */
[----:B------:R1:W-:Y:S01]  /*ff40*/  STL [R1+0x19c], R0 ;  /* 0x00019c0001007387 */ /* 0x0003e20000100800 */
[----:B------:R-:W-:Y:S02]  /*ff50*/  SHF.R.S32.HI R50, RZ, 0x1f, R104 ;  /* 0x0000001fff327819 */ /* 0x000fe40000011468 */
[----:B-1----:R-:W-:Y:S02]  /*ff60*/  LEA R0, P0, R104, UR4, 0x2 ;  /* 0x0000000468007c11 */ /* 0x002fe4000f8010ff */
[----:B------:R-:W-:-:S03]  /*ff70*/  LEA R3, P2, R116, UR4, 0x2 ;  /* 0x0000000474037c11 */ /* 0x000fc6000f8410ff */
[----:B------:R1:W-:Y:S01]  /*ff80*/  STL [R1+0x160], R0 ;  /* 0x0001600001007387 */ /* 0x0003e20000100800 */
[----:B------:R-:W-:-:S03]  /*ff90*/  SHF.R.S32.HI R51, RZ, 0x1f, R59 ;  /* 0x0000001fff337819 */ /* 0x000fc6000001143b */
[----:B------:R4:W-:Y:S01]  /*ffa0*/  STL [R1+0x170], R2 ;  /* 0x0001700201007387 */ /* 0x0009e20000100800 */
[----:B-1----:R-:W-:-:S03]  /*ffb0*/  LEA R0, P3, R117, UR4, 0x2 ;  /* 0x0000000475007c11 */ /* 0x002fc6000f8610ff */
[----:B------:R-:W-:Y:S01]  /*ffc0*/  STL [R1+0x178], R3 ;  /* 0x0001780301007387 */ /* 0x000fe20000100800 */
[----:B----4-:R-:W-:-:S03]  /*ffd0*/  LEA.HI.X R2, R104, UR9, R50, 0x2, P0 ;  /* 0x0000000968027c11 */ /* 0x010fc600080f1432 */
[----:B------:R-:W4:Y:S04]  /*ffe0*/  LDL.LU R104, [R1+0x3d8] ;  /* 0x0003d80001687983 */ /* 0x000f280000300800 */
[----:B------:R1:W-:Y:S04]  /*fff0*/  STL [R1+0x188], R0 ;  /* 0x0001880001007387 */ /* 0x0003e80000100800 */
[----:B------:R1:W-:Y:S02]  /*10000*/  STL [R1+0x1a4], R2 ;  /* 0x0001a40201007387 */ /* 0x0003e40000100800 */
[----:B-1----:R-:W-:-:S02]  /*10010*/  LEA.HI.X R0, R59, UR9, R51, 0x2, P1 ;  /* 0x000000093b007c11 */ /* 0x002fc400088f1433 */
[----:B------:R-:W4:Y:S01]  /*10020*/  LDL.LU R59, [R1+0x3dc] ;  /* 0x0003dc00013b7983 */ /* 0x000f220000300800 */
[----:B------:R-:W-:Y:S02]  /*10030*/  SHF.R.S32.HI R52, RZ, 0x1f, R116 ;  /* 0x0000001fff347819 */ /* 0x000fe40000011474 */
[----:B------:R-:W-:Y:S01]  /*10040*/  SHF.R.S32.HI R53, RZ, 0x1f, R117 ;  /* 0x0000001fff357819 */ /* 0x000fe20000011475 */
[----:B------:R1:W-:Y:S01]  /*10050*/  STL [R1+0x1ac], R0 ;  /* 0x0001ac0001007387 */ /* 0x0003e20000100800 */
[----:B------:R-:W-:-:S05]  /*10060*/  LEA.HI.X R2, R116, UR9, R52, 0x2, P2 ;  /* 0x0000000974027c11 */ /* 0x000fca00090f1434 */
[----:B------:R1:W-:Y:S02]  /*10070*/  STL [R1+0x1b4], R2 ;  /* 0x0001b40201007387 */ /* 0x0003e40000100800 */
[----:B-1----:R-:W-:Y:S02]  /*10080*/  LEA.HI.X R0, R117, UR9, R53, 0x2, P3 ;  /* 0x0000000975007c11 */ /* 0x002fe400098f1435 */
[----:B------:R-:W-:-:S03]  /*10090*/  SHF.R.S32.HI R50, RZ, 0x1f, R118 ;  /* 0x0000001fff327819 */ /* 0x000fc60000011476 */
[----:B------:R1:W-:Y:S01]  /*100a0*/  STL [R1+0x1bc], R0 ;  /* 0x0001bc0001007387 */ /* 0x0003e20000100800 */
[----:B------:R-:W-:Y:S02]  /*100b0*/  LEA R2, P0, R118, UR4, 0x2 ;  /* 0x0000000476027c11 */ /* 0x000fe4000f8010ff */
[----:B------:R-:W-:-:S03]  /*100c0*/  LEA R3, P2, R108, UR4, 0x2 ;  /* 0x000000046c037c11 */ /* 0x000fc6000f8410ff */
[----:B------:R1:W-:Y:S02]  /*100d0*/  STL [R1+0x180], R2 ;  /* 0x0001800201007387 */ /* 0x0003e40000100800 */
[----:B-1----:R-:W-:Y:S02]  /*100e0*/  LEA R0, P1, R119, UR4, 0x2 ;  /* 0x0000000477007c11 */ /* 0x002fe4000f8210ff */
[----:B------:R-:W-:-:S03]  /*100f0*/  SHF.R.S32.HI R51, RZ, 0x1f, R119 ;  /* 0x0000001fff337819 */ /* 0x000fc60000011477 */
[----:B------:R1:W-:Y:S01]  /*10100*/  STL [R1+0x190], R0 ;  /* 0x0001900001007387 */ /* 0x0003e20000100800 */
[----:B------:R-:W-:Y:S02]  /*10110*/  LEA R2, P3, R109, UR4, 0x2 ;  /* 0x000000046d027c11 */ /* 0x000fe4000f8610ff */
[----:B------:R-:W-:Y:S01]  /*10120*/  SHF.R.S32.HI R52, RZ, 0x1f, R108 ;  /* 0x0000001fff347819 */ /* 0x000fe2000001146c */
[----:B------:R1:W-:Y:S01]  /*10130*/  STL [R1+0x198], R3 ;  /* 0x0001980301007387 */ /* 0x0003e20000100800 */
[----:B------:R-:W-:Y:S02]  /*10140*/  SHF.R.S32.HI R53, RZ, 0x1f, R109 ;  /* 0x0000001fff357819 */ /* 0x000fe4000001146d */
[----:B-1----:R-:W-:Y:S01]  /*10150*/  LEA.HI.X R0, R118, UR9, R50, 0x2, P0 ;  /* 0x0000000976007c11 */ /* 0x002fe200080f1432 */
[----:B------:R1:W-:Y:S01]  /*10160*/  STL [R1+0x1a8], R2 ;  /* 0x0001a80201007387 */ /* 0x0003e20000100800 */
[----:B------:R-:W-:-:S03]  /*10170*/  LEA.HI.X R3, R119, UR9, R51, 0x2, P1 ;  /* 0x0000000977037c11 */ /* 0x000fc600088f1433 */
[----:B------:R1:W-:Y:S02]  /*10180*/  STL [R1+0x1c4], R0 ;  /* 0x0001c40001007387 */ /* 0x0003e40000100800 */
[----:B-1----:R-:W-:Y:S02]  /*10190*/  LEA.HI.X R2, R108, UR9, R52, 0x2, P2 ;  /* 0x000000096c027c11 */ /* 0x002fe400090f1434 */
[----:B------:R2:W-:Y:S01]  /*101a0*/  STL [R1+0x1cc], R3 ;  /* 0x0001cc0301007387 */ /* 0x0005e20000100800 */
[----:B------:R-:W-:-:S03]  /*101b0*/  LEA.HI.X R0, R109, UR9, R53, 0x2, P3 ;  /* 0x000000096d007c11 */ /* 0x000fc600098f1435 */
[----:B------:R3:W-:Y:S04]  /*101c0*/  STL [R1+0x1d4], R2 ;  /* 0x0001d40201007387 */ /* 0x0007e80000100800 */
[----:B------:R1:W-:Y:S01]  /*101d0*/  STL [R1+0x1d8], R0 ;  /* 0x0001d80001007387 */ /* 0x0003e20000100800 */
[----:B------:R-:W-:Y:S02]  /*101e0*/  IADD3 R28, P4, R28, c[0x0][0x168], RZ ;  /* 0x00005a001c1c7a10 */ /* 0x000fe40007f9e0ff */
[----:B------:R-:W-:Y:S02]  /*101f0*/  IADD3 R10, P5, R10, c[0x0][0x168], RZ ;  /* 0x00005a000a0a7a10 */ /* 0x000fe40007fbe0ff */
[----:B------:R-:W-:Y:S02]  /*10200*/  IADD3.X R17, R17, c[0x0][0x16c], RZ, P4, !PT ;  /* 0x00005b0011117a10 */ /* 0x000fe400027fe4ff */
[----:B------:R-:W-:-:S02]  /*10210*/  IADD3 R15, P4, R15, c[0x0][0x168], RZ ;  /* 0x00005a000f0f7a10 */ /* 0x000fc40007f9e0ff */
[----:B------:R-:W-:Y:S02]  /*10220*/  IADD3.X R19, R19, c[0x0][0x16c], RZ, P5, !PT ;  /* 0x00005b0013137a10 */ /* 0x000fe40002ffe4ff */
[----:B------:R-:W-:Y:S02]  /*10230*/  IADD3.X R24, R24, c[0x0][0x16c], RZ, P4, !PT ;  /* 0x00005b0018187a10 */ /* 0x000fe400027fe4ff */
[----:B------:R-:W-:Y:S02]  /*10240*/  IADD3 R16, P5, R16, c[0x0][0x168], RZ ;  /* 0x00005a0010107a10 */ /* 0x000fe40007fbe0ff */
[----:B------:R-:W-:Y:S02]  /*10250*/  IADD3 R142, P4, R142, c[0x0][0x168], RZ ;  /* 0x00005a008e8e7a10 */ /* 0x000fe40007f9e0ff */
[----:B------:R-:W-:Y:S02]  /*10260*/  IADD3.X R25, R25, c[0x0][0x16c], RZ, P5, !PT ;  /* 0x00005b0019197a10 */ /* 0x000fe40002ffe4ff */
[----:B------:R-:W-:-:S02]  /*10270*/  IADD3.X R141, R141, c[0x0][0x16c], RZ, P4, !PT ;  /* 0x00005b008d8d7a10 */ /* 0x000fc400027fe4ff */
[----:B------:R-:W-:Y:S02]  /*10280*/  IADD3 R144, P5, R144, c[0x0][0x168], RZ ;  /* 0x00005a0090907a10 */ /* 0x000fe40007fbe0ff */
[----:B------:R-:W-:Y:S02]  /*10290*/  IADD3 R154, P4, R154, c[0x0][0x168], RZ ;  /* 0x00005a009a9a7a10 */ /* 0x000fe40007f9e0ff */
[----:B------:R-:W-:Y:S02]  /*102a0*/  IADD3.X R143, R143, c[0x0][0x16c], RZ, P5, !PT ;  /* 0x00005b008f8f7a10 */ /* 0x000fe40002ffe4ff */
[----:B------:R-:W-:Y:S02]  /*102b0*/  IADD3.X R153, R153, c[0x0][0x16c], RZ, P4, !PT ;  /* 0x00005b0099997a10 */ /* 0x000fe400027fe4ff */
[----:B------:R-:W-:Y:S02]  /*102c0*/  IADD3 R156, P5, R156, c[0x0][0x168], RZ ;  /* 0x00005a009c9c7a10 */ /* 0x000fe40007fbe0ff */
        /* <DEDUP_REMOVED lines=29> */
[----:B--2---:R-:W-:Y:S02]  /*104a0*/  LEA R3, P0, R110, UR4, 0x2 ;  /* 0x000000046e037c11 */ /* 0x004fe4000f8010ff */
[----:B------:R-:W-:-:S02]  /*104b0*/  SHF.R.S32.HI R50, RZ, 0x1f, R110 ;  /* 0x0000001fff327819 */ /* 0x000fc4000001146e */
[----:B---3--:R-:W-:Y:S01]  /*104c0*/  LEA R2, P1, R111, UR4, 0x2 ;  /* 0x000000046f027c11 */ /* 0x008fe2000f8210ff */
[----:B------:R2:W-:Y:S01]  /*104d0*/  STL [R1+0x1a0], R3 ;  /* 0x0001a00301007387 */ /* 0x0005e20000100800 */
[----:B------:R-:W-:Y:S02]  /*104e0*/  SHF.R.S32.HI R51, RZ, 0x1f, R111 ;  /* 0x0000001fff337819 */ /* 0x000fe4000001146f */
[----:B-1----:R-:W-:Y:S01]  /*104f0*/  LEA R0, P2, R56, UR4, 0x2 ;  /* 0x0000000438007c11 */ /* 0x002fe2000f8410ff */
[----:B------:R1:W-:Y:S01]  /*10500*/  STL [R1+0x1b0], R2 ;  /* 0x0001b00201007387 */ /* 0x0003e20000100800 */
[----:B------:R-:W-:-:S03]  /*10510*/  SHF.R.S32.HI R53, RZ, 0x1f, R58 ;  /* 0x0000001fff357819 */ /* 0x000fc6000001143a */
[----:B------:R3:W-:Y:S01]  /*10520*/  STL [R1+0x1b8], R0 ;  /* 0x0001b80001007387 */ /* 0x0007e20000100800 */
[----:B--2---:R-:W-:-:S04]  /*10530*/  LEA R3, P3, R58, UR4, 0x2 ;  /* 0x000000043a037c11 */ /* 0x004fc8000f8610ff */
[----:B------:R-:W-:Y:S02]  /*10540*/  LEA.HI.X R5, R58, UR9, R53, 0x2, P3 ;  /* 0x000000093a057c11 */ /* 0x000fe400098f1435 */
[----:B-1----:R-:W-:Y:S02]  /*10550*/  LEA.HI.X R2, R110, UR9, R50, 0x2, P0 ;  /* 0x000000096e027c11 */ /* 0x002fe400080f1432 */
[----:B---3--:R-:W-:Y:S01]  /*10560*/  LEA.HI.X R0, R111, UR9, R51, 0x2, P1 ;  /* 0x000000096f007c11 */ /* 0x008fe200088f1433 */
[----:B------:R-:W-:Y:S01]  /*10570*/  STL [R1+0x1c8], R3 ;  /* 0x0001c80301007387 */ /* 0x000fe20000100800 */
[----:B------:R-:W-:-:S03]  /*10580*/  SHF.R.S32.HI R52, RZ, 0x1f, R56 ;  /* 0x0000001fff347819 */ /* 0x000fc60000011438 */
[----:B------:R1:W-:Y:S04]  /*10590*/  STL [R1+0x478], R0 ;  /* 0x0004780001007387 */ /* 0x0003e80000100800 */
[----:B------:R-:W-:Y:S01]  /*105a0*/  STL [R1+0x1e0], R2 ;  /* 0x0001e00201007387 */ /* 0x000fe20000100800 */
[----:B------:R-:W-:-:S03]  /*105b0*/  IADD3 R11, P3, R11, c[0x0][0x168], RZ ;  /* 0x00005a000b0b7a10 */ /* 0x000fc60007f7e0ff */
[----:B------:R2:W-:Y:S01]  /*105c0*/  STL [R1+0x474], R5 ;  /* 0x0004740501007387 */ /* 0x0005e20000100800 */
[----:B------:R-:W-:Y:S02]  /*105d0*/  LEA.HI.X R9, R56, UR9, R52, 0x2, P2 ;  /* 0x0000000938097c11 */ /* 0x000fe400090f1434 */
[----:B------:R-:W-:Y:S02]  /*105e0*/  IADD3 R13, P2, R13, c[0x0][0x168], RZ ;  /* 0x00005a000d0d7a10 */ /* 0x000fe40007f5e0ff */
[----:B------:R-:W-:Y:S02]  /*105f0*/  IADD3.X R20, R20, c[0x0][0x16c], RZ, P3, !PT ;  /* 0x00005b0014147a10 */ /* 0x000fe40001ffe4ff */
[----:B----4-:R-:W-:Y:S02]  /*10600*/  SHF.R.S32.HI R50, RZ, 0x1f, R104 ;  /* 0x0000001fff327819 */ /* 0x010fe40000011468 */
[----:B-1----:R-:W-:-:S04]  /*10610*/  LEA R0, P0, R104, UR4, 0x2 ;  /* 0x0000000468007c11 */ /* 0x002fc8000f8010ff */
[----:B------:R-:W-:Y:S02]  /*10620*/  LEA.HI.X R4, R104, UR9, R50, 0x2, P0 ;  /* 0x0000000968047c11 */ /* 0x000fe400080f1432 */
[----:B------:R-:W-:Y:S02]  /*10630*/  IADD3 R12, P0, R12, c[0x0][0x168], RZ ;  /* 0x00005a000c0c7a10 */ /* 0x000fe40007f1e0ff */
[----:B------:R-:W-:Y:S02]  /*10640*/  SHF.R.S32.HI R51, RZ, 0x1f, R59 ;  /* 0x0000001fff337819 */ /* 0x000fe4000001143b */
[----:B--2---:R-:W-:-:S04]  /*10650*/  LEA R5, P1, R59, UR4, 0x2 ;  /* 0x000000043b057c11 */ /* 0x004fc8000f8210ff */
[----:B------:R-:W-:Y:S02]  /*10660*/  LEA.HI.X R2, R59, UR9, R51, 0x2, P1 ;  /* 0x000000093b027c11 */ /* 0x000fe400088f1433 */
[----:B------:R-:W-:Y:S02]  /*10670*/  IADD3 R14, P1, R14, c[0x0][0x168], RZ ;  /* 0x00005a000e0e7a10 */ /* 0x000fe40007f3e0ff */
[----:B------:R-:W-:Y:S02]  /*10680*/  IADD3 R18, P3, R18, c[0x0][0x168], RZ ;  /* 0x00005a0012127a10 */ /* 0x000fe40007f7e0ff */
[----:B------:R-:W-:Y:S02]  /*10690*/  IADD3.X R21, R21, c[0x0][0x16c], RZ, P0, !PT ;  /* 0x00005b0015157a10 */ /* 0x000fe400007fe4ff */
[----:B------:R-:W-:Y:S02]  /*106a0*/  IADD3 R136, P0, R136, c[0x0][0x168], RZ ;  /* 0x00005a0088887a10 */ /* 0x000fe40007f1e0ff */
[----:B------:R-:W-:-:S02]  /*106b0*/  IADD3.X R22, R22, c[0x0][0x16c], RZ, P2, !PT ;  /* 0x00005b0016167a10 */ /* 0x000fc400017fe4ff */
[----:B------:R-:W-:Y:S02]  /*106c0*/  IADD3 R138, P2, R138, c[0x0][0x168], RZ ;  /* 0x00005a008a8a7a10 */ /* 0x000fe40007f5e0ff */
[----:B------:R-:W-:Y:S02]  /*106d0*/  IADD3.X R23, R23, c[0x0][0x16c], RZ, P1, !PT ;  /* 0x00005b0017177a10 */ /* 0x000fe40000ffe4ff */
        /* <DEDUP_REMOVED lines=71> */
[----:B------:R-:W-:Y:S01]  /*10b50*/  IADD3.X R235, R235, c[0x0][0x16c], RZ, P1, !PT ;  /* 0x00005b00ebeb7a10 */ /* 0x000fe20000ffe4ff */
[----:B------:R-:W-:Y:S01]  /*10b60*/  IMAD.IADD R3, R48, 0x1, R49 ;  /* 0x0000000130037824 */ /* 0x000fe200078e0231 */
[----:B------:R-:W-:Y:S02]  /*10b70*/  IADD3 R248, P1, R248, c[0x0][0x168], RZ ;  /* 0x00005a00f8f87a10 */ /* 0x000fe40007f3e0ff */
[----:B------:R-:W-:Y:S02]  /*10b80*/  IADD3.X R241, R241, c[0x0][0x16c], RZ, P3, !PT ;  /* 0x00005b00f1f17a10 */ /* 0x000fe40001ffe4ff */
[----:B------:R-:W-:Y:S02]  /*10b90*/  IADD3 R91, P3, R91, c[0x0][0x168], RZ ;  /* 0x00005a005b5b7a10 */ /* 0x000fe40007f7e0ff */
[----:B------:R-:W-:-:S02]  /*10ba0*/  IADD3.X R243, R243, c[0x0][0x16c], RZ, P0, !PT ;  /* 0x00005b00f3f37a10 */ /* 0x000fc400007fe4ff */
[----:B------:R-:W-:Y:S02]  /*10bb0*/  IADD3 R90, P0, R90, c[0x0][0x168], RZ ;  /* 0x00005a005a5a7a10 */ /* 0x000fe40007f1e0ff */
[----:B------:R-:W-:Y:S02]  /*10bc0*/  IADD3.X R245, R245, c[0x0][0x16c], RZ, P2, !PT ;  /* 0x00005b00f5f57a10 */ /* 0x000fe400017fe4ff */
[----:B------:R-:W-:Y:S02]  /*10bd0*/  IADD3 R89, P2, R89, c[0x0][0x168], RZ ;  /* 0x00005a0059597a10 */ /* 0x000fe40007f5e0ff */
[----:B------:R-:W-:Y:S01]  /*10be0*/  IADD3.X R247, R247, c[0x0][0x16c], RZ, P1, !PT ;  /* 0x00005b00f7f77a10 */ /* 0x000fe20000ffe4ff */
[----:B------:R-:W-:Y:S01]  /*10bf0*/  STL [R1+0x1ec], R3 ;  /* 0x0001ec0301007387 */ /* 0x000fe20000100800 */
[----:B------:R-:W-:Y:S02]  /*10c00*/  IADD3.X R239, R239, c[0x0][0x16c], RZ, P5, !PT ;  /* 0x00005b00efef7a10 */ /* 0x000fe40002ffe4ff */
[----:B------:R-:W-:-:S02]  /*10c10*/  IADD3 R88, P1, R88, c[0x0][0x168], RZ ;  /* 0x00005a0058587a10 */ /* 0x000fc40007f3e0ff */
[----:B------:R-:W-:Y:S01]  /*10c20*/  IADD3.X R249, R249, c[0x0][0x16c], RZ, P4, !PT ;  /* 0x00005b00f9f97a10 */ /* 0x000fe200027fe4ff */
[----:B------:R-:W-:Y:S01]  /*10c30*/  STL [R1+0x4], R91 ;  /* 0x0000045b01007387 */ /* 0x000fe20000100800 */
[----:B------:R-:W-:Y:S02]  /*10c40*/  IADD3 R252, P5, R252, c[0x0][0x168], RZ ;  /* 0x00005a00fcfc7a10 */ /* 0x000fe40007fbe0ff */
[----:B------:R-:W-:Y:S01]  /*10c50*/  IADD3 R87, P4, R87, c[0x0][0x168], RZ ;  /* 0x00005a0057577a10 */ /* 0x000fe20007f9e0ff */
[----:B------:R-:W-:Y:S01]  /*10c60*/  STL [R1+0xc], R90 ;  /* 0x00000c5a01007387 */ /* 0x000fe20000100800 */
[----:B------:R-:W-:-:S03]  /*10c70*/  IADD3.X R251, R251, c[0x0][0x16c], RZ, P5, !PT ;  /* 0x00005b00fbfb7a10 */ /* 0x000fc60002ffe4ff */
[----:B------:R-:W-:Y:S04]  /*10c80*/  STL [R1+0x14], R89 ;  /* 0x0000145901007387 */ /* 0x000fe80000100800 */
[----:B------:R1:W-:Y:S04]  /*10c90*/  STL [R1+0x1c], R88 ;  /* 0x00001c5801007387 */ /* 0x0003e80000100800 */
[----:B------:R2:W-:Y:S01]  /*10ca0*/  STL [R1+0x24], R87 ;  /* 0x0000245701007387 */ /* 0x0005e20000100800 */
[----:B-1----:R-:W-:Y:S02]  /*10cb0*/  IADD3 R88, P5, R86, c[0x0][0x168], RZ ;  /* 0x00005a0056587a10 */ /* 0x002fe40007fbe0ff */
[----:B--2---:R-:W-:-:S02]  /*10cc0*/  IADD3.X R87, R85, c[0x0][0x16c], RZ, P3, !PT ;  /* 0x00005b0055577a10 */ /* 0x004fc40001ffe4ff */
[----:B------:R-:W-:Y:S02]  /*10cd0*/  IADD3 R86, P3, R84, c[0x0][0x168], RZ ;  /* 0x00005a0054567a10 */ /* 0x000fe40007f7e0ff */
[----:B------:R-:W-:Y:S01]  /*10ce0*/  IADD3.X R85, R75, c[0x0][0x16c], RZ, P0, !PT ;  /* 0x00005b004b557a10 */ /* 0x000fe200007fe4ff */
[----:B------:R-:W-:Y:S01]  /*10cf0*/  STL [R1+0x2c], R88 ;  /* 0x00002c5801007387 */ /* 0x000fe20000100800 */
[----:B------:R-:W-:Y:S02]  /*10d00*/  IADD3 R84, P0, R74, c[0x0][0x168], RZ ;  /* 0x00005a004a547a10 */ /* 0x000fe40007f1e0ff */
[----:B------:R-:W-:Y:S01]  /*10d10*/  IADD3.X R75, R73, c[0x0][0x16c], RZ, P2, !PT ;  /* 0x00005b00494b7a10 */ /* 0x000fe200017fe4ff */
[----:B------:R-:W-:Y:S01]  /*10d20*/  STL [R1], R87 ;  /* 0x0000005701007387 */ /* 0x000fe20000100800 */
[----:B------:R-:W-:Y:S02]  /*10d30*/  IADD3 R74, P2, R72, c[0x0][0x168], RZ ;  /* 0x00005a00484a7a10 */ /* 0x000fe40007f5e0ff */
[----:B------:R-:W-:Y:S01]  /*10d40*/  IADD3.X R73, R71, c[0x0][0x16c], RZ, P1, !PT ;  /* 0x00005b0047497a10 */ /* 0x000fe20000ffe4ff */
[----:B------:R-:W-:Y:S01]  /*10d50*/  STL [R1+0x34], R86 ;  /* 0x0000345601007387 */ /* 0x000fe20000100800 */
[----:B------:R-:W-:-:S02]  /*10d60*/  IADD3 R72, P1, R70, c[0x0][0x168], RZ ;  /* 0x00005a0046487a10 */ /* 0x000fc40007f3e0ff */
[----:B------:R-:W-:Y:S01]  /*10d70*/  IADD3.X R71, R69, c[0x0][0x16c], RZ, P4, !PT ;  /* 0x00005b0045477a10 */ /* 0x000fe200027fe4ff */
[----:B------:R-:W-:Y:S01]  /*10d80*/  STL [R1+0x8], R85 ;  /* 0x0000085501007387 */ /* 0x000fe20000100800 */
[----:B------:R-:W-:-:S03]  /*10d90*/  IADD3 R70, P4, R68, c[0x0][0x168], RZ ;  /* 0x00005a0044467a10 */ /* 0x000fc60007f9e0ff */
[----:B------:R-:W-:Y:S01]  /*10da0*/  STL [R1+0x3c], R84 ;  /* 0x00003c5401007387 */ /* 0x000fe20000100800 */
[----:B------:R-:W-:-:S03]  /*10db0*/  IADD3.X R69, R47, c[0x0][0x16c], RZ, P5, !PT ;  /* 0x00005b002f457a10 */ /* 0x000fc60002ffe4ff */
        /* <DEDUP_REMOVED lines=44> */
[----:B------:R-:W-:Y:S04]  /*11080*/  STL [R1+0x68], R33 ;  /* 0x0000682101007387 */ /* 0x000fe80000100800 */
[----:B------:R-:W-:Y:S01]  /*11090*/  STL [R1+0x9c], R32 ;  /* 0x00009c2001007387 */ /* 0x000fe20000100800 */
[----:B------:R-:W-:-:S03]  /*110a0*/  IADD3 R6, P4, R94, c[0x0][0x168], RZ ;  /* 0x00005a005e067a10 */ /* 0x000fc60007f9e0ff */
[----:B------:R-:W-:Y:S04]  /*110b0*/  STL [R1+0x70], R31 ;  /* 0x0000701f01007387 */ /* 0x000fe80000100800 */
[----:B------:R-:W-:Y:S04]  /*110c0*/  STL [R1+0xa4], R30 ;  /* 0x0000a41e01007387 */ /* 0x000fe80000100800 */
[----:B------:R-:W-:Y:S04]  /*110d0*/  STL [R1+0x78], R29 ;  /* 0x0000781d01007387 */ /* 0x000fe80000100800 */
[----:B------:R1:W-:Y:S04]  /*110e0*/  STL [R1+0xac], R8 ;  /* 0x0000ac0801007387 */ /* 0x0003e80000100800 */
[----:B------:R2:W-:Y:S01]  /*110f0*/  STL [R1+0x80], R7 ;  /* 0x0000800701007387 */ /* 0x0005e20000100800 */
[----:B-1----:R-:W-:-:S03]  /*11100*/  IADD3.X R8, R95, c[0x0][0x16c], RZ, P5, !PT ;  /* 0x00005b005f087a10 */ /* 0x002fc60002ffe4ff */
[----:B------:R1:W-:Y:S01]  /*11110*/  STL [R1+0xb4], R6 ;  /* 0x0000b40601007387 */ /* 0x0003e20000100800 */
[----:B--2---:R-:W-:-:S03]  /*11120*/  IADD3 R7, P5, R96, c[0x0][0x168], RZ ;  /* 0x00005a0060077a10 */ /* 0x004fc60007fbe0ff */
[----:B------:R2:W-:Y:S04]  /*11130*/  STL [R1+0x88], R8 ;  /* 0x0000880801007387 */ /* 0x0005e80000100800 */
[----:B------:R3:W-:Y:S01]  /*11140*/  STL [R1+0xbc], R7 ;  /* 0x0000bc0701007387 */ /* 0x0007e20000100800 */
[----:B-1----:R-:W-:Y:S02]  /*11150*/  IADD3.X R6, R97, c[0x0][0x16c], RZ, P3, !PT ;  /* 0x00005b0061067a10 */ /* 0x002fe40001ffe4ff */
[----:B--2---:R-:W-:-:S03]  /*11160*/  IADD3 R8, P3, R98, c[0x0][0x168], RZ ;  /* 0x00005a0062087a10 */ /* 0x004fc60007f7e0ff */
[----:B------:R1:W-:Y:S01]  /*11170*/  STL [R1+0x90], R6 ;  /* 0x0000900601007387 */ /* 0x0003e20000100800 */
[----:B---3--:R-:W-:-:S03]  /*11180*/  IADD3.X R7, R99, c[0x0][0x16c], RZ, P0, !PT ;  /* 0x00005b0063077a10 */ /* 0x008fc600007fe4ff */
[----:B------:R2:W-:Y:S04]  /*11190*/  STL [R1+0xc4], R8 ;  /* 0x0000c40801007387 */ /* 0x0005e80000100800 */
[----:B------:R3:W-:Y:S01]  /*111a0*/  STL [R1+0x98], R7 ;  /* 0x0000980701007387 */ /* 0x0007e20000100800 */
[----:B-1----:R-:W-:Y:S02]  /*111b0*/  IADD3 R6, P0, R100, c[0x0][0x168], RZ ;  /* 0x00005a0064067a10 */ /* 0x002fe40007f1e0ff */
[----:B--2---:R-:W-:-:S03]  /*111c0*/  IADD3.X R8, R101, c[0x0][0x16c], RZ, P2, !PT ;  /* 0x00005b0065087a10 */ /* 0x004fc600017fe4ff */
[----:B------:R1:W-:Y:S01]  /*111d0*/  STL [R1+0xcc], R6 ;  /* 0x0000cc0601007387 */ /* 0x0003e20000100800 */
[----:B---3--:R-:W-:-:S03]  /*111e0*/  IADD3 R7, P2, R102, c[0x0][0x168], RZ ;  /* 0x00005a0066077a10 */ /* 0x008fc60007f5e0ff */
[----:B------:R2:W-:Y:S04]  /*111f0*/  STL [R1+0xa0], R8 ;  /* 0x0000a00801007387 */ /* 0x0005e80000100800 */
[----:B------:R3:W-:Y:S01]  /*11200*/  STL [R1+0xd4], R7 ;  /* 0x0000d40701007387 */ /* 0x0007e20000100800 */
[----:B-1----:R-:W-:Y:S02]  /*11210*/  IADD3.X R6, R103, c[0x0][0x16c], RZ, P1, !PT ;  /* 0x00005b0067067a10 */ /* 0x002fe40000ffe4ff */
[----:B--2---:R-:W-:-:S03]  /*11220*/  IADD3 R8, P1, R105, c[0x0][0x168], RZ ;  /* 0x00005a0069087a10 */ /* 0x004fc60007f3e0ff */
[----:B------:R1:W-:Y:S01]  /*11230*/  STL [R1+0xa8], R6 ;  /* 0x0000a80601007387 */ /* 0x0003e20000100800 */
[----:B---3--:R-:W-:-:S03]  /*11240*/  IADD3.X R7, R106, c[0x0][0x16c], RZ, P4, !PT ;  /* 0x00005b006a077a10 */ /* 0x008fc600027fe4ff */
[----:B------:R-:W-:Y:S04]  /*11250*/  STL [R1+0xdc], R8 ;  /* 0x0000dc0801007387 */ /* 0x000fe80000100800 */
[----:B------:R-:W2:Y:S01]  /*11260*/  LDL.LU R69, [R1+0xf8] ;  /* 0x0000f80001457983 */ /* 0x000ea20000300800 */
[----:B-1----:R-:W-:-:S03]  /*11270*/  IADD3 R6, P4, R107, c[0x0][0x168], RZ ;  /* 0x00005a006b067a10 */ /* 0x002fc60007f9e0ff */
[----:B------:R-:W-:Y:S04]  /*11280*/  STL [R1+0xb0], R7 ;  /* 0x0000b00701007387 */ /* 0x000fe80000100800 */
[----:B------:R-:W3:Y:S04]  /*11290*/  LDL.LU R70, [R1+0x100] ;  /* 0x0001000001467983 */ /* 0x000ee80000300800 */
[----:B------:R1:W-:Y:S04]  /*112a0*/  STL [R1+0xe4], R6 ;  /* 0x0000e40601007387 */ /* 0x0003e80000100800 */
        /* <DEDUP_REMOVED lines=8> */
[----:B-1----:R-:W-:-:S03]  /*11330*/  IADD3.X R6, R112, c[0x0][0x16c], RZ, P5, !PT ;  /* 0x00005b0070067a10 */ /* 0x002fc60002ffe4ff */
[----:B------:R-:W4:Y:S01]  /*11340*/  LDL.LU R87, [R1+0x154] ;  /* 0x0001540001577983 */ /* 0x000f220000300800 */
[----:B------:R-:W-:-:S03]  /*11350*/  IADD3 R7, P5, R113, c[0x0][0x168], RZ ;  /* 0x00005a0071077a10 */ /* 0x000fc60007fbe0ff */
[----:B------:R-:W4:Y:S04]  /*11360*/  LDL.LU R89, [R1+0x138] ;  /* 0x0001380001597983 */ /* 0x000f280000300800 */
[----:B------:R-:W4:Y:S04]  /*11370*/  LDL.LU R91, [R1+0x15c] ;  /* 0x00015c00015b7983 */ /* 0x000f280000300800 */
[----:B------:R1:W-:Y:S04]  /*11380*/  STL [R1+0xb8], R6 ;  /* 0x0000b80601007387 */ /* 0x0003e80000100800 */
[----:B------:R-:W4:Y:S04]  /*11390*/  LDL.LU R90, [R1+0x150] ;  /* 0x00015000015a7983 */ /* 0x000f280000300800 */
[----:B------:R1:W-:Y:S04]  /*113a0*/  STL [R1+0xec], R7 ;  /* 0x0000ec0701007387 */ /* 0x0003e80000100800 */
[----:B------:R-:W4:Y:S01]  /*113b0*/  LDL.LU R88, [R1+0x164] ;  /* 0x0001640001587983 */ /* 0x000f220000300800 */
[----:B-1----:R-:W-:-:S02]  /*113c0*/  IADD3.X R6, R114, c[0x0][0x16c], RZ, P3, !PT ;  /* 0x00005b0072067a10 */ /* 0x002fc40001ffe4ff */
[----:B------:R-:W-:Y:S02]  /*113d0*/  IADD3.X R8, R124, c[0x0][0x16c], RZ, P0, !PT ;  /* 0x00005b007c087a10 */ /* 0x000fe400007fe4ff */
[----:B------:R-:W-:Y:S01]  /*113e0*/  IADD3 R7, P3, R115, c[0x0][0x168], RZ ;  /* 0x00005a0073077a10 */ /* 0x000fe20007f7e0ff */
[----:B------:R1:W-:Y:S04]  /*113f0*/  STL [R1+0xc0], R6 ;  /* 0x0000c00601007387 */ /* 0x0003e80000100800 */
[----:B------:R1:W-:Y:S02]  /*11400*/  STL [R1+0xf4], R7 ;  /* 0x0000f40701007387 */ /* 0x0003e40000100800 */
[----:B-1----:R-:W-:Y:S02]  /*11410*/  IADD3 R6, P0, R125, c[0x0][0x168], RZ ;  /* 0x00005a007d067a10 */ /* 0x002fe40007f1e0ff */
[----:B------:R1:W-:Y:S01]  /*11420*/  STL [R1+0xc8], R8 ;  /* 0x0000c80801007387 */ /* 0x0003e20000100800 */
[----:B------:R-:W-:-:S03]  /*11430*/  IADD3.X R7, R126, c[0x0][0x16c], RZ, P2, !PT ;  /* 0x00005b007e077a10 */ /* 0x000fc600017fe4ff */
[----:B------:R1:W-:Y:S02]  /*11440*/  STL [R1+0xfc], R6 ;  /* 0x0000fc0601007387 */ /* 0x0003e40000100800 */
[----:B-1----:R-:W-:Y:S02]  /*11450*/  IADD3 R8, P2, R127, c[0x0][0x168], RZ ;  /* 0x00005a007f087a10 */ /* 0x002fe40007f5e0ff */
[----:B------:R1:W-:Y:S01]  /*11460*/  STL [R1+0xd0], R7 ;  /* 0x0000d00701007387 */ /* 0x0003e20000100800 */
[----:B------:R-:W-:-:S03]  /*11470*/  IADD3.X R6, R128, c[0x0][0x16c], RZ, P1, !PT ;  /* 0x00005b0080067a10 */ /* 0x000fc60000ffe4ff */
[----:B------:R1:W-:Y:S04]  /*11480*/  STL [R1+0x104], R8 ;  /* 0x0001040801007387 */ /* 0x0003e80000100800 */
[----:B------:R1:W-:Y:S02]  /*11490*/  STL [R1+0xd8], R6 ;  /* 0x0000d80601007387 */ /* 0x0003e40000100800 */
[----:B-1----:R-:W-:Y:S02]  /*114a0*/  IADD3 R7, P1, R129, c[0x0][0x168], RZ ;  /* 0x00005a0081077a10 */ /* 0x002fe40007f3e0ff */
[----:B------:R-:W-:-:S03]  /*114b0*/  IADD3.X R8, R130, c[0x0][0x16c], RZ, P4, !PT ;  /* 0x00005b0082087a10 */ /* 0x000fc600027fe4ff */
[----:B------:R1:W-:Y:S01]  /*114c0*/  STL [R1+0x10c], R7 ;  /* 0x00010c0701007387 */ /* 0x0003e20000100800 */
[----:B------:R-:W-:-:S03]  /*114d0*/  IADD3 R6, P4, R131, c[0x0][0x168], RZ ;  /* 0x00005a0083067a10 */ /* 0x000fc60007f9e0ff */
[----:B------:R1:W-:Y:S04]  /*114e0*/  STL [R1+0xe0], R8 ;  /* 0x0000e00801007387 */ /* 0x0003e80000100800 */
[----:B------:R1:W-:Y:S02]  /*114f0*/  STL [R1+0x114], R6 ;  /* 0x0001140601007387 */ /* 0x0003e40000100800 */
[----:B-1----:R-:W-:Y:S02]  /*11500*/  IADD3.X R7, R132, c[0x0][0x16c], RZ, P5, !PT ;  /* 0x00005b0084077a10 */ /* 0x002fe40002ffe4ff */
[----:B------:R-:W-:-:S03]  /*11510*/  IADD3 R8, P5, R133, c[0x0][0x168], RZ ;  /* 0x00005a0085087a10 */ /* 0x000fc60007fbe0ff */
[----:B------:R1:W-:Y:S01]  /*11520*/  STL [R1+0xe8], R7 ;  /* 0x0000e80701007387 */ /* 0x0003e20000100800 */
[----:B------:R-:W-:-:S03]  /*11530*/  IADD3.X R6, R134, c[0x0][0x16c], RZ, P3, !PT ;  /* 0x00005b0086067a10 */ /* 0x000fc60001ffe4ff */
[----:B------:R2:W-:Y:S04]  /*11540*/  STL [R1+0x11c], R8 ;  /* 0x00011c0801007387 */ /* 0x0005e80000100800 */
[----:B------:R3:W-:Y:S01]  /*11550*/  STL [R1+0xf0], R6 ;  /* 0x0000f00601007387 */ /* 0x0007e20000100800 */
[----:B-1----:R-:W-:-:S05]  /*11560*/  IADD3 R7, P3, R135, c[0x0][0x168], RZ ;  /* 0x00005a0087077a10 */ /* 0x002fca0007f7e0ff */
[----:B------:R4:W-:Y:S01]  /*11570*/  STL [R1+0x124], R7 ;  /* 0x0001240701007387 */ /* 0x0009e20000100800 */
[----:B--2---:R-:W-:-:S05]  /*11580*/  IADD3.X R8, R69, c[0x0][0x16c], RZ, P0, !PT ;  /* 0x00005b0045087a10 */ /* 0x004fca00007fe4ff */
[----:B------:R1:W-:Y:S01]  /*11590*/  STL [R1+0xf8], R8 ;  /* 0x0000f80801007387 */ /* 0x0003e20000100800 */
[----:B---3--:R-:W-:-:S05]  /*115a0*/  IADD3 R6, P0, R70, c[0x0][0x168], RZ ;  /* 0x00005a0046067a10 */ /* 0x008fca0007f1e0ff */
[----:B------:R2:W-:Y:S01]  /*115b0*/  STL [R1+0x12c], R6 ;  /* 0x00012c0601007387 */ /* 0x0005e20000100800 */
[----:B----4-:R-:W-:Y:S02]  /*115c0*/  IADD3.X R7, R71, c[0x0][0x16c], RZ, P2, !PT ;  /* 0x00005b0047077a10 */ /* 0x010fe400017fe4ff */
[----:B-1----:R-:W-:-:S03]  /*115d0*/  IADD3 R8, P2, R72, c[0x0][0x168], RZ ;  /* 0x00005a0048087a10 */ /* 0x002fc60007f5e0ff */
[----:B------:R1:W-:Y:S01]  /*115e0*/  STL [R1+0x100], R7 ;  /* 0x0001000701007387 */ /* 0x0003e20000100800 */
[----:B--2---:R-:W-:-:S03]  /*115f0*/  IADD3.X R6, R73, c[0x0][0x16c], RZ, P1, !PT ;  /* 0x00005b0049067a10 */ /* 0x004fc60000ffe4ff */
        /* <DEDUP_REMOVED lines=12> */
[----:B------:R-:W-:Y:S01]  /*116c0*/  STL [R1+0x14c], R8 ;  /* 0x00014c0801007387 */ /* 0x000fe20000100800 */
[----:B-1----:R-:W-:-:S03]  /*116d0*/  IADD3 R7, P3, R89, c[0x0][0x168], RZ ;  /* 0x00005a0059077a10 */ /* 0x002fc60007f7e0ff */
[----:B------:R-:W2:Y:S04]  /*116e0*/  LDL.LU R89, [R1+0x158] ;  /* 0x0001580001597983 */ /* 0x000ea80000300800 */
[----:B------:R1:W-:Y:S04]  /*116f0*/  STL [R1+0x120], R6 ;  /* 0x0001200601007387 */ /* 0x0003e80000100800 */
[----:B------:R3:W-:Y:S01]  /*11700*/  STL [R1+0x154], R7 ;  /* 0x0001540701007387 */ /* 0x0007e20000100800 */
[----:B-1----:R-:W-:-:S03]  /*11710*/  IADD3.X R6, R91, c[0x0][0x16c], RZ, P0, !PT ;  /* 0x00005b005b067a10 */ /* 0x002fc600007fe4ff */
[----:B------:R-:W4:Y:S01]  /*11720*/  LDL.LU R91, [R1+0x16c] ;  /* 0x00016c00015b7983 */ /* 0x000f220000300800 */
[----:B---3--:R-:W-:-:S03]  /*11730*/  IADD3 R7, P0, R90, c[0x0][0x168], RZ ;  /* 0x00005a005a077a10 */ /* 0x008fc60007f1e0ff */
[----:B------:R1:W-:Y:S04]  /*11740*/  STL [R1+0x128], R6 ;  /* 0x0001280601007387 */ /* 0x0003e80000100800 */
[----:B------:R-:W3:Y:S04]  /*11750*/  LDL.LU R90, [R1+0x168] ;  /* 0x00016800015a7983 */ /* 0x000ee80000300800 */
[----:B------:R2:W-:Y:S01]  /*11760*/  STL [R1+0x15c], R7 ;  /* 0x00015c0701007387 */ /* 0x0005e20000100800 */
[----:B-1----:R-:W-:-:S03]  /*11770*/  IADD3.X R6, R88, c[0x0][0x16c], RZ, P2, !PT ;  /* 0x00005b0058067a10 */ /* 0x002fc600017fe4ff */
[----:B------:R-:W3:Y:S04]  /*11780*/  LDL.LU R36, [R1+0x174] ;  /* 0x0001740001247983 */ /* 0x000ee80000300800 */
[----:B------:R-:W3:Y:S04]  /*11790*/  LDL.LU R37, [R1+0x160] ;  /* 0x0001600001257983 */ /* 0x000ee80000300800 */
[----:B------:R4:W-:Y:S04]  /*117a0*/  STL [R1+0x130], R6 ;  /* 0x0001300601007387 */ /* 0x0009e80000100800 */
[----:B------:R-:W3:Y:S04]  /*117b0*/  LDL.LU R38, [R1+0x17c] ;  /* 0x00017c0001267983 */ /* 0x000ee80000300800 */
        /* <DEDUP_REMOVED lines=21> */
[----:B------:R-:W3:Y:S01]  /*11910*/  LDL.LU R88, [R1+0x1d4] ;  /* 0x0001d40001587983 */ /* 0x000ee20000300800 */
[----:B--2---:R-:W-:-:S03]  /*11920*/  IADD3 R7, P2, R89, c[0x0][0x168], RZ ;  /* 0x00005a0059077a10 */ /* 0x004fc60007f5e0ff */
[----:B------:R-:W2:Y:S04]  /*11930*/  LDL.LU R89, [R1+0x1d8] ;  /* 0x0001d80001597983 */ /* 0x000ea80000300800 */
[----:B------:R3:W-:Y:S01]  /*11940*/  STL [R1+0x164], R7 ;  /* 0x0001640701007387 */ /* 0x0007e20000100800 */
[----:B----4-:R-:W-:-:S03]  /*11950*/  IADD3.X R6, R91, c[0x0][0x16c], RZ, P1, !PT ;  /* 0x00005b005b067a10 */ /* 0x010fc60000ffe4ff */
[----:B------:R-:W4:Y:S01]  /*11960*/  LDL.LU R91, [R1+0x1e0] ;  /* 0x0001e000015b7983 */ /* 0x000f220000300800 */
[----:B---3--:R-:W-:-:S03]  /*11970*/  IADD3 R7, P1, R90, c[0x0][0x168], RZ ;  /* 0x00005a005a077a10 */ /* 0x008fc60007f3e0ff */
[----:B------:R1:W-:Y:S04]  /*11980*/  STL [R1+0x138], R6 ;  /* 0x0001380601007387 */ /* 0x0003e80000100800 */
[----:B------:R-:W3:Y:S04]  /*11990*/  LDL.LU R90, [R1+0x1e4] ;  /* 0x0001e400015a7983 */ /* 0x000ee80000300800 */
[----:B------:R1:W-:Y:S02]  /*119a0*/  STL [R1+0x16c], R7 ;  /* 0x00016c0701007387 */ /* 0x0003e40000100800 */
[----:B-1----:R-:W-:-:S02]  /*119b0*/  IADD3.X R6, R36, c[0x0][0x16c], RZ, P4, !PT ;  /* 0x00005b0024067a10 */ /* 0x002fc400027fe4ff */
[----:B------:R-:W-:-:S03]  /*119c0*/  IADD3 R8, P4, R37, c[0x0][0x168], RZ ;  /* 0x00005a0025087a10 */ /* 0x000fc60007f9e0ff */
        /* <DEDUP_REMOVED lines=45> */
[----:B------:R2:W-:Y:S01]  /*11ca0*/  STL [R1+0x1cc], R7 ;  /* 0x0001cc0701007387 */ /* 0x0005e20000100800 */
[----:B-1----:R-:W-:Y:S02]  /*11cb0*/  IADD3.X R6, R88, c[0x0][0x16c], RZ, P4, !PT ;  /* 0x00005b0058067a10 */ /* 0x002fe400027fe4ff */
[----:B------:R-:W-:Y:S02]  /*11cc0*/  IADD3 R8, P4, R0, c[0x0][0x168], RZ ;  /* 0x00005a0000087a10 */ /* 0x000fe40007f9e0ff */
[----:B------:R-:W3:Y:S04]  /*11cd0*/  LDL.LU R0, [R1+0x478] ;  /* 0x0004780001007983 */ /* 0x000ee80000300800 */
[----:B------:R1:W-:Y:S04]  /*11ce0*/  STL [R1+0x1a0], R6 ;  /* 0x0001a00601007387 */ /* 0x0003e80000100800 */
[----:B------:R-:W-:Y:S01]  /*11cf0*/  STL [R1+0x1d4], R8 ;  /* 0x0001d40801007387 */ /* 0x000fe20000100800 */
[----:B--2---:R-:W-:-:S02]  /*11d00*/  IADD3.X R7, R89, c[0x0][0x16c], RZ, P5, !PT ;  /* 0x00005b0059077a10 */ /* 0x004fc40002ffe4ff */
[----:B-1----:R-:W-:Y:S02]  /*11d10*/  IADD3 R6, P5, R5, c[0x0][0x168], RZ ;  /* 0x00005a0005067a10 */ /* 0x002fe40007fbe0ff */
[----:B------:R-:W2:Y:S04]  /*11d20*/  LDL.LU R5, [R1+0x474] ;  /* 0x0004740001057983 */ /* 0x000ea80000300800 */
[----:B------:R4:W-:Y:S02]  /*11d30*/  STL [R1+0x1a8], R7 ;  /* 0x0001a80701007387 */ /* 0x0009e40000100800 */
[----:B----4-:R-:W-:Y:S02]  /*11d40*/  IADD3.X R7, R91, c[0x0][0x16c], RZ, P3, !PT ;  /* 0x00005b005b077a10 */ /* 0x010fe40001ffe4ff */
[----:B------:R-:W4:Y:S04]  /*11d50*/  LDL R91, [R1+0x1e8] ;  /* 0x0001e800015b7983 */ /* 0x000f280000100800 */
[----:B------:R-:W-:Y:S04]  /*11d60*/  STL [R1+0x1dc], R6 ;  /* 0x0001dc0601007387 */ /* 0x000fe80000100800 */
[----:B------:R3:W-:Y:S02]  /*11d70*/  STL [R1+0x1b0], R7 ;  /* 0x0001b00701007387 */ /* 0x0007e40000100800 */
[----:B---3--:R-:W-:-:S02]  /*11d80*/  IADD3.X R7, R0, c[0x0][0x16c], RZ, P0, !PT ;  /* 0x00005b0000077a10 */ /* 0x008fc400007fe4ff */
[----:B------:R-:W3:Y:S04]  /*11d90*/  LDL.LU R0, [R1+0x470] ;  /* 0x0004700001007983 */ /* 0x000ee80000300800 */
[----:B------:R-:W1:Y:S04]  /*11da0*/  S2R R104, SR_TID.X ;  /* 0x0000000000687919 */ /* 0x000e680000002100 */
[----:B------:R-:W1:Y:S04]  /*11db0*/  S2R R59, SR_TID.X ;  /* 0x00000000003b7919 */ /* 0x000e680000002100 */
[----:B------:R-:W1:Y:S02]  /*11dc0*/  S2R R58, SR_TID.X ;  /* 0x00000000003a7919 */ /* 0x000e640000002100 */
[----:B-1----:R-:W-:-:S04]  /*11dd0*/  SHF.R.U32.HI R104, RZ, 0x6, R104 ;  /* 0x00000006ff687819 */ /* 0x002fc80000011668 */
[----:B------:R-:W-:-:S04]  /*11de0*/  SGXT.U32 R104, R104, 0x2 ;  /* 0x000000026868781a */ /* 0x000fc80000000000 */
[----:B------:R-:W-:-:S05]  /*11df0*/  LOP3.LUT R104, R104, 0x7c, RZ, 0xfc, !PT ;  /* 0x0000007c68687812 */ /* 0x000fca00078efcff */
[----:B------:R-:W-:Y:S01]  /*11e00*/  IMAD R48, R104, c[0x0][0x188], RZ ;  /* 0x0000620068307a24 */ /* 0x000fe200078e02ff */
[--C-:B------:R-:W-:Y:S02]  /*11e10*/  SHF.R.U32.HI R104, RZ, 0x6, R59.reuse ;  /* 0x00000006ff687819 */ /* 0x100fe4000001163b */
[----:B------:R-:W-:Y:S02]  /*11e20*/  SHF.R.U32.HI R59, RZ, 0x6, R59 ;  /* 0x00000006ff3b7819 */ /* 0x000fe4000001163b */
[----:B------:R-:W-:Y:S02]  /*11e30*/  SGXT.U32 R104, R104, 0x2 ;  /* 0x000000026868781a */ /* 0x000fe40000000000 */
[----:B------:R-:W-:Y:S02]  /*11e40*/  SGXT.U32 R59, R59, 0x2 ;  /* 0x000000023b3b781a */ /* 0x000fe40000000000 */
[----:B------:R-:W-:Y:S02]  /*11e50*/  SHF.R.U32.HI R56, RZ, 0x6, R58 ;  /* 0x00000006ff387819 */ /* 0x000fe4000001163a */
[----:B------:R-:W-:-:S02]  /*11e60*/  LOP3.LUT R59, R59, 0x78, RZ, 0xfc, !PT ;  /* 0x000000783b3b7812 */ /* 0x000fc400078efcff */
[----:B------:R-:W-:Y:S02]  /*11e70*/  LOP3.LUT R104, R104, 0x74, RZ, 0xfc, !PT ;  /* 0x0000007468687812 */ /* 0x000fe400078efcff */
[----:B------:R-:W-:Y:S01]  /*11e80*/  SGXT.U32 R56, R56, 0x2 ;  /* 0x000000023838781a */ /* 0x000fe20000000000 */
[----:B------:R-:W-:Y:S01]  /*11e90*/  IMAD R49, R59, c[0x0][0x188], RZ ;  /* 0x000062003b317a24 */ /* 0x000fe200078e02ff */
[--C-:B------:R-:W-:Y:S01]  /*11ea0*/  SHF.R.U32.HI R59, RZ, 0x6, R58.reuse ;  /* 0x00000006ff3b7819 */ /* 0x100fe2000001163a */
[----:B------:R-:W-:Y:S01]  /*11eb0*/  IMAD R48, R104, c[0x0][0x188], RZ ;  /* 0x0000620068307a24 */ /* 0x000fe200078e02ff */
[----:B------:R-:W-:Y:S02]  /*11ec0*/  LOP3.LUT R56, R56, 0x70, RZ, 0xfc, !PT ;  /* 0x0000007038387812 */ /* 0x000fe400078efcff */
[----:B------:R-:W-:Y:S02]  /*11ed0*/  SHF.R.U32.HI R104, RZ, 0x6, R58 ;  /* 0x00000006ff687819 */ /* 0x000fe4000001163a */
[----:B------:R-:W-:Y:S01]  /*11ee0*/  SGXT.U32 R59, R59, 0x2 ;  /* 0x000000023b3b781a */ /* 0x000fe20000000000 */
[----:B------:R-:W-:Y:S01]  /*11ef0*/  IMAD R50, R56, c[0x0][0x188], RZ ;  /* 0x0000620038327a24 */ /* 0x000fe200078e02ff */
[----:B------:R-:W-:-:S02]  /*11f00*/  SGXT.U32 R104, R104, 0x2 ;  /* 0x000000026868781a */ /* 0x000fc40000000000 */
[--C-:B------:R-:W-:Y:S02]  /*11f10*/  SHF.R.U32.HI R56, RZ, 0x6, R58.reuse ;  /* 0x00000006ff387819 */ /* 0x100fe4000001163a */
[----:B------:R-:W-:Y:S02]  /*11f20*/  LOP3.LUT R59, R59, 0x6c, RZ, 0xfc, !PT ;  /* 0x0000006c3b3b7812 */ /* 0x000fe400078efcff */
[----:B------:R-:W-:Y:S02]  /*11f30*/  LOP3.LUT R104, R104, 0x68, RZ, 0xfc, !PT ;  /* 0x0000006868687812 */ /* 0x000fe400078efcff */
[----:B------:R-:W-:Y:S01]  /*11f40*/  SGXT.U32 R56, R56, 0x2 ;  /* 0x000000023838781a */ /* 0x000fe20000000000 */
[----:B------:R-:W-:Y:S01]  /*11f50*/  IMAD R49, R59, c[0x0][0x188], RZ ;  /* 0x000062003b317a24 */ /* 0x000fe200078e02ff */
[----:B------:R-:W-:Y:S01]  /*11f60*/  SHF.R.U32.HI R59, RZ, 0x6, R58 ;  /* 0x00000006ff3b7819 */ /* 0x000fe2000001163a */
[----:B------:R-:W-:Y:S01]  /*11f70*/  IMAD R48, R104, c[0x0][0x188], RZ ;  /* 0x0000620068307a24 */ /* 0x000fe200078e02ff */
[----:B------:R-:W-:-:S02]  /*11f80*/  LOP3.LUT R56, R56, 0x64, RZ, 0xfc, !PT ;  /* 0x0000006438387812 */ /* 0x000fc400078efcff */
[--C-:B------:R-:W-:Y:S02]  /*11f90*/  SHF.R.U32.HI R104, RZ, 0x6, R58.reuse ;  /* 0x00000006ff687819 */ /* 0x100fe4000001163a */
[----:B------:R-:W-:Y:S01]  /*11fa0*/  SGXT.U32 R59, R59, 0x2 ;  /* 0x000000023b3b781a */ /* 0x000fe20000000000 */
[----:B------:R-:W-:Y:S01]  /*11fb0*/  IMAD R50, R56, c[0x0][0x188], RZ ;  /* 0x0000620038327a24 */ /* 0x000fe200078e02ff */
[----:B------:R-:W-:Y:S01]  /*11fc0*/  SGXT.U32 R104, R104, 0x2 ;  /* 0x000000026868781a */ /* 0x000fe20000000000 */
[----:B------:R-:W1:Y:S01]  /*11fd0*/  S2R R56, SR_TID.X ;  /* 0x0000000000387919 */ /* 0x000e620000002100 */
[----:B------:R-:W-:Y:S02]  /*11fe0*/  IADD3 R6, P3, R90, c[0x0][0x160], RZ ;  /* 0x000058005a067a10 */ /* 0x000fe40007f7e0ff */
[----:B------:R-:W-:Y:S02]  /*11ff0*/  LOP3.LUT R59, R59, 0x60, RZ, 0xfc, !PT ;  /* 0x000000603b3b7812 */ /* 0x000fe400078efcff */
[----:B------:R-:W-:Y:S01]  /*12000*/  LOP3.LUT R104, R104, 0x5c, RZ, 0xfc, !PT ;  /* 0x0000005c68687812 */ /* 0x000fe200078efcff */
[----:B------:R1:W-:Y:S02]  /*12010*/  STL [R1+0x1e4], R6 ;  /* 0x0001e40601007387 */ /* 0x0003e40000100800 */
[----:B------:R-:W-:Y:S01]  /*12020*/  IMAD R49, R59, c[0x0][0x188], RZ ;  /* 0x000062003b317a24 */ /* 0x000fe200078e02ff */
[--C-:B------:R-:W-:Y:S01]  /*12030*/  SHF.R.U32.HI R59, RZ, 0x6, R58.reuse ;  /* 0x00000006ff3b7819 */ /* 0x100fe2000001163a */
[----:B------:R-:W-:Y:S01]  /*12040*/  IMAD R48, R104, c[0x0][0x188], RZ ;  /* 0x0000620068307a24 */ /* 0x000fe200078e02ff */
[----:B------:R-:W-:-:S02]  /*12050*/  SHF.R.U32.HI R104, RZ, 0x6, R58 ;  /* 0x00000006ff687819 */ /* 0x000fc4000001163a */
[----:B------:R-:W-:Y:S02]  /*12060*/  SHF.R.U32.HI R58, RZ, 0x6, R58 ;  /* 0x00000006ff3a7819 */ /* 0x000fe4000001163a */
[----:B-1----:R-:W-:Y:S02]  /*12070*/  IADD3.X R6, R9, c[0x0][0x16c], RZ, P2, !PT ;  /* 0x00005b0009067a10 */ /* 0x002fe400017fe4ff */
[----:B------:R1:W5:Y:S04]  /*12080*/  LDL.LU R9, [R1+0x46c] ;  /* 0x00046c0001097983 */ /* 0x0003680000300800 */
[----:B------:R2:W-:Y:S01]  /*12090*/  STL [R1+0x1b8], R7 ;  /* 0x0001b80701007387 */ /* 0x0005e20000100800 */
[----:B------:R-:W-:Y:S02]  /*120a0*/  SGXT.U32 R104, R104, 0x2 ;  /* 0x000000026868781a */ /* 0x000fe40000000000 */
[----:B------:R-:W-:-:S02]  /*120b0*/  SGXT.U32 R59, R59, 0x2 ;  /* 0x000000023b3b781a */ /* 0x000fc40000000000 */
[----:B------:R-:W-:Y:S02]  /*120c0*/  SGXT.U32 R58, R58, 0x2 ;  /* 0x000000023a3a781a */ /* 0x000fe40000000000 */
[----:B------:R-:W-:Y:S02]  /*120d0*/  LOP3.LUT R59, R59, 0x54, RZ, 0xfc, !PT ;  /* 0x000000543b3b7812 */ /* 0x000fe400078efcff */
[----:B------:R-:W-:Y:S02]  /*120e0*/  LOP3.LUT R58, R58, 0x58, RZ, 0xfc, !PT ;  /* 0x000000583a3a7812 */ /* 0x000fe400078efcff */
[----:B------:R-:W-:Y:S01]  /*120f0*/  LOP3.LUT R104, R104, 0x50, RZ, 0xfc, !PT ;  /* 0x0000005068687812 */ /* 0x000fe200078efcff */
[----:B------:R-:W-:Y:S01]  /*12100*/  IMAD R49, R59, c[0x0][0x188], RZ ;  /* 0x000062003b317a24 */ /* 0x000fe200078e02ff */
[--C-:B------:R-:W-:Y:S01]  /*12110*/  SHF.R.U32.HI R59, RZ, 0x6, R56.reuse ;  /* 0x00000006ff3b7819 */ /* 0x100fe20000011638 */
[----:B------:R-:W-:Y:S01]  /*12120*/  IMAD R50, R58, c[0x0][0x188], RZ ;  /* 0x000062003a327a24 */ /* 0x000fe200078e02ff */
[--C-:B------:R-:W-:Y:S01]  /*12130*/  SHF.R.U32.HI R58, RZ, 0x6, R56.reuse ;  /* 0x00000006ff3a7819 */ /* 0x100fe20000011638 */
[----:B------:R-:W-:Y:S01]  /*12140*/  IMAD R48, R104, c[0x0][0x188], RZ ;  /* 0x0000620068307a24 */ /* 0x000fe200078e02ff */
[----:B------:R-:W-:-:S02]  /*12150*/  SHF.R.U32.HI R104, RZ, 0x6, R56 ;  /* 0x00000006ff687819 */ /* 0x000fc40000011638 */
[----:B------:R-:W-:Y:S02]  /*12160*/  SHF.R.U32.HI R56, RZ, 0x6, R56 ;  /* 0x00000006ff387819 */ /* 0x000fe40000011638 */
[----:B--2---:R-:W-:Y:S02]  /*12170*/  IADD3.X R7, R5, c[0x0][0x16c], RZ, P1, !PT ;  /* 0x00005b0005077a10 */ /* 0x004fe40000ffe4ff */
[----:B------:R1:W5:Y:S04]  /*12180*/  LDL.LU R5, [R1+0x468] ;  /* 0x0004680001057983 */ /* 0x0003680000300800 */
[----:B------:R2:W-:Y:S02]  /*12190*/  STL [R1+0x1c0], R6 ;  /* 0x0001c00601007387 */ /* 0x0005e40000100800 */
[----:B--2---:R-:W-:-:S02]  /*121a0*/  IADD3.X R6, R4, c[0x0][0x16c], RZ, P4, !PT ;  /* 0x00005b0004067a10 */ /* 0x004fc400027fe4ff */
[----:B------:R1:W5:Y:S04]  /*121b0*/  LDL.LU R4, [R1+0x464] ;  /* 0x0004640001047983 */ /* 0x0003680000300800 */
[----:B------:R2:W-:Y:S02]  /*121c0*/  STL [R1+0x1c8], R7 ;  /* 0x0001c80701007387 */ /* 0x0005e40000100800 */
[----:B--2---:R-:W-:Y:S02]  /*121d0*/  IADD3.X R7, R2, c[0x0][0x16c], RZ, P5, !PT ;  /* 0x00005b0002077a10 */ /* 0x004fe40002ffe4ff */
[----:B------:R1:W5:Y:S04]  /*121e0*/  LDL.LU R2, [R1+0x460] ;  /* 0x0004600001027983 */ /* 0x0003680000300800 */
[----:B------:R3:W-:Y:S01]  /*121f0*/  STL [R1+0x1d0], R6 ;  /* 0x0001d00601007387 */ /* 0x0007e20000100800 */
[----:B------:R-:W-:-:S02]  /*12200*/  SGXT.U32 R56, R56, 0x2 ;  /* 0x000000023838781a */ /* 0x000fc40000000000 */
[----:B------:R-:W-:Y:S02]  /*12210*/  SGXT.U32 R104, R104, 0x2 ;  /* 0x000000026868781a */ /* 0x000fe40000000000 */
[----:B------:R-:W-:Y:S02]  /*12220*/  SGXT.U32 R59, R59, 0x2 ;  /* 0x000000023b3b781a */ /* 0x000fe40000000000 */
[----:B------:R-:W-:Y:S02]  /*12230*/  SGXT.U32 R58, R58, 0x2 ;  /* 0x000000023a3a781a */ /* 0x000fe40000000000 */
[----:B------:R-:W-:Y:S02]  /*12240*/  LOP3.LUT R56, R56, 0x4c, RZ, 0xfc, !PT ;  /* 0x0000004c38387812 */ /* 0x000fe400078efcff */
[----:B------:R-:W-:Y:S02]  /*12250*/  LOP3.LUT R58, R58, 0x48, RZ, 0xfc, !PT ;  /* 0x000000483a3a7812 */ /* 0x000fe400078efcff */
[----:B------:R-:W-:-:S02]  /*12260*/  LOP3.LUT R59, R59, 0x44, RZ, 0xfc, !PT ;  /* 0x000000443b3b7812 */ /* 0x000fc400078efcff */
[----:B------:R-:W-:Y:S01]  /*12270*/  LOP3.LUT R104, R104, 0x40, RZ, 0xfc, !PT ;  /* 0x0000004068687812 */ /* 0x000fe200078efcff */
[----:B------:R-:W-:Y:S02]  /*12280*/  IMAD R48, R56, c[0x0][0x188], RZ ;  /* 0x0000620038307a24 */ /* 0x000fe400078e02ff */
[----:B------:R-:W-:Y:S01]  /*12290*/  IMAD R50, R58, c[0x0][0x188], RZ ;  /* 0x000062003a327a24 */ /* 0x000fe200078e02ff */
[--C-:B------:R-:W-:Y:S01]  /*122a0*/  SHF.R.U32.HI R58, RZ, 0x6, R57.reuse ;  /* 0x00000006ff3a7819 */ /* 0x100fe20000011639 */
[----:B------:R-:W-:Y:S01]  /*122b0*/  IMAD R49, R59, c[0x0][0x188], RZ ;  /* 0x000062003b317a24 */ /* 0x000fe200078e02ff */
[--C-:B------:R-:W-:Y:S01]  /*122c0*/  SHF.R.U32.HI R59, RZ, 0x6, R57.reuse ;  /* 0x00000006ff3b7819 */ /* 0x100fe20000011639 */
[----:B------:R-:W-:Y:S01]  /*122d0*/  IMAD R48, R104, c[0x0][0x188], RZ ;  /* 0x0000620068307a24 */ /* 0x000fe200078e02ff */
[--C-:B------:R-:W-:Y:S02]  /*122e0*/  SHF.R.U32.HI R104, RZ, 0x6, R57.reuse ;  /* 0x00000006ff687819 */ /* 0x100fe40000011639 */
[----:B------:R-:W-:-:S02]  /*122f0*/  SHF.R.U32.HI R57, RZ, 0x6, R57 ;  /* 0x00000006ff397819 */ /* 0x000fc40000011639 */
[----:B------:R-:W-:Y:S02]  /*12300*/  SGXT.U32 R104, R104, 0x2 ;  /* 0x000000026868781a */ /* 0x000fe40000000000 */
[----:B------:R-:W-:Y:S02]  /*12310*/  SGXT.U32 R57, R57, 0x2 ;  /* 0x000000023939781a */ /* 0x000fe40000000000 */
[----:B------:R-:W-:Y:S02]  /*12320*/  SGXT.U32 R59, R59, 0x2 ;  /* 0x000000023b3b781a */ /* 0x000fe40000000000 */
[----:B------:R-:W-:Y:S02]  /*12330*/  SGXT.U32 R58, R58, 0x2 ;  /* 0x000000023a3a781a */ /* 0x000fe40000000000 */
[----:B------:R-:W-:Y:S02]  /*12340*/  LOP3.LUT R57, R57, 0x3c, RZ, 0xfc, !PT ;  /* 0x0000003c39397812 */ /* 0x000fe400078efcff */
[----:B------:R-:W-:-:S02]  /*12350*/  LOP3.LUT R58, R58, 0x38, RZ, 0xfc, !PT ;  /* 0x000000383a3a7812 */ /* 0x000fc400078efcff */
[----:B------:R-:W-:Y:S02]  /*12360*/  LOP3.LUT R59, R59, 0x34, RZ, 0xfc, !PT ;  /* 0x000000343b3b7812 */ /* 0x000fe400078efcff */
[----:B------:R-:W-:Y:S02]  /*12370*/  LOP3.LUT R104, R104, 0x30, RZ, 0xfc, !PT ;  /* 0x0000003068687812 */ /* 0x000fe400078efcff */
[----:B------:R-:W-:Y:S01]  /*12380*/  SHF.R.S32.HI R92, RZ, 0x7, R92 ;  /* 0x00000007ff5c7819 */ /* 0x000fe2000001145c */
[----:B------:R-:W-:Y:S01]  /*12390*/  IMAD R48, R57, c[0x0][0x188], RZ ;  /* 0x0000620039307a24 */ /* 0x000fe200078e02ff */
[----:B------:R-:W-:Y:S01]  /*123a0*/  CS2R R76, SRZ ;  /* 0x00000000004c7805 */ /* 0x000fe2000001ff00 */
[----:B------:R-:W-:Y:S01]  /*123b0*/  IMAD R50, R58, c[0x0][0x188], RZ ;  /* 0x000062003a327a24 */ /* 0x000fe200078e02ff */
[----:B------:R-:W-:Y:S01]  /*123c0*/  CS2R R78, SRZ ;  /* 0x00000000004e7805 */ /* 0x000fe2000001ff00 */
[----:B------:R-:W-:Y:S01]  /*123d0*/  IMAD R49, R59, c[0x0][0x188], RZ ;  /* 0x000062003b317a24 */ /* 0x000fe200078e02ff */
[----:B------:R-:W-:Y:S01]  /*123e0*/  CS2R R60, SRZ ;  /* 0x00000000003c7805 */ /* 0x000fe2000001ff00 */
[----:B------:R-:W-:Y:S01]  /*123f0*/  IMAD R48, R104, c[0x0][0x188], RZ ;  /* 0x0000620068307a24 */ /* 0x000fe200078e02ff */
        /* <DEDUP_REMOVED lines=29> */
[----:B----4-:R-:W-:Y:S01]  /*125d0*/  LOP3.LUT R8, R91, 0x60, RZ, 0x3c, !PT ;  /* 0x000000605b087812 */ /* 0x010fe200078e3cff */
[----:B------:R-:W-:Y:S01]  /*125e0*/  USHF.L.U32 UR14, UR7, 0x2, URZ ;  /* 0x00000002070e7899 */ /* 0x000fe2000800063f */
[----:B---3--:R-:W-:-:S02]  /*125f0*/  IADD3.X R6, R0, c[0x0][0x164], RZ, P3, !PT ;  /* 0x0000590000067a10 */ /* 0x008fc40001ffe4ff */
[----:B------:R1:W5:Y:S04]  /*12600*/  LDL.LU R0, [R1+0x45c] ;  /* 0x00045c0001007983 */ /* 0x0003680000300800 */
[----:B------:R-:W-:Y:S04]  /*12610*/  STL [R1+0x1d8], R7 ;  /* 0x0001d80701007387 */ /* 0x000fe80000100800 */
[----:B------:R2:W-:Y:S02]  /*12620*/  STL [R1+0x1e0], R6 ;  /* 0x0001e00601007387 */ /* 0x0005e40000100800 */
[----:B--2---:R-:W-:-:S02]  /*12630*/  LOP3.LUT R6, R91, 0x40, RZ, 0x3c, !PT ;  /* 0x000000405b067812 */ /* 0x004fc400078e3cff */
[----:B------:R-:W-:Y:S02]  /*12640*/  LOP3.LUT R6, R3, 0x40, RZ, 0x3c, !PT ;  /* 0x0000004003067812 */ /* 0x000fe400078e3cff */
[----:B------:R-:W2:Y:S04]  /*12650*/  S2R R3, SR_TID.X ;  /* 0x0000000000037919 */ /* 0x000ea80000002100 */
[----:B------:R1:W-:Y:S01]  /*12660*/  STL [R1+0x250], R6 ;  /* 0x0002500601007387 */ /* 0x0003e20000100800 */
[----:B------:R-:W-:Y:S02]  /*12670*/  LOP3.LUT R7, R91, 0x20, RZ, 0x3c, !PT ;  /* 0x000000205b077812 */ /* 0x000fe400078e3cff */
[----:B------:R-:W-:Y:S01]  /*12680*/  IADD3 R7, R92, -0x2, RZ ;  /* 0xfffffffe5c077810 */ /* 0x000fe20007ffe0ff */
[----:B------:R-:W-:-:S02]  /*12690*/  USHF.L.U64.HI UR11, UR7, 0x2, UR11 ;  /* 0x00000002070b7899 */ /* 0x000fc4000801020b */
[----:B------:R-:W-:Y:S02]  /*126a0*/  UIADD3 UR8, UR8, -0x100, URZ ;  /* 0xffffff0008087890 */ /* 0x000fe4000fffe03f */
[----:B------:R-:W-:Y:S02]  /*126b0*/  UMOV UR4, URZ ;  /* 0x0000003f00047c82 */ /* 0x000fe40008000000 */
[----:B------:R-:W-:Y:S02]  /*126c0*/  UMOV UR9, 0x1 ;  /* 0x0000000100097882 */ /* 0x000fe40000000000 */
[----:B------:R-:W-:Y:S01]  /*126d0*/  USHF.L.U64.HI UR10, UR6, 0x2, UR10 ;  /* 0x00000002060a7899 */ /* 0x000fe2000801020a */
[----:B--2---:R-:W-:Y:S01]  /*126e0*/  SHF.R.U32.HI R3, RZ, 0x6, R3 ;  /* 0x00000006ff037819 */ /* 0x004fe20000011603 */
[----:B------:R-:W-:-:S03]  /*126f0*/  UMOV UR7, 0xffffffff ;  /* 0xffffffff00077882 */ /* 0x000fc60000000000 */
[----:B-1----:R-:W-:Y:S02]  /*12700*/  SGXT.U32 R3, R3, 0x2 ;  /* 0x000000020303781a */ /* 0x002fe40000000000 */
.L_x_1:
[----:B------:R-:W2:Y:S01]  /*12710*/  LDL R6, [R1+0x1ec] ;  /* 0x0001ec0001067983 */ /* 0x000ea20000100800 */
[----:B------:R-:W-:-:S04]  /*12720*/  DEPBAR.LE SB0, 0x2 ;  /* 0x000080800000791a */ /* 0x000fc80000000000 */
[----:B-----5:R1:W-:Y:S01]  /*12730*/  STL [R1+0x45c], R0 ;  /* 0x00045c0001007387 */ /* 0x0203e20000100800 */
[----:B------:R-:W-:-:S03]  /*12740*/  UIADD3 UR7, UR7, 0x1, URZ ;  /* 0x0000000107077890 */ /* 0x000fc6000fffe03f */
[----:B------:R-:W3:Y:S01]  /*12750*/  S2R R70, SR_TID.X ;  /* 0x0000000000467919 */ /* 0x000ee20000002100 */
[----:B------:R-:W-:-:S04]  /*12760*/  UISETP.GT.AND UP0, UPT, UR7, 0x1, UPT ;  /* 0x000000010700788c */ /* 0x000fc8000bf04270 */
[----:B------:R-:W-:Y:S01]  /*12770*/  USEL UR7, UR7, URZ, !UP0 ;  /* 0x0000003f07077287 */ /* 0x000fe2000c000000 */
[----:B-1----:R-:W4:Y:S05]  /*12780*/  LDL R0, [R1+0x250] ;  /* 0x0002500001007983 */ /* 0x002f2a0000100800 */
[----:B------:R-:W-:Y:S02]  /*12790*/  IMAD.U32 R31, RZ, RZ, UR7 ;  /* 0x00000007ff1f7e24 */ /* 0x000fe4000f8e00ff */
[----:B------:R-:W-:Y:S02]  /*127a0*/  IMAD.U32 R7, RZ, RZ, UR7 ;  /* 0x00000007ff077e24 */ /* 0x000fe4000f8e00ff */
[----:B------:R-:W-:-:S02]  /*127b0*/  IMAD.U32 R8, RZ, RZ, UR7 ;  /* 0x00000007ff087e24 */ /* 0x000fc4000f8e00ff */
[----:B------:R-:W-:Y:S02]  /*127c0*/  IMAD.U32 R29, RZ, RZ, UR7 ;  /* 0x00000007ff1d7e24 */ /* 0x000fe4000f8e00ff */
[----:B------:R-:W-:Y:S01]  /*127d0*/  IMAD.U32 R30, RZ, RZ, UR7 ;  /* 0x00000007ff1e7e24 */ /* 0x000fe2000f8e00ff */
[C---:B---3--:R-:W-:Y:S02]  /*127e0*/  LOP3.LUT R69, R70.reuse, 0x1c, RZ, 0xc0, !PT ;  /* 0x0000001c46457812 */ /* 0x048fe400078ec0ff */
[C---:B------:R-:W-:Y:S02]  /*127f0*/  LOP3.LUT R68, R70.reuse, 0x3, RZ, 0xc0, !PT ;  /* 0x0000000346447812 */ /* 0x040fe400078ec0ff */
[C---:B------:R-:W-:Y:S02]  /*12800*/  LOP3.LUT R45, R70.reuse, 0x1c, RZ, 0xc0, !PT ;  /* 0x0000001c462d7812 */ /* 0x040fe400078ec0ff */
[----:B------:R-:W-:Y:S01]  /*12810*/  LOP3.LUT R44, R70, 0x3, RZ, 0xc0, !PT ;  /* 0x00000003462c7812 */ /* 0x000fe200078ec0ff */
[----:B------:R-:W-:Y:S01]  /*12820*/  IMAD R68, R68, 0x120, R69 ;  /* 0x0000012044447824 */ /* 0x000fe200078e0245 */
[----:B------:R-:W-:-:S02]  /*12830*/  LOP3.LUT R47, R70, 0x1c, RZ, 0xc0, !PT ;  /* 0x0000001c462f7812 */ /* 0x000fc400078ec0ff */
[----:B------:R-:W-:Y:S01]  /*12840*/  LOP3.LUT R46, R70, 0x3, RZ, 0xc0, !PT ;  /* 0x00000003462e7812 */ /* 0x000fe200078ec0ff */
[----:B------:R-:W-:Y:S01]  /*12850*/  IMAD R44, R44, 0x120, R45 ;  /* 0x000001202c2c7824 */ /* 0x000fe200078e022d */
[C---:B------:R-:W-:Y:S02]  /*12860*/  LOP3.LUT R71, R70.reuse, 0x1c, RZ, 0xc0, !PT ;  /* 0x0000001c46477812 */ /* 0x040fe400078ec0ff */
[----:B------:R-:W-:Y:S01]  /*12870*/  LOP3.LUT R70, R70, 0x3, RZ, 0xc0, !PT ;  /* 0x0000000346467812 */ /* 0x000fe200078ec0ff */
[----:B------:R-:W-:Y:S01]  /*12880*/  IMAD R46, R46, 0x120, R47 ;  /* 0x000001202e2e7824 */ /* 0x000fe200078e022f */
[----:B------:R-:W-:Y:S02]  /*12890*/  LOP3.LUT R68, R68, 0x20, RZ, 0x3c, !PT ;  /* 0x0000002044447812 */ /* 0x000fe400078e3cff */
[----:B------:R-:W-:Y:S01]  /*128a0*/  LOP3.LUT R44, R44, 0x60, RZ, 0x3c, !PT ;  /* 0x000000602c2c7812 */ /* 0x000fe200078e3cff */
[----:B------:R-:W-:Y:S01]  /*128b0*/  IMAD R70, R70, 0x120, R71 ;  /* 0x0000012046467824 */ /* 0x000fe200078e0247 */
[----:B------:R-:W-:Y:S01]  /*128c0*/  LOP3.LUT R46, R46, 0x40, RZ, 0x3c, !PT ;  /* 0x000000402e2e7812 */ /* 0x000fe200078e3cff */
[----:B------:R-:W-:Y:S01]  /*128d0*/  IMAD R7, R7, 0x8000, R68 ;  /* 0x0000800007077824 */ /* 0x000fe200078e0244 */
[----:B------:R-:W-:Y:S01]  /*128e0*/  BAR.SYNC.DEFER_BLOCKING 0x0 ;  /* 0x0000000000007b1d */ /* 0x000fe20000010000 */
[----:B------:R-:W-:-:S02]  /*128f0*/  IMAD R31, R31, 0x8000, R70 ;  /* 0x000080001f1f7824 */ /* 0x000fc400078e0246 */
[----:B------:R-:W-:Y:S02]  /*12900*/  IMAD R29, R29, 0x8000, R46 ;  /* 0x000080001d1d7824 */ /* 0x000fe400078e022e */
[----:B------:R-:W-:Y:S01]  /*12910*/  IMAD R30, R30, 0x8000, R44 ;  /* 0x000080001e1e7824 */ /* 0x000fe200078e022c */
[----:B------:R-:W-:Y:S04]  /*12920*/  LDS R96, [R31+0x40080] ;  /* 0x040080001f607984 */ /* 0x000fe80000000800 */
        /* <DEDUP_REMOVED lines=14> */
[----:B------:R-:W-:Y:S01]  /*12a10*/  LDS R131, [R7+0x40400] ;  /* 0x0404000007837984 */ /* 0x000fe20000000800 */
[----:B--2---:R-:W-:-:S05]  /*12a20*/  IMAD R8, R8, 0x20000, R6 ;  /* 0x0002000008087824 */ /* 0x004fca00078e0206 */
[----:B------:R-:W1:Y:S04]  /*12a30*/  LDSM.16.M88.4 R72, [R8] ;  /* 0x000000000848783b */ /* 0x000e680000000200 */
[----:B------:R-:W2:Y:S04]  /*12a40*/  LDSM.16.M88.4 R68, [R8+0x8000] ;  /* 0x008000000844783b */ /* 0x000ea80000000200 */
[----:B------:R-:W3:Y:S04]  /*12a50*/  LDSM.16.M88.4 R92, [R8+0x10000] ;  /* 0x01000000085c783b */ /* 0x000ee80000000200 */
[----:B------:R-:W3:Y:S01]  /*12a60*/  LDSM.16.M88.4 R84, [R8+0x18000] ;  /* 0x018000000854783b */ /* 0x000ee20000000200 */
[C---:B-1----:R-:W-:Y:S08]  /*12a70*/  HMMA.1688.F32.TF32 R48, R96.reuse, R72, R48 ;  /* 0x000000486030723c */ /* 0x042ff00000081030 */
[C---:B--2---:R-:W-:Y:S08]  /*12a80*/  HMMA.1688.F32.TF32 R56, R96.reuse, R68, R56 ;  /* 0x000000446038723c */ /* 0x044ff00000081038 */
[C---:B---3--:R-:W-:Y:S08]  /*12a90*/  HMMA.1688.F32.TF32 R104, R96.reuse, R92, R104 ;  /* 0x0000005c6068723c */ /* 0x048ff00000081068 */
[----:B------:R-:W-:Y:S08]  /*12aa0*/  HMMA.1688.F32.TF32 R96, R96, R84, R32 ;  /* 0x000000546060723c */ /* 0x000ff00000081020 */
[-C--:B------:R-:W-:Y:S08]  /*12ab0*/  HMMA.1688.F32.TF32 R64, R112, R72.reuse, R64 ;  /* 0x000000487040723c */ /* 0x080ff00000081040 */
[----:B------:R-:W-:Y:S08]  /*12ac0*/  HMMA.1688.F32.TF32 R88, R100, R72, R132 ;  /* 0x000000486458723c */ /* 0x000ff00000081084 */
[-C--:B------:R-:W-:Y:S08]  /*12ad0*/  HMMA.1688.F32.TF32 R52, R112, R68.reuse, R52 ;  /* 0x000000447034723c */ /* 0x080ff00000081034 */
[----:B------:R-:W-:Y:S01]  /*12ae0*/  HMMA.1688.F32.TF32 R44, R100, R68, R124 ;  /* 0x00000044642c723c */ /* 0x000fe2000008107c */
[----:B------:R-:W-:Y:S04]  /*12af0*/  LDS R124, [R31+0x40800] ;  /* 0x040800001f7c7984 */ /* 0x000fe80000000800 */
[----:B------:R-:W-:Y:S03]  /*12b00*/  LDS R126, [R31+0x40c00] ;  /* 0x040c00001f7e7984 */ /* 0x000fe60000000800 */
[C---:B------:R-:W-:Y:S01]  /*12b10*/  HMMA.1688.F32.TF32 R116, R112.reuse, R92, R116 ;  /* 0x0000005c7074723c */ /* 0x040fe20000081074 */
[----:B------:R-:W-:Y:S04]  /*12b20*/  LDS R125, [R7+0x40800] ;  /* 0x04080000077d7984 */ /* 0x000fe80000000800 */
[----:B------:R-:W1:Y:S03]  /*12b30*/  LDS R127, [R7+0x40c00] ;  /* 0x040c0000077f7984 */ /* 0x000e660000000800 */
[----:B------:R-:W-:Y:S01]  /*12b40*/  HMMA.1688.F32.TF32 R108, R112, R84, R108 ;  /* 0x00000054706c723c */ /* 0x000fe2000008106c */
[----:B------:R-:W-:Y:S04]  /*12b50*/  LDS R112, [R29+0x40800] ;  /* 0x040800001d707984 */ /* 0x000fe80000000800 */
[----:B------:R-:W-:Y:S03]  /*12b60*/  LDS R114, [R29+0x40c00] ;  /* 0x040c00001d727984 */ /* 0x000fe60000000800 */
[C---:B------:R-:W-:Y:S01]  /*12b70*/  HMMA.1688.F32.TF32 R40, R100.reuse, R92, R40 ;  /* 0x0000005c6428723c */ /* 0x040fe20000081028 */
[----:B------:R-:W-:Y:S04]  /*12b80*/  LDS R113, [R30+0x40800] ;  /* 0x040800001e717984 */ /* 0x000fe80000000800 */
[----:B------:R-:W2:Y:S03]  /*12b90*/  LDS R115, [R30+0x40c00] ;  /* 0x040c00001e737984 */ /* 0x000ea60000000800 */
[----:B------:R-:W-:Y:S01]  /*12ba0*/  HMMA.1688.F32.TF32 R32, R100, R84, R36 ;  /* 0x000000546420723c */ /* 0x000fe20000081024 */
[----:B------:R-:W-:Y:S04]  /*12bb0*/  LDS R100, [R31+0x40880] ;  /* 0x040880001f647984 */ /* 0x000fe80000000800 */
[----:B------:R-:W-:Y:S04]  /*12bc0*/  LDS R102, [R31+0x40c80] ;  /* 0x040c80001f667984 */ /* 0x000fe80000000800 */
[----:B------:R-:W-:Y:S04]  /*12bd0*/  LDS R101, [R7+0x40880] ;  /* 0x0408800007657984 */ /* 0x000fe80000000800 */
[----:B------:R-:W3:Y:S04]  /*12be0*/  LDS R103, [R7+0x40c80] ;  /* 0x040c800007677984 */ /* 0x000ee80000000800 */
[----:B------:R-:W-:Y:S04]  /*12bf0*/  LDS R36, [R29+0x40880] ;  /* 0x040880001d247984 */ /* 0x000fe80000000800 */
[----:B------:R-:W-:Y:S04]  /*12c00*/  LDS R38, [R29+0x40c80] ;  /* 0x040c80001d267984 */ /* 0x000fe80000000800 */
[----:B------:R-:W-:Y:S04]  /*12c10*/  LDS R37, [R30+0x40880] ;  /* 0x040880001e257984 */ /* 0x000fe80000000800 */
[----:B------:R-:W2:Y:S01]  /*12c20*/  LDS R39, [R30+0x40c80] ;  /* 0x040c80001e277984 */ /* 0x000ea20000000800 */
[C---:B------:R-:W-:Y:S08]  /*12c30*/  HMMA.1688.F32.TF32 R76, R128.reuse, R72, R76 ;  /* 0x00000048804c723c */ /* 0x040ff0000008104c */
[C---:B------:R-:W-:Y:S08]  /*12c40*/  HMMA.1688.F32.TF32 R60, R128.reuse, R68, R60 ;  /* 0x00000044803c723c */ /* 0x040ff0000008103c */
[C---:B------:R-:W-:Y:S08]  /*12c50*/  HMMA.1688.F32.TF32 R80, R128.reuse, R92, R80 ;  /* 0x0000005c8050723c */ /* 0x040ff00000081050 */
[----:B------:R-:W-:Y:S01]  /*12c60*/  HMMA.1688.F32.TF32 R120, R128, R84, R120 ;  /* 0x000000548078723c */ /* 0x000fe20000081078 */
[----:B------:R-:W-:Y:S01]  /*12c70*/  IMAD.U32 R6, RZ, RZ, UR7 ;  /* 0x00000007ff067e24 */ /* 0x000fe2000f8e00ff */
[----:B------:R-:W-:Y:S03]  /*12c80*/  LDS R128, [R31+0x47000] ;  /* 0x047000001f807984 */ /* 0x000fe60000000800 */
[----:B----4-:R-:W-:Y:S01]  /*12c90*/  IMAD R6, R6, 0x20000, R0 ;  /* 0x0002000006067824 */ /* 0x010fe200078e0200 */
[----:B------:R-:W-:Y:S02]  /*12ca0*/  LDS R130, [R31+0x47400] ;  /* 0x047400001f827984 */ /* 0x000fe40000000800 */
[C---:B-1----:R-:W-:Y:S02]  /*12cb0*/  HMMA.1688.F32.TF32 R76, R124.reuse, R74, R76 ;  /* 0x0000004a7c4c723c */ /* 0x042fe4000008104c */
[----:B------:R-:W-:Y:S04]  /*12cc0*/  LDS R129, [R7+0x47000] ;  /* 0x0470000007817984 */ /* 0x000fe80000000800 */
[----:B------:R-:W-:Y:S02]  /*12cd0*/  LDS R131, [R7+0x47400] ;  /* 0x0474000007837984 */ /* 0x000fe40000000800 */
[C---:B------:R-:W-:Y:S02]  /*12ce0*/  HMMA.1688.F32.TF32 R60, R124.reuse, R70, R60 ;  /* 0x000000467c3c723c */ /* 0x040fe4000008103c */
[----:B------:R-:W4:Y:S06]  /*12cf0*/  LDL R0, [R1+0x220] ;  /* 0x0002200001007983 */ /* 0x000f2c0000100800 */
[C---:B------:R-:W-:Y:S08]  /*12d00*/  HMMA.1688.F32.TF32 R80, R124.reuse, R94, R80 ;  /* 0x0000005e7c50723c */ /* 0x040ff00000081050 */
[----:B------:R-:W-:Y:S01]  /*12d10*/  HMMA.1688.F32.TF32 R120, R124, R86, R120 ;  /* 0x000000567c78723c */ /* 0x000fe20000081078 */
[----:B------:R-:W-:Y:S04]  /*12d20*/  LDS R124, [R31+0x41000] ;  /* 0x041000001f7c7984 */ /* 0x000fe80000000800 */
[----:B------:R-:W-:Y:S03]  /*12d30*/  LDS R126, [R31+0x41400] ;  /* 0x041400001f7e7984 */ /* 0x000fe60000000800 */
[C---:B--2---:R-:W-:Y:S01]  /*12d40*/  HMMA.1688.F32.TF32 R64, R112.reuse, R74, R64 ;  /* 0x0000004a7040723c */ /* 0x044fe20000081040 */
[----:B------:R-:W-:Y:S04]  /*12d50*/  LDS R125, [R7+0x41000] ;  /* 0x04100000077d7984 */ /* 0x000fe80000000800 */
[----:B------:R-:W-:Y:S03]  /*12d60*/  LDS R127, [R7+0x41400] ;  /* 0x04140000077f7984 */ /* 0x000fe60000000800 */
[C---:B------:R-:W-:Y:S08]  /*12d70*/  HMMA.1688.F32.TF32 R52, R112.reuse, R70, R52 ;  /* 0x000000467034723c */ /* 0x040ff00000081034 */
[C---:B------:R-:W-:Y:S08]  /*12d80*/  HMMA.1688.F32.TF32 R116, R112.reuse, R94, R116 ;  /* 0x0000005e7074723c */ /* 0x040ff00000081074 */
[----:B------:R-:W-:Y:S01]  /*12d90*/  HMMA.1688.F32.TF32 R108, R112, R86, R108 ;  /* 0x00000056706c723c */ /* 0x000fe2000008106c */
[----:B------:R-:W-:Y:S04]  /*12da0*/  LDS R112, [R29+0x41000] ;  /* 0x041000001d707984 */ /* 0x000fe80000000800 */
[----:B------:R-:W-:Y:S03]  /*12db0*/  LDS R114, [R29+0x41400] ;  /* 0x041400001d727984 */ /* 0x000fe60000000800 */
[C---:B---3--:R-:W-:Y:S01]  /*12dc0*/  HMMA.1688.F32.TF32 R48, R100.reuse, R74, R48 ;  /* 0x0000004a6430723c */ /* 0x048fe20000081030 */
[----:B------:R-:W-:Y:S04]  /*12dd0*/  LDS R113, [R30+0x41000] ;  /* 0x041000001e717984 */ /* 0x000fe80000000800 */
[----:B------:R-:W-:Y:S03]  /*12de0*/  LDS R115, [R30+0x41400] ;  /* 0x041400001e737984 */ /* 0x000fe60000000800 */
[C---:B------:R-:W-:Y:S08]  /*12df0*/  HMMA.1688.F32.TF32 R56, R100.reuse, R70, R56 ;  /* 0x000000466438723c */ /* 0x040ff00000081038 */
[C---:B------:R-:W-:Y:S08]  /*12e00*/  HMMA.1688.F32.TF32 R104, R100.reuse, R94, R104 ;  /* 0x0000005e6468723c */ /* 0x040ff00000081068 */
[----:B------:R-:W-:Y:S01]  /*12e10*/  HMMA.1688.F32.TF32 R96, R100, R86, R96 ;  /* 0x000000566460723c */ /* 0x000fe20000081060 */
[----:B------:R-:W-:Y:S04]  /*12e20*/  LDS R100, [R31+0x41080] ;  /* 0x041080001f647984 */ /* 0x000fe80000000800 */
[----:B------:R-:W-:Y:S03]  /*12e30*/  LDS R102, [R31+0x41480] ;  /* 0x041480001f667984 */ /* 0x000fe60000000800 */
[C---:B------:R-:W-:Y:S01]  /*12e40*/  HMMA.1688.F32.TF32 R72, R36.reuse, R74, R88 ;  /* 0x0000004a2448723c */ /* 0x040fe20000081058 */
[----:B------:R-:W-:Y:S04]  /*12e50*/  LDS R88, [R29+0x41080] ;  /* 0x041080001d587984 */ /* 0x000fe80000000800 */
[----:B------:R-:W-:Y:S03]  /*12e60*/  LDS R90, [R29+0x41480] ;  /* 0x041480001d5a7984 */ /* 0x000fe60000000800 */
[C---:B------:R-:W-:Y:S01]  /*12e70*/  HMMA.1688.F32.TF32 R68, R36.reuse, R70, R44 ;  /* 0x000000462444723c */ /* 0x040fe2000008102c */
[----:B------:R-:W-:Y:S04]  /*12e80*/  LDS R89, [R30+0x41080] ;  /* 0x041080001e597984 */ /* 0x000fe80000000800 */
[----:B------:R-:W-:Y:S03]  /*12e90*/  LDS R91, [R30+0x41480] ;  /* 0x041480001e5b7984 */ /* 0x000fe60000000800 */
[C---:B------:R-:W-:Y:S01]  /*12ea0*/  HMMA.1688.F32.TF32 R92, R36.reuse, R94, R40 ;  /* 0x0000005e245c723c */ /* 0x040fe20000081028 */
[----:B------:R-:W1:Y:S04]  /*12eb0*/  LDSM.16.M88.4 R44, [R6] ;  /* 0x00000000062c783b */ /* 0x000e680000000200 */
[----:B------:R-:W2:Y:S03]  /*12ec0*/  LDSM.16.M88.4 R40, [R6+0x8000] ;  /* 0x008000000628783b */ /* 0x000ea60000000200 */
[----:B------:R-:W-:Y:S01]  /*12ed0*/  HMMA.1688.F32.TF32 R84, R36, R86, R32 ;  /* 0x000000562454723c */ /* 0x000fe20000081020 */
[----:B------:R-:W3:Y:S04]  /*12ee0*/  LDSM.16.M88.4 R36, [R6+0x10000] ;  /* 0x010000000624783b */ /* 0x000ee80000000200 */
[----:B------:R-:W-:Y:S04]  /*12ef0*/  LDS R101, [R7+0x41080] ;  /* 0x0410800007657984 */ /* 0x000fe80000000800 */
[----:B------:R-:W3:Y:S04]  /*12f00*/  LDS R103, [R7+0x41480] ;  /* 0x0414800007677984 */ /* 0x000ee80000000800 */
[----:B------:R-:W3:Y:S01]  /*12f10*/  LDSM.16.M88.4 R32, [R6+0x18000] ;  /* 0x018000000620783b */ /* 0x000ee20000000200 */
[C---:B-1----:R-:W-:Y:S08]  /*12f20*/  HMMA.1688.F32.TF32 R72, R88.reuse, R44, R72 ;  /* 0x0000002c5848723c */ /* 0x042ff00000081048 */
[C---:B--2---:R-:W-:Y:S08]  /*12f30*/  HMMA.1688.F32.TF32 R68, R88.reuse, R40, R68 ;  /* 0x000000285844723c */ /* 0x044ff00000081044 */
[----:B---3--:R-:W-:Y:S08]  /*12f40*/  HMMA.1688.F32.TF32 R92, R88, R36, R92 ;  /* 0x00000024585c723c */ /* 0x008ff0000008105c */
[-C--:B------:R-:W-:Y:S08]  /*12f50*/  HMMA.1688.F32.TF32 R76, R124, R44.reuse, R76 ;  /* 0x0000002c7c4c723c */ /* 0x080ff0000008104c */
[-C--:B------:R-:W-:Y:S08]  /*12f60*/  HMMA.1688.F32.TF32 R64, R112, R44.reuse, R64 ;  /* 0x0000002c7040723c */ /* 0x080ff00000081040 */
[----:B------:R-:W-:Y:S08]  /*12f70*/  HMMA.1688.F32.TF32 R48, R100, R44, R48 ;  /* 0x0000002c6430723c */ /* 0x000ff00000081030 */
[-C--:B------:R-:W-:Y:S08]  /*12f80*/  HMMA.1688.F32.TF32 R60, R124, R40.reuse, R60 ;  /* 0x000000287c3c723c */ /* 0x080ff0000008103c */
[-C--:B------:R-:W-:Y:S08]  /*12f90*/  HMMA.1688.F32.TF32 R52, R112, R40.reuse, R52 ;  /* 0x000000287034723c */ /* 0x080ff00000081034 */
[----:B------:R-:W-:Y:S08]  /*12fa0*/  HMMA.1688.F32.TF32 R56, R100, R40, R56 ;  /* 0x000000286438723c */ /* 0x000ff00000081038 */
[C---:B------:R-:W-:Y:S08]  /*12fb0*/  HMMA.1688.F32.TF32 R80, R124.reuse, R36, R80 ;  /* 0x000000247c50723c */ /* 0x040ff00000081050 */
        /* <DEDUP_REMOVED lines=12> */
[-C--:B------:R-:W-:Y:S01]  /*13080*/  HMMA.1688.F32.TF32 R96, R100, R32.reuse, R96 ;  /* 0x000000206460723c */ /* 0x080fe20000081060 */
[----:B------:R-:W-:Y:S04]  /*13090*/  LDS R100, [R31+0x41880] ;  /* 0x041880001f647984 */ /* 0x000fe80000000800 */
[----:B------:R-:W-:Y:S03]  /*130a0*/  LDS R102, [R31+0x41c80] ;  /* 0x041c80001f667984 */ /* 0x000fe60000000800 */
[----:B------:R-:W-:Y:S01]  /*130b0*/  HMMA.1688.F32.TF32 R88, R88, R32, R84 ;  /* 0x000000205858723c */ /* 0x000fe20000081054 */
[----:B------:R-:W-:Y:S04]  /*130c0*/  LDS R101, [R7+0x41880] ;  /* 0x0418800007657984 */ /* 0x000fe80000000800 */
[----:B------:R-:W3:Y:S04]  /*130d0*/  LDS R103, [R7+0x41c80] ;  /* 0x041c800007677984 */ /* 0x000ee80000000800 */
[----:B------:R-:W-:Y:S04]  /*130e0*/  LDS R84, [R29+0x41880] ;  /* 0x041880001d547984 */ /* 0x000fe80000000800 */
[----:B------:R-:W-:Y:S04]  /*130f0*/  LDS R86, [R29+0x41c80] ;  /* 0x041c80001d567984 */ /* 0x000fe80000000800 */
[----:B------:R-:W-:Y:S04]  /*13100*/  LDS R85, [R30+0x41880] ;  /* 0x041880001e557984 */ /* 0x000fe80000000800 */
[----:B------:R-:W3:Y:S01]  /*13110*/  LDS R87, [R30+0x41c80] ;  /* 0x041c80001e577984 */ /* 0x000ee20000000800 */
[C---:B-1----:R-:W-:Y:S03]  /*13120*/  HMMA.1688.F32.TF32 R76, R124.reuse, R46, R76 ;  /* 0x0000002e7c4c723c */ /* 0x042fe6000008104c */
[----:B------:R-:W-:Y:S04]  /*13130*/  LDS R36, [R31+0x42080] ;  /* 0x042080001f247984 */ /* 0x000fe80000000800 */
[----:B------:R-:W-:Y:S01]  /*13140*/  LDS R37, [R7+0x42080] ;  /* 0x0420800007257984 */ /* 0x000fe20000000800 */
[C---:B------:R-:W-:Y:S03]  /*13150*/  HMMA.1688.F32.TF32 R60, R124.reuse, R42, R60 ;  /* 0x0000002a7c3c723c */ /* 0x040fe6000008103c */
[----:B------:R-:W-:Y:S04]  /*13160*/  LDS R32, [R29+0x42080] ;  /* 0x042080001d207984 */ /* 0x000fe80000000800 */
[----:B------:R-:W-:Y:S01]  /*13170*/  LDS R33, [R30+0x42080] ;  /* 0x042080001e217984 */ /* 0x000fe20000000800 */
        /* <DEDUP_REMOVED lines=10> */
[----:B------:R-:W1:Y:S07]  /*13220*/  LDSM.16.M88.4 R112, [R8+0x80] ;  /* 0x000080000870783b */ /* 0x000e6e0000000200 */
[C---:B---3--:R-:W-:Y:S08]  /*13230*/  HMMA.1688.F32.TF32 R48, R100.reuse, R46, R48 ;  /* 0x0000002e6430723c */ /* 0x048ff00000081030 */
[C---:B------:R-:W-:Y:S08]  /*13240*/  HMMA.1688.F32.TF32 R56, R100.reuse, R42, R56 ;  /* 0x0000002a6438723c */ /* 0x040ff00000081038 */
[C---:B------:R-:W-:Y:S08]  /*13250*/  HMMA.1688.F32.TF32 R104, R100.reuse, R38, R104 ;  /* 0x000000266468723c */ /* 0x040ff00000081068 */
[----:B------:R-:W-:Y:S01]  /*13260*/  HMMA.1688.F32.TF32 R96, R100, R34, R96 ;  /* 0x000000226460723c */ /* 0x000fe20000081060 */
[----:B------:R-:W2:Y:S07]  /*13270*/  LDSM.16.M88.4 R100, [R8+0x8080] ;  /* 0x008080000864783b */ /* 0x000eae0000000200 */
[C---:B------:R-:W-:Y:S01]  /*13280*/  HMMA.1688.F32.TF32 R72, R84.reuse, R46, R72 ;  /* 0x0000002e5448723c */ /* 0x040fe20000081048 */
[----:B------:R-:W3:Y:S07]  /*13290*/  LDSM.16.M88.4 R44, [R8+0x10080] ;  /* 0x01008000082c783b */ /* 0x000eee0000000200 */
[C---:B------:R-:W-:Y:S01]  /*132a0*/  HMMA.1688.F32.TF32 R68, R84.reuse, R42, R68 ;  /* 0x0000002a5444723c */ /* 0x040fe20000081044 */
[----:B------:R-:W2:Y:S07]  /*132b0*/  LDSM.16.M88.4 R40, [R8+0x18080] ;  /* 0x018080000828783b */ /* 0x000eae0000000200 */
[C---:B------:R-:W-:Y:S01]  /*132c0*/  HMMA.1688.F32.TF32 R92, R84.reuse, R38, R92 ;  /* 0x00000026545c723c */ /* 0x040fe2000008105c */
[----:B------:R-:W-:Y:S04]  /*132d0*/  LDS R38, [R31+0x42480] ;  /* 0x042480001f267984 */ /* 0x000fe80000000800 */
[----:B------:R-:W-:Y:S03]  /*132e0*/  LDS R39, [R7+0x42480] ;  /* 0x0424800007277984 */ /* 0x000fe60000000800 */
[----:B------:R-:W-:Y:S01]  /*132f0*/  HMMA.1688.F32.TF32 R88, R84, R34, R88 ;  /* 0x000000225458723c */ /* 0x000fe20000081058 */
[----:B------:R-:W-:Y:S04]  /*13300*/  LDS R84, [R29+0x42000] ;  /* 0x042000001d547984 */ /* 0x000fe80000000800 */
[----:B------:R-:W-:Y:S04]  /*13310*/  LDS R86, [R29+0x42400] ;  /* 0x042400001d567984 */ /* 0x000fe80000000800 */
[----:B------:R-:W-:Y:S04]  /*13320*/  LDS R85, [R30+0x42000] ;  /* 0x042000001e557984 */ /* 0x000fe80000000800 */
[----:B------:R-:W4:Y:S04]  /*13330*/  LDS R87, [R30+0x42400] ;  /* 0x042400001e577984 */ /* 0x000f280000000800 */
[----:B------:R-:W-:Y:S04]  /*13340*/  LDS R34, [R29+0x42480] ;  /* 0x042480001d227984 */ /* 0x000fe80000000800 */
[----:B------:R-:W4:Y:S01]  /*13350*/  LDS R35, [R30+0x42480] ;  /* 0x042480001e237984 */ /* 0x000f220000000800 */
[C---:B-1----:R-:W-:Y:S08]  /*13360*/  HMMA.1688.F32.TF32 R76, R124.reuse, R112, R76 ;  /* 0x000000707c4c723c */ /* 0x042ff0000008104c */
[C---:B--2---:R-:W-:Y:S08]  /*13370*/  HMMA.1688.F32.TF32 R60, R124.reuse, R100, R60 ;  /* 0x000000647c3c723c */ /* 0x044ff0000008103c */
[C---:B---3--:R-:W-:Y:S08]  /*13380*/  HMMA.1688.F32.TF32 R80, R124.reuse, R44, R80 ;  /* 0x0000002c7c50723c */ /* 0x048ff00000081050 */
[----:B------:R-:W-:Y:S01]  /*13390*/  HMMA.1688.F32.TF32 R120, R124, R40, R120 ;  /* 0x000000287c78723c */ /* 0x000fe20000081078 */
[----:B------:R-:W-:Y:S04]  /*133a0*/  LDS R124, [R31+0x42800] ;  /* 0x042800001f7c7984 */ /* 0x000fe80000000800 */
[----:B------:R-:W-:Y:S03]  /*133b0*/  LDS R126, [R31+0x42c00] ;  /* 0x042c00001f7e7984 */ /* 0x000fe60000000800 */
[C---:B----4-:R-:W-:Y:S01]  /*133c0*/  HMMA.1688.F32.TF32 R64, R84.reuse, R112, R64 ;  /* 0x000000705440723c */ /* 0x050fe20000081040 */
[----:B------:R-:W-:Y:S04]  /*133d0*/  LDS R125, [R7+0x42800] ;  /* 0x04280000077d7984 */ /* 0x000fe80000000800 */
[----:B------:R-:W1:Y:S03]  /*133e0*/  LDS R127, [R7+0x42c00] ;  /* 0x042c0000077f7984 */ /* 0x000e660000000800 */
[C---:B------:R-:W-:Y:S08]  /*133f0*/  HMMA.1688.F32.TF32 R52, R84.reuse, R100, R52 ;  /* 0x000000645434723c */ /* 0x040ff00000081034 */
[C---:B------:R-:W-:Y:S08]  /*13400*/  HMMA.1688.F32.TF32 R116, R84.reuse, R44, R116 ;  /* 0x0000002c5474723c */ /* 0x040ff00000081074 */
[----:B------:R-:W-:Y:S01]  /*13410*/  HMMA.1688.F32.TF32 R108, R84, R40, R108 ;  /* 0x00000028546c723c */ /* 0x000fe2000008106c */
[----:B------:R-:W-:Y:S04]  /*13420*/  LDS R84, [R29+0x42800] ;  /* 0x042800001d547984 */ /* 0x000fe80000000800 */
[----:B------:R-:W-:Y:S03]  /*13430*/  LDS R86, [R29+0x42c00] ;  /* 0x042c00001d567984 */ /* 0x000fe60000000800 */
[C---:B------:R-:W-:Y:S01]  /*13440*/  HMMA.1688.F32.TF32 R48, R36.reuse, R112, R48 ;  /* 0x000000702430723c */ /* 0x040fe20000081030 */
[----:B------:R-:W-:Y:S04]  /*13450*/  LDS R85, [R30+0x42800] ;  /* 0x042800001e557984 */ /* 0x000fe80000000800 */
[----:B------:R-:W2:Y:S03]  /*13460*/  LDS R87, [R30+0x42c00] ;  /* 0x042c00001e577984 */ /* 0x000ea60000000800 */
[C---:B------:R-:W-:Y:S08]  /*13470*/  HMMA.1688.F32.TF32 R56, R36.reuse, R100, R56 ;  /* 0x000000642438723c */ /* 0x040ff00000081038 */
[C---:B------:R-:W-:Y:S08]  /*13480*/  HMMA.1688.F32.TF32 R104, R36.reuse, R44, R104 ;  /* 0x0000002c2468723c */ /* 0x040ff00000081068 */
[----:B------:R-:W-:Y:S01]  /*13490*/  HMMA.1688.F32.TF32 R96, R36, R40, R96 ;  /* 0x000000282460723c */ /* 0x000fe20000081060 */
[----:B------:R-:W-:Y:S04]  /*134a0*/  LDS R36, [R31+0x42880] ;  /* 0x042880001f247984 */ /* 0x000fe80000000800 */
[----:B------:R-:W-:Y:S03]  /*134b0*/  LDS R38, [R31+0x42c80] ;  /* 0x042c80001f267984 */ /* 0x000fe60000000800 */
[C---:B------:R-:W-:Y:S01]  /*134c0*/  HMMA.1688.F32.TF32 R72, R32.reuse, R112, R72 ;  /* 0x000000702048723c */ /* 0x040fe20000081048 */
[----:B------:R-:W-:Y:S04]  /*134d0*/  LDS R37, [R7+0x42880] ;  /* 0x0428800007257984 */ /* 0x000fe80000000800 */
[----:B------:R-:W3:Y:S03]  /*134e0*/  LDS R39, [R7+0x42c80] ;  /* 0x042c800007277984 */ /* 0x000ee60000000800 */
[C---:B------:R-:W-:Y:S08]  /*134f0*/  HMMA.1688.F32.TF32 R68, R32.reuse, R100, R68 ;  /* 0x000000642044723c */ /* 0x040ff00000081044 */
[C---:B------:R-:W-:Y:S01]  /*13500*/  HMMA.1688.F32.TF32 R92, R32.reuse, R44, R92 ;  /* 0x0000002c205c723c */ /* 0x040fe2000008105c */
[----:B------:R-:W-:Y:S04]  /*13510*/  LDS R44, [R29+0x43000] ;  /* 0x043000001d2c7984 */ /* 0x000fe80000000800 */
[----:B------:R-:W-:Y:S03]  /*13520*/  LDS R45, [R30+0x43000] ;  /* 0x043000001e2d7984 */ /* 0x000fe60000000800 */
[----:B------:R-:W-:Y:S01]  /*13530*/  HMMA.1688.F32.TF32 R88, R32, R40, R88 ;  /* 0x000000282058723c */ /* 0x000fe20000081058 */
[----:B------:R-:W-:Y:S04]  /*13540*/  LDS R32, [R29+0x42880] ;  /* 0x042880001d207984 */ /* 0x000fe80000000800 */
[----:B------:R-:W-:Y:S04]  /*13550*/  LDS R34, [R29+0x42c80] ;  /* 0x042c80001d227984 */ /* 0x000fe80000000800 */
[----:B------:R-:W-:Y:S04]  /*13560*/  LDS R33, [R30+0x42880] ;  /* 0x042880001e217984 */ /* 0x000fe80000000800 */
[----:B------:R-:W4:Y:S01]  /*13570*/  LDS R35, [R30+0x42c80] ;  /* 0x042c80001e237984 */ /* 0x000f220000000800 */
[C---:B-1----:R-:W-:Y:S03]  /*13580*/  HMMA.1688.F32.TF32 R76, R124.reuse, R114, R76 ;  /* 0x000000727c4c723c */ /* 0x042fe6000008104c */
[----:B------:R-:W-:Y:S04]  /*13590*/  LDS R40, [R31+0x43080] ;  /* 0x043080001f287984 */ /* 0x000fe80000000800 */
[----:B------:R-:W-:Y:S01]  /*135a0*/  LDS R41, [R7+0x43080] ;  /* 0x0430800007297984 */ /* 0x000fe20000000800 */
[C---:B------:R-:W-:Y:S08]  /*135b0*/  HMMA.1688.F32.TF32 R60, R124.reuse, R102, R60 ;  /* 0x000000667c3c723c */ /* 0x040ff0000008103c */
        /* <DEDUP_REMOVED lines=10> */
[----:B------:R-:W-:Y:S07]  /*13660*/  LDSM.16.M88.4 R84, [R6+0x10080] ;  /* 0x010080000654783b */ /* 0x000fee0000000200 */
[C---:B---3--:R-:W-:Y:S08]  /*13670*/  HMMA.1688.F32.TF32 R48, R36.reuse, R114, R48 ;  /* 0x000000722430723c */ /* 0x048ff00000081030 */
[C---:B------:R-:W-:Y:S08]  /*13680*/  HMMA.1688.F32.TF32 R56, R36.reuse, R102, R56 ;  /* 0x000000662438723c */ /* 0x040ff00000081038 */
[C---:B------:R-:W-:Y:S08]  /*13690*/  HMMA.1688.F32.TF32 R104, R36.reuse, R46, R104 ;  /* 0x0000002e2468723c */ /* 0x040ff00000081068 */
[----:B------:R-:W-:Y:S01]  /*136a0*/  HMMA.1688.F32.TF32 R96, R36, R42, R96 ;  /* 0x0000002a2460723c */ /* 0x000fe20000081060 */
[----:B------:R-:W-:Y:S07]  /*136b0*/  LDSM.16.M88.4 R36, [R6+0x18080] ;  /* 0x018080000624783b */ /* 0x000fee0000000200 */
[C---:B----4-:R-:W-:Y:S01]  /*136c0*/  HMMA.1688.F32.TF32 R72, R32.reuse, R114, R72 ;  /* 0x000000722048723c */ /* 0x050fe20000081048 */
[----:B------:R-:W1:Y:S07]  /*136d0*/  LDSM.16.M88.4 R112, [R6+0x80] ;  /* 0x000080000670783b */ /* 0x000e6e0000000200 */
[C---:B------:R-:W-:Y:S01]  /*136e0*/  HMMA.1688.F32.TF32 R68, R32.reuse, R102, R68 ;  /* 0x000000662044723c */ /* 0x040fe20000081044 */
[----:B------:R-:W2:Y:S07]  /*136f0*/  LDSM.16.M88.4 R100, [R6+0x8080] ;  /* 0x008080000664783b */ /* 0x000eae0000000200 */
[C---:B------:R-:W-:Y:S01]  /*13700*/  HMMA.1688.F32.TF32 R92, R32.reuse, R46, R92 ;  /* 0x0000002e205c723c */ /* 0x040fe2000008105c */
[----:B------:R-:W-:Y:S04]  /*13710*/  LDS R46, [R29+0x43400] ;  /* 0x043400001d2e7984 */ /* 0x000fe80000000800 */
[----:B------:R-:W3:Y:S03]  /*13720*/  LDS R47, [R30+0x43400] ;  /* 0x043400001e2f7984 */ /* 0x000ee60000000800 */
[----:B------:R-:W-:Y:S01]  /*13730*/  HMMA.1688.F32.TF32 R88, R32, R42, R88 ;  /* 0x0000002a2058723c */ /* 0x000fe20000081058 */
[----:B------:R-:W-:Y:S04]  /*13740*/  LDS R42, [R31+0x43480] ;  /* 0x043480001f2a7984 */ /* 0x000fe80000000800 */
[----:B------:R-:W4:Y:S04]  /*13750*/  LDS R43, [R7+0x43480] ;  /* 0x04348000072b7984 */ /* 0x000f280000000800 */
[----:B------:R-:W-:Y:S04]  /*13760*/  LDS R32, [R29+0x43080] ;  /* 0x043080001d207984 */ /* 0x000fe80000000800 */
[----:B------:R-:W-:Y:S04]  /*13770*/  LDS R34, [R29+0x43480] ;  /* 0x043480001d227984 */ /* 0x000fe80000000800 */
[----:B------:R-:W-:Y:S04]  /*13780*/  LDS R33, [R30+0x43080] ;  /* 0x043080001e217984 */ /* 0x000fe80000000800 */
[----:B------:R-:W4:Y:S01]  /*13790*/  LDS R35, [R30+0x43480] ;  /* 0x043480001e237984 */ /* 0x000f220000000800 */
[C---:B-1----:R-:W-:Y:S08]  /*137a0*/  HMMA.1688.F32.TF32 R76, R124.reuse, R112, R76 ;  /* 0x000000707c4c723c */ /* 0x042ff0000008104c */
[C---:B--2---:R-:W-:Y:S08]  /*137b0*/  HMMA.1688.F32.TF32 R60, R124.reuse, R100, R60 ;  /* 0x000000647c3c723c */ /* 0x044ff0000008103c */
[C---:B------:R-:W-:Y:S08]  /*137c0*/  HMMA.1688.F32.TF32 R80, R124.reuse, R84, R80 ;  /* 0x000000547c50723c */ /* 0x040ff00000081050 */
[----:B------:R-:W-:Y:S01]  /*137d0*/  HMMA.1688.F32.TF32 R120, R124, R36, R120 ;  /* 0x000000247c78723c */ /* 0x000fe20000081078 */
[----:B------:R-:W-:Y:S04]  /*137e0*/  LDS R124, [R31+0x43800] ;  /* 0x043800001f7c7984 */ /* 0x000fe80000000800 */
[----:B------:R-:W-:Y:S03]  /*137f0*/  LDS R126, [R31+0x43c00] ;  /* 0x043c00001f7e7984 */ /* 0x000fe60000000800 */
[C---:B---3--:R-:W-:Y:S01]  /*13800*/  HMMA.1688.F32.TF32 R64, R44.reuse, R112, R64 ;  /* 0x000000702c40723c */ /* 0x048fe20000081040 */
[----:B------:R-:W-:Y:S04]  /*13810*/  LDS R125, [R7+0x43800] ;  /* 0x04380000077d7984 */ /* 0x000fe80000000800 */
[----:B------:R-:W1:Y:S03]  /*13820*/  LDS R127, [R7+0x43c00] ;  /* 0x043c0000077f7984 */ /* 0x000e660000000800 */
[C---:B------:R-:W-:Y:S08]  /*13830*/  HMMA.1688.F32.TF32 R52, R44.reuse, R100, R52 ;  /* 0x000000642c34723c */ /* 0x040ff00000081034 */
[C---:B------:R-:W-:Y:S08]  /*13840*/  HMMA.1688.F32.TF32 R116, R44.reuse, R84, R116 ;  /* 0x000000542c74723c */ /* 0x040ff00000081074 */
[----:B------:R-:W-:Y:S01]  /*13850*/  HMMA.1688.F32.TF32 R108, R44, R36, R108 ;  /* 0x000000242c6c723c */ /* 0x000fe2000008106c */
[----:B------:R-:W-:Y:S04]  /*13860*/  LDS R44, [R29+0x43800] ;  /* 0x043800001d2c7984 */ /* 0x000fe80000000800 */
[----:B------:R-:W-:Y:S03]  /*13870*/  LDS R46, [R29+0x43c00] ;  /* 0x043c00001d2e7984 */ /* 0x000fe60000000800 */
[C---:B----4-:R-:W-:Y:S01]  /*13880*/  HMMA.1688.F32.TF32 R48, R40.reuse, R112, R48 ;  /* 0x000000702830723c */ /* 0x050fe20000081030 */
        /* <DEDUP_REMOVED lines=174> */
[----:B------:R-:W-:Y:S07]  /*14370*/  LDSM.16.M88.4 R40, [R8+0x10180] ;  /* 0x010180000828783b */ /* 0x000fee0000000200 */
[C---:B----4-:R-:W-:Y:S01]  /*14380*/  HMMA.1688.F32.TF32 R72, R32.reuse, R114, R72 ;  /* 0x000000722048723c */ /* 0x050fe20000081048 */
[----:B------:R-:W-:Y:S07]  /*14390*/  LDSM.16.M88.4 R112, [R8+0x18180] ;  /* 0x018180000870783b */ /* 0x000fee0000000200 */
        /* <DEDUP_REMOVED lines=37> */
[C---:B------:R-:W-:Y:S01]  /*145f0*/  HMMA.1688.F32.TF32 R68, R32.reuse, R44, R68 ;  /* 0x0000002c2044723c */ /* 0x040fe20000081044 */
[----:B------:R-:W-:Y:S04]  /*14600*/  LDS R44, [R29+0x47000] ;  /* 0x047000001d2c7984 */ /* 0x000fe80000000800 */
[----:B------:R-:W-:Y:S03]  /*14610*/  LDS R45, [R30+0x47000] ;  /* 0x047000001e2d7984 */ /* 0x000fe60000000800 */
        /* <DEDUP_REMOVED lines=13> */
[----:B------:R-:W-:Y:S08]  /*146f0*/  HMMA.1688.F32.TF32 R120, R124, R114, R120 ;  /* 0x000000727c78723c */ /* 0x000ff00000081078 */
[-C--:B--2---:R-:W-:Y:S08]  /*14700*/  HMMA.1688.F32.TF32 R64, R84, R102.reuse, R64 ;  /* 0x000000665440723c */ /* 0x084ff00000081040 */
[----:B---3--:R-:W-:Y:S08]  /*14710*/  HMMA.1688.F32.TF32 R48, R36, R102, R48 ;  /* 0x000000662430723c */ /* 0x008ff00000081030 */
[C---:B------:R-:W-:Y:S08]  /*14720*/  HMMA.1688.F32.TF32 R52, R84.reuse, R46, R52 ;  /* 0x0000002e5434723c */ /* 0x040ff00000081034 */
[C---:B------:R-:W-:Y:S08]  /*14730*/  HMMA.1688.F32.TF32 R116, R84.reuse, R42, R116 ;  /* 0x0000002a5474723c */ /* 0x040ff00000081074 */
[----:B------:R-:W-:Y:S01]  /*14740*/  HMMA.1688.F32.TF32 R108, R84, R114, R108 ;  /* 0x00000072546c723c */ /* 0x000fe2000008106c */
[----:B------:R-:W-:Y:S07]  /*14750*/  LDSM.16.M88.4 R84, [R6+0x10180] ;  /* 0x010180000654783b */ /* 0x000fee0000000200 */
[C---:B------:R-:W-:Y:S08]  /*14760*/  HMMA.1688.F32.TF32 R56, R36.reuse, R46, R56 ;  /* 0x0000002e2438723c */ /* 0x040ff00000081038 */
[C---:B------:R-:W-:Y:S08]  /*14770*/  HMMA.1688.F32.TF32 R104, R36.reuse, R42, R104 ;  /* 0x0000002a2468723c */ /* 0x040ff00000081068 */
[----:B------:R-:W-:Y:S01]  /*14780*/  HMMA.1688.F32.TF32 R124, R36, R114, R96 ;  /* 0x00000072247c723c */ /* 0x000fe20000081060 */
[----:B------:R-:W1:Y:S04]  /*14790*/  LDSM.16.M88.4 R36, [R6+0x180] ;  /* 0x000180000624783b */ /* 0x000e680000000200 */
[----:B------:R-:W-:Y:S03]  /*147a0*/  LDSM.16.M88.4 R96, [R6+0x18180] ;  /* 0x018180000660783b */ /* 0x000fe60000000200 */
[C---:B----4-:R-:W-:Y:S01]  /*147b0*/  HMMA.1688.F32.TF32 R100, R32.reuse, R102, R72 ;  /* 0x000000662064723c */ /* 0x050fe20000081048 */
[----:B------:R-:W2:Y:S07]  /*147c0*/  LDSM.16.M88.4 R72, [R6+0x8180] ;  /* 0x008180000648783b */ /* 0x000eae0000000200 */
[C---:B------:R-:W-:Y:S01]  /*147d0*/  HMMA.1688.F32.TF32 R68, R32.reuse, R46, R68 ;  /* 0x0000002e2044723c */ /* 0x040fe20000081044 */
[----:B------:R-:W-:Y:S04]  /*147e0*/  LDS R46, [R29+0x47400] ;  /* 0x047400001d2e7984 */ /* 0x000fe80000000800 */
[----:B------:R-:W3:Y:S03]  /*147f0*/  LDS R47, [R30+0x47400] ;  /* 0x047400001e2f7984 */ /* 0x000ee60000000800 */
        /* <DEDUP_REMOVED lines=11> */
[C---:B--2---:R-:W-:Y:S08]  /*148b0*/  HMMA.1688.F32.TF32 R60, R128.reuse, R72, R60 ;  /* 0x00000048803c723c */ /* 0x044ff0000008103c */
[C---:B------:R-:W-:Y:S08]  /*148c0*/  HMMA.1688.F32.TF32 R80, R128.reuse, R84, R80 ;  /* 0x000000548050723c */ /* 0x040ff00000081050 */
[----:B------:R-:W-:Y:S01]  /*148d0*/  HMMA.1688.F32.TF32 R120, R128, R96, R120 ;  /* 0x000000608078723c */ /* 0x000fe20000081078 */
[----:B------:R-:W-:Y:S04]  /*148e0*/  LDS R129, [R7+0x47800] ;  /* 0x0478000007817984 */ /* 0x000fe80000000800 */
[----:B------:R-:W-:Y:S03]  /*148f0*/  LDS R131, [R7+0x47c00] ;  /* 0x047c000007837984 */ /* 0x000fe60000000800 */
[-C--:B---3--:R-:W-:Y:S01]  /*14900*/  HMMA.1688.F32.TF32 R64, R44, R36.reuse, R64 ;  /* 0x000000242c40723c */ /* 0x088fe20000081040 */
[----:B------:R-:W-:Y:S04]  /*14910*/  LDS R128, [R31+0x47800] ;  /* 0x047800001f807984 */ /* 0x000fe80000000800 */
[----:B------:R-:W1:Y:S03]  /*14920*/  LDS R130, [R31+0x47c00] ;  /* 0x047c00001f827984 */ /* 0x000e660000000800 */
[C---:B----4-:R-:W-:Y:S08]  /*14930*/  HMMA.1688.F32.TF32 R48, R32.reuse, R36, R48 ;  /* 0x000000242030723c */ /* 0x050ff00000081030 */
[C---:B------:R-:W-:Y:S08]  /*14940*/  HMMA.1688.F32.TF32 R56, R32.reuse, R72, R56 ;  /* 0x000000482038723c */ /* 0x040ff00000081038 */
[C---:B------:R-:W-:Y:S08]  /*14950*/  HMMA.1688.F32.TF32 R104, R32.reuse, R84, R104 ;  /* 0x000000542068723c */ /* 0x040ff00000081068 */
[----:B------:R-:W-:Y:S01]  /*14960*/  HMMA.1688.F32.TF32 R124, R32, R96, R124 ;  /* 0x00000060207c723c */ /* 0x000fe2000008107c */
[----:B------:R-:W-:Y:S04]  /*14970*/  LDS R33, [R7+0x47880] ;  /* 0x0478800007217984 */ /* 0x000fe80000000800 */
[----:B------:R2:W-:Y:S03]  /*14980*/  LDS R35, [R7+0x47c80] ;  /* 0x047c800007237984 */ /* 0x0005e60000000800 */
[C---:B------:R-:W-:Y:S01]  /*14990*/  HMMA.1688.F32.TF32 R52, R44.reuse, R72, R52 ;  /* 0x000000482c34723c */ /* 0x040fe20000081034 */
[----:B------:R-:W-:Y:S04]  /*149a0*/  LDS R32, [R31+0x47880] ;  /* 0x047880001f207984 */ /* 0x000fe80000000800 */
[----:B--2---:R-:W2:Y:S03]  /*149b0*/  LDL.LU R7, [R1+0x1e4] ;  /* 0x0001e40001077983 */ /* 0x004ea60000300800 */
[C---:B------:R-:W-:Y:S01]  /*149c0*/  HMMA.1688.F32.TF32 R116, R44.reuse, R84, R116 ;  /* 0x000000542c74723c */ /* 0x040fe20000081074 */
[----:B------:R-:W3:Y:S07]  /*149d0*/  LDS R34, [R31+0x47c80] ;  /* 0x047c80001f227984 */ /* 0x000eee0000000800 */
[----:B------:R-:W-:Y:S01]  /*149e0*/  HMMA.1688.F32.TF32 R108, R44, R96, R108 ;  /* 0x000000602c6c723c */ /* 0x000fe2000008106c */
[----:B------:R-:W-:Y:S04]  /*149f0*/  LDS R44, [R29+0x47880] ;  /* 0x047880001d2c7984 */ /* 0x000fe80000000800 */
[----:B------:R4:W-:Y:S03]  /*14a00*/  LDS R46, [R29+0x47c80] ;  /* 0x047c80001d2e7984 */ /* 0x0009e60000000800 */
[C---:B-1----:R-:W-:Y:S01]  /*14a10*/  HMMA.1688.F32.TF32 R76, R128.reuse, R38, R76 ;  /* 0x00000026804c723c */ /* 0x042fe2000008104c */
[----:B------:R-:W1:Y:S04]  /*14a20*/  S2R R8, SR_TID.X ;  /* 0x0000000000087919 */ /* 0x000e680000002100 */
[----:B----4-:R-:W4:Y:S03]  /*14a30*/  LDL.LU R29, [R1+0x1e0] ;  /* 0x0001e000011d7983 */ /* 0x010f260000300800 */
[----:B------:R-:W-:Y:S01]  /*14a40*/  HMMA.1688.F32.TF32 R60, R128, R74, R60 ;  /* 0x0000004a803c723c */ /* 0x000fe2000008103c */
[----:B------:R-:W-:Y:S01]  /*14a50*/  LDS R45, [R30+0x47880] ;  /* 0x047880001e2d7984 */ /* 0x000fe20000000800 */
[----:B------:R-:W-:-:S03]  /*14a60*/  IMAD.MOV.U32 R31, RZ, RZ, 0x7f ;  /* 0x0000007fff1f7424 */ /* 0x000fc600078e00ff */
[----:B------:R-:W3:Y:S03]  /*14a70*/  LDS R47, [R30+0x47c80] ;  /* 0x047c80001e2f7984 */ /* 0x000ee60000000800 */
[----:B------:R-:W-:Y:S01]  /*14a80*/  HMMA.1688.F32.TF32 R80, R128, R86, R80 ;  /* 0x000000568050723c */ /* 0x000fe20000081050 */
[----:B------:R-:W-:-:S07]  /*14a90*/  IADD3 R31, R31, c[0x0][0x180], RZ ;  /* 0x000060001f1f7a10 */ /* 0x000fce0007ffe0ff */
[----:B------:R-:W-:Y:S01]  /*14aa0*/  HMMA.1688.F32.TF32 R120, R128, R98, R120 ;  /* 0x000000628078723c */ /* 0x000fe20000081078 */
[----:B------:R-:W-:-:S07]  /*14ab0*/  SHF.R.S32.HI R6, RZ, 0x1f, R31 ;  /* 0x0000001fff067819 */ /* 0x000fce000001141f */
[----:B------:R-:W-:Y:S01]  /*14ac0*/  HMMA.1688.F32.TF32 R64, R112, R38, R64 ;  /* 0x000000267040723c */ /* 0x000fe20000081040 */
[----:B------:R-:W-:Y:S02]  /*14ad0*/  LEA.HI R6, R6, R31, RZ, 0x7 ;  /* 0x0000001f06067211 */ /* 0x000fe400078f38ff */
[----:B-1----:R-:W-:-:S05]  /*14ae0*/  SHF.R.U32.HI R8, RZ, 0x6, R8 ;  /* 0x00000006ff087819 */ /* 0x002fca0000011608 */
[----:B------:R-:W-:Y:S01]  /*14af0*/  HMMA.1688.F32.TF32 R52, R112, R74, R52 ;  /* 0x0000004a7034723c */ /* 0x000fe20000081034 */
[----:B------:R-:W-:-:S07]  /*14b00*/  SHF.R.S32.HI R6, RZ, 0x7, R6 ;  /* 0x00000007ff067819 */ /* 0x000fce0000011406 */
[C---:B------:R-:W-:Y:S01]  /*14b10*/  HMMA.1688.F32.TF32 R68, R40.reuse, R72, R68 ;  /* 0x000000482844723c */ /* 0x040fe20000081044 */
[----:B------:R-:W4:Y:S04]  /*14b20*/  LDL R72, [R1+0x24c] ;  /* 0x00024c0001487983 */ /* 0x000f280000100800 */
[----:B------:R-:W-:Y:S03]  /*14b30*/  STL [R1+0x46c], R76 ;  /* 0x00046c4c01007387 */ /* 0x000fe60000100800 */
[----:B------:R-:W-:Y:S01]  /*14b40*/  HMMA.1688.F32.TF32 R100, R40, R36, R100 ;  /* 0x000000242864723c */ /* 0x000fe20000081064 */
[----:B------:R-:W-:Y:S01]  /*14b50*/  STL [R1+0x468], R77 ;  /* 0x0004684d01007387 */ /* 0x000fe20000100800 */
[----:B------:R-:W-:-:S03]  /*14b60*/  SGXT.U32 R8, R8, 0x2 ;  /* 0x000000020808781a */ /* 0x000fc60000000000 */
[----:B------:R-:W-:Y:S03]  /*14b70*/  STL [R1+0x464], R78 ;  /* 0x0004644e01007387 */ /* 0x000fe60000100800 */
[C---:B------:R-:W-:Y:S01]  /*14b80*/  HMMA.1688.F32.TF32 R116, R112.reuse, R86, R116 ;  /* 0x000000567074723c */ /* 0x040fe20000081074 */
[----:B------:R-:W-:Y:S04]  /*14b90*/  STL [R1+0x460], R79 ;  /* 0x0004604f01007387 */ /* 0x000fe80000100800 */
[----:B------:R-:W-:Y:S03]  /*14ba0*/  STL [R1+0x47c], R60 ;  /* 0x00047c3c01007387 */ /* 0x000fe60000100800 */
[----:B------:R-:W-:Y:S01]  /*14bb0*/  HMMA.1688.F32.TF32 R108, R112, R98, R108 ;  /* 0x00000062706c723c */ /* 0x000fe2000008106c */
[----:B------:R-:W-:Y:S01]  /*14bc0*/  STL [R1+0x478], R61 ;  /* 0x0004783d01007387 */ /* 0x000fe20000100800 */
[----:B------:R-:W-:-:S03]  /*14bd0*/  IADD3 R6, R6, -0x2, RZ ;  /* 0xfffffffe06067810 */ /* 0x000fc60007ffe0ff */
[----:B------:R-:W-:Y:S01]  /*14be0*/  STL [R1+0x474], R62 ;  /* 0x0004743e01007387 */ /* 0x000fe20000100800 */
[----:B------:R-:W-:-:S03]  /*14bf0*/  ISETP.GE.AND P1, PT, R3, UR8, PT ;  /* 0x0000000803007c0c */ /* 0x000fc6000bf26270 */
[----:B------:R-:W-:Y:S01]  /*14c00*/  STL [R1+0x470], R63 ;  /* 0x0004703f01007387 */ /* 0x000fe20000100800 */
[----:B------:R-:W-:Y:S01]  /*14c10*/  HMMA.1688.F32.TF32 R92, R40, R84, R92 ;  /* 0x00000054285c723c */ /* 0x000fe2000008105c */
[----:B------:R-:W-:Y:S02]  /*14c20*/  LOP3.LUT R8, R8, 0x4, RZ, 0xfc, !PT ;  /* 0x0000000408087812 */ /* 0x000fe400078efcff */
[----:B------:R-:W-:Y:S01]  /*14c30*/  STL [R1+0x48c], R80 ;  /* 0x00048c5001007387 */ /* 0x000fe20000100800 */
[----:B------:R-:W-:-:S03]  /*14c40*/  ISETP.LE.AND P0, PT, R6, UR4, PT ;  /* 0x0000000406007c0c */ /* 0x000fc6000bf03270 */
[----:B------:R-:W-:Y:S01]  /*14c50*/  STL [R1+0x488], R81 ;  /* 0x0004885101007387 */ /* 0x000fe20000100800 */
[----:B---3--:R-:W-:Y:S03]  /*14c60*/  HMMA.1688.F32.TF32 R48, R32, R38, R48 ;  /* 0x000000262030723c */ /* 0x008fe60000081030 */
[----:B------:R-:W-:Y:S01]  /*14c70*/  STL [R1+0x484], R82 ;  /* 0x0004845201007387 */ /* 0x000fe20000100800 */
[----:B------:R-:W-:-:S03]  /*14c80*/  SEL R6, RZ, 0x4, P1 ;  /* 0x00000004ff067807 */ /* 0x000fc60000800000 */
[----:B------:R-:W-:Y:S01]  /*14c90*/  STL [R1+0x480], R83 ;  /* 0x0004805301007387 */ /* 0x000fe20000100800 */
[----:B------:R-:W-:Y:S01]  /*14ca0*/  HMMA.1688.F32.TF32 R88, R40, R96, R88 ;  /* 0x000000602858723c */ /* 0x000fe20000081058 */
[----:B------:R-:W-:Y:S02]  /*14cb0*/  ISETP.GE.AND P1, PT, R8, UR8, PT ;  /* 0x0000000808007c0c */ /* 0x000fe4000bf26270 */
[----:B------:R-:W-:Y:S04]  /*14cc0*/  STL [R1+0x49c], R120 ;  /* 0x00049c7801007387 */ /* 0x000fe80000100800 */
[----:B------:R-:W-:Y:S01]  /*14cd0*/  STL [R1+0x498], R121 ;  /* 0x0004987901007387 */ /* 0x000fe20000100800 */
[C---:B------:R-:W-:Y:S03]  /*14ce0*/  HMMA.1688.F32.TF32 R56, R32.reuse, R74, R56 ;  /* 0x0000004a2038723c */ /* 0x040fe60000081038 */
[----:B------:R-:W-:Y:S04]  /*14cf0*/  STL [R1+0x494], R122 ;  /* 0x0004947a01007387 */ /* 0x000fe80000100800 */
[----:B------:R-:W-:Y:S01]  /*14d00*/  STL [R1+0x490], R123 ;  /* 0x0004907b01007387 */ /* 0x000fe20000100800 */
[C---:B------:R-:W-:Y:S03]  /*14d10*/  HMMA.1688.F32.TF32 R104, R32.reuse, R86, R104 ;  /* 0x000000562068723c */ /* 0x040fe60000081068 */
[----:B------:R-:W1:Y:S04]  /*14d20*/  S2R R8, SR_TID.X ;  /* 0x0000000000087919 */ /* 0x000e680000002100 */
[----:B------:R-:W-:Y:S04]  /*14d30*/  STL [R1+0x4ac], R64 ;  /* 0x0004ac4001007387 */ /* 0x000fe80000100800 */
[----:B------:R-:W-:Y:S01]  /*14d40*/  STL [R1+0x4a8], R65 ;  /* 0x0004a84101007387 */ /* 0x000fe20000100800 */
[----:B------:R-:W-:Y:S03]  /*14d50*/  HMMA.1688.F32.TF32 R32, R32, R98, R124 ;  /* 0x000000622020723c */ /* 0x000fe6000008107c */
[----:B------:R-:W-:Y:S04]  /*14d60*/  STL [R1+0x4a4], R66 ;  /* 0x0004a44201007387 */ /* 0x000fe80000100800 */
[----:B------:R-:W-:Y:S04]  /*14d70*/  STL [R1+0x4a0], R67 ;  /* 0x0004a04301007387 */ /* 0x000fe80000100800 */
[----:B------:R-:W-:Y:S04]  /*14d80*/  STL [R1+0x4bc], R52 ;  /* 0x0004bc3401007387 */ /* 0x000fe80000100800 */
[----:B------:R-:W-:Y:S01]  /*14d90*/  STL [R1+0x4b8], R53 ;  /* 0x0004b83501007387 */ /* 0x000fe20000100800 */
[C---:B------:R-:W-:Y:S03]  /*14da0*/  HMMA.1688.F32.TF32 R132, R44.reuse, R38, R100 ;  /* 0x000000262c84723c */ /* 0x040fe60000081064 */
        /* <DEDUP_REMOVED lines=14> */
[----:B------:R-:W-:Y:S03]  /*14e90*/  HMMA.1688.F32.TF32 R36, R44, R98, R88 ;  /* 0x000000622c24723c */ /* 0x000fe60000081058 */
[----:B------:R-:W-:Y:S04]  /*14ea0*/  STL [R1+0x4e4], R50 ;  /* 0x0004e43201007387 */ /* 0x000fe80000100800 */
[----:B------:R-:W-:Y:S01]  /*14eb0*/  STL [R1+0x4e0], R51 ;  /* 0x0004e03301007387 */ /* 0x000fe20000100800 */
[----:B-1----:R-:W-:-:S03]  /*14ec0*/  SHF.R.U32.HI R31, RZ, 0x6, R8 ;  /* 0x00000006ff1f7819 */ /* 0x002fc60000011608 */
[----:B------:R-:W-:Y:S04]  /*14ed0*/  STL [R1+0x4fc], R56 ;  /* 0x0004fc3801007387 */ /* 0x000fe80000100800 */
[----:B------:R-:W-:Y:S04]  /*14ee0*/  STL [R1+0x4f8], R57 ;  /* 0x0004f83901007387 */ /* 0x000fe80000100800 */
[----:B------:R-:W-:Y:S04]  /*14ef0*/  STL [R1+0x4f4], R58 ;  /* 0x0004f43a01007387 */ /* 0x000fe80000100800 */
[----:B------:R-:W-:Y:S04]  /*14f00*/  STL [R1+0x4f0], R59 ;  /* 0x0004f03b01007387 */ /* 0x000fe80000100800 */
[----:B------:R-:W1:Y:S01]  /*14f10*/  S2R R73, SR_TID.X ;  /* 0x0000000000497919 */ /* 0x000e620000002100 */
[----:B------:R-:W-:-:S03]  /*14f20*/  SGXT.U32 R31, R31, 0x2 ;  /* 0x000000021f1f781a */ /* 0x000fc60000000000 */
[----:B------:R-:W-:Y:S04]  /*14f30*/  STL [R1+0x50c], R104 ;  /* 0x00050c6801007387 */ /* 0x000fe80000100800 */
[----:B------:R-:W-:Y:S04]  /*14f40*/  STL [R1+0x508], R105 ;  /* 0x0005086901007387 */ /* 0x000fe80000100800 */
[----:B------:R-:W-:Y:S04]  /*14f50*/  STL [R1+0x504], R106 ;  /* 0x0005046a01007387 */ /* 0x000fe80000100800 */
[----:B------:R-:W-:Y:S01]  /*14f60*/  STL [R1+0x500], R107 ;  /* 0x0005006b01007387 */ /* 0x000fe20000100800 */
[----:B------:R-:W-:-:S03]  /*14f70*/  SEL R6, R6, RZ, !P0 ;  /* 0x000000ff06067207 */ /* 0x000fc60004000000 */
[----:B------:R3:W-:Y:S01]  /*14f80*/  STL [R1+0x51c], R32 ;  /* 0x00051c2001007387 */ /* 0x0007e20000100800 */
[----:B------:R-:W-:-:S03]  /*14f90*/  IMAD R31, R31, c[0x0][0x188], RZ ;  /* 0x000062001f1f7a24 */ /* 0x000fc600078e02ff */
[----:B------:R-:W-:Y:S04]  /*14fa0*/  STL [R1+0x518], R33 ;  /* 0x0005182101007387 */ /* 0x000fe80000100800 */
[----:B------:R-:W-:Y:S04]  /*14fb0*/  STL [R1+0x514], R34 ;  /* 0x0005142201007387 */ /* 0x000fe80000100800 */
[----:B------:R-:W-:Y:S04]  /*14fc0*/  STL [R1+0x510], R35 ;  /* 0x0005102301007387 */ /* 0x000fe80000100800 */
[----:B------:R-:W-:Y:S01]  /*14fd0*/  BAR.SYNC.DEFER_BLOCKING 0x0 ;  /* 0x0000000000007b1d */ /* 0x000fe20000010000 */
[----:B------:R-:W-:Y:S01]  /*14fe0*/  ISETP.NE.U32.AND P4, PT, R6, RZ, PT ;  /* 0x000000ff0600720c */ /* 0x000fe20003f85070 */
[----:B------:R-:W-:-:S04]  /*14ff0*/  IMAD.SHL.U32 R31, R31, 0x4, RZ ;  /* 0x000000041f1f7824 */ /* 0x000fc800078e00ff */
[----:B------:R-:W-:Y:S04]  /*15000*/  STL [R1+0x52c], R132 ;  /* 0x00052c8401007387 */ /* 0x000fe80000100800 */
[----:B------:R-:W-:Y:S04]  /*15010*/  STL [R1+0x528], R133 ;  /* 0x0005288501007387 */ /* 0x000fe80000100800 */
[----:B------:R-:W-:Y:S04]  /*15020*/  STL [R1+0x524], R134 ;  /* 0x0005248601007387 */ /* 0x000fe80000100800 */
[----:B------:R-:W-:Y:S04]  /*15030*/  STL [R1+0x520], R135 ;  /* 0x0005208701007387 */ /* 0x000fe80000100800 */
[----:B------:R-:W-:Y:S01]  /*15040*/  STL [R1+0x53c], R124 ;  /* 0x00053c7c01007387 */ /* 0x000fe20000100800 */
[----:B------:R-:W-:-:S03]  /*15050*/  SEL R8, RZ, 0x4, P1 ;  /* 0x00000004ff087807 */ /* 0x000fc60000800000 */
[----:B------:R-:W-:Y:S01]  /*15060*/  STL [R1+0x538], R125 ;  /* 0x0005387d01007387 */ /* 0x000fe20000100800 */
[----:B--2---:R-:W-:-:S03]  /*15070*/  IMAD.MOV.U32 R6, RZ, RZ, R7 ;  /* 0x000000ffff067224 */ /* 0x004fc600078e0007 */
[----:B------:R-:W-:Y:S04]  /*15080*/  STL [R1+0x534], R126 ;  /* 0x0005347e01007387 */ /* 0x000fe80000100800 */
[----:B------:R-:W-:Y:S01]  /*15090*/  STL [R1+0x530], R127 ;  /* 0x0005307f01007387 */ /* 0x000fe20000100800 */
[----:B------:R-:W-:-:S03]  /*150a0*/  IADD3 R30, P1, R31, R6, RZ ;  /* 0x000000061f1e7210 */ /* 0x000fc60007f3e0ff */
[----:B------:R-:W-:Y:S04]  /*150b0*/  STL [R1+0x54c], R40 ;  /* 0x00054c2801007387 */ /* 0x000fe80000100800 */
[----:B------:R-:W-:Y:S04]  /*150c0*/  STL [R1+0x548], R41 ;  /* 0x0005482901007387 */ /* 0x000fe80000100800 */
[----:B------:R-:W-:Y:S04]  /*150d0*/  STL [R1+0x544], R42 ;  /* 0x0005442a01007387 */ /* 0x000fe80000100800 */
[----:B------:R-:W-:Y:S01]  /*150e0*/  STL [R1+0x540], R43 ;  /* 0x0005402b01007387 */ /* 0x000fe20000100800 */
[----:B----4-:R-:W-:-:S03]  /*150f0*/  IMAD.MOV.U32 R7, RZ, RZ, R29 ;  /* 0x000000ffff077224 */ /* 0x010fc600078e001d */
[----:B------:R-:W-:Y:S01]  /*15100*/  STL [R1+0x55c], R36 ;  /* 0x00055c2401007387 */ /* 0x000fe20000100800 */
[----:B------:R-:W-:-:S03]  /*15110*/  IMAD.X R31, R7, 0x1, R0, P1 ;  /* 0x00000001071f7824 */ /* 0x000fc600008e0600 */
[----:B------:R-:W-:Y:S01]  /*15120*/  STL [R1+0x558], R37 ;  /* 0x0005582501007387 */ /* 0x000fe20000100800 */
[----:B-1----:R-:W-:-:S03]  /*15130*/  SHF.R.U32.HI R0, RZ, 0x6, R73 ;  /* 0x00000006ff007819 */ /* 0x002fc60000011649 */
[----:B------:R-:W-:Y:S04]  /*15140*/  STL [R1+0x554], R38 ;  /* 0x0005542601007387 */ /* 0x000fe80000100800 */
[----:B------:R1:W-:Y:S01]  /*15150*/  STL [R1+0x550], R39 ;  /* 0x0005502701007387 */ /* 0x0003e20000100800 */
[----:B------:R-:W-:-:S03]  /*15160*/  SGXT.U32 R0, R0, 0x2 ;  /* 0x000000020000781a */ /* 0x000fc60000000000 */
[----:B---3--:R-:W2:Y:S01]  /*15170*/  LDL R32, [R1+0x21c] ;  /* 0x00021c0001207983 */ /* 0x008ea20000100800 */
[----:B------:R-:W-:-:S03]  /*15180*/  LOP3.LUT R0, R0, 0xc, RZ, 0xfc, !PT ;  /* 0x0000000c00007812 */ /* 0x000fc600078efcff */
[----:B------:R-:W3:Y:S04]  /*15190*/  LDL R3, [R1+0x218] ;  /* 0x0002180001037983 */ /* 0x000ee80000100800 */
[----:B-1----:R-:W4:Y:S01]  /*151a0*/  LDL R39, [R1+0x248] ;  /* 0x0002480001277983 */ /* 0x002f220000100800 */
[----:B------:R-:W-:-:S03]  /*151b0*/  ISETP.GE.AND P3, PT, R0, UR8, PT ;  /* 0x0000000800007c0c */ /* 0x000fc6000bf66270 */
[----:B------:R1:W-:Y:S04]  /*151c0*/  STL [R1+0x560], R4 ;  /* 0x0005600401007387 */ /* 0x0003e80000100800 */
[----:B------:R-:W3:Y:S04]  /*151d0*/  LDL R0, [R1+0x244] ;  /* 0x0002440001007983 */ /* 0x000ee80000100800 */
[----:B------:R-:W3:Y:S04]  /*151e0*/  LDL R36, [R1+0x240] ;  /* 0x0002400001247983 */ /* 0x000ee80000100800 */
[----:B------:R-:W3:Y:S01]  /*151f0*/  LDL R37, [R1+0x214] ;  /* 0x0002140001257983 */ /* 0x000ee20000100800 */
[----:B------:R-:W-:Y:S01]  /*15200*/  SHF.R.U32.HI R73, RZ, 0x6, R73 ;  /* 0x00000006ff497819 */ /* 0x000fe20000011649 */
[----:B------:R-:W-:Y:S01]  /*15210*/  UIADD3 UR9, UR9, 0x1, URZ ;  /* 0x0000000109097890 */ /* 0x000fe2000fffe03f */
[----:B------:R-:W-:Y:S01]  /*15220*/  SEL R8, R8, RZ, !P0 ;  /* 0x000000ff08087207 */ /* 0x000fe20004000000 */
[----:B------:R-:W3:Y:S01]  /*15230*/  LDL R35, [R1+0x210] ;  /* 0x0002100001237983 */ /* 0x000ee20000100800 */
[----:B------:R-:W-:-:S03]  /*15240*/  SGXT.U32 R73, R73, 0x2 ;  /* 0x000000024949781a */ /* 0x000fc60000000000 */
[----:B------:R-:W3:Y:S01]  /*15250*/  LDL R34, [R1+0x23c] ;  /* 0x00023c0001227983 */ /* 0x000ee20000100800 */
[----:B------:R-:W-:-:S04]  /*15260*/  LOP3.LUT R73, R73, 0x8, RZ, 0xfc, !PT ;  /* 0x0000000849497812 */ /* 0x000fc800078efcff */
[----:B------:R-:W-:Y:S02]  /*15270*/  ISETP.GE.AND P1, PT, R73, UR8, PT ;  /* 0x0000000849007c0c */ /* 0x000fe4000bf26270 */
[----:B------:R-:W1:Y:S01]  /*15280*/  S2R R73, SR_TID.X ;  /* 0x0000000000497919 */ /* 0x000e620000002100 */
[----:B------:R-:W-:-:S04]  /*15290*/  UISETP.GT.AND UP0, UPT, UR9, 0x1, UPT ;  /* 0x000000010900788c */ /* 0x000fc8000bf04270 */
[----:B------:R-:W-:Y:S01]  /*152a0*/  USEL UR9, UR9, URZ, !UP0 ;  /* 0x0000003f09097287 */ /* 0x000fe2000c000000 */
[----:B------:R-:W-:-:S05]  /*152b0*/  ISETP.NE.U32.AND P2, PT, R8, RZ, PT ;  /* 0x000000ff0800720c */ /* 0x000fca0003f45070 */
[----:B------:R-:W-:-:S04]  /*152c0*/  IMAD.U32 R29, RZ, RZ, UR9 ;  /* 0x00000009ff1d7e24 */ /* 0x000fc8000f8e00ff */
[----:B------:R-:W-:Y:S01]  /*152d0*/  IMAD R8, R29, 0x8000, R4 ;  /* 0x000080001d087824 */ /* 0x000fe200078e0204 */
[----:B-1----:R-:W-:-:S04]  /*152e0*/  SHF.R.U32.HI R73, RZ, 0x6, R73 ;  /* 0x00000006ff497819 */ /* 0x002fc80000011649 */
[----:B------:R-:W-:Y:S01]  /*152f0*/  @!PT LDS RZ, [RZ] ;  /* 0x00000000fffff984 */ /* 0x000fe20000000800 */
[----:B------:R-:W-:Y:S01]  /*15300*/  @!PT LDS RZ, [RZ] ;  /* 0x00000000fffff984 */ /* 0x000fe20000000800 */
[----:B------:R-:W-:Y:S01]  /*15310*/  @!PT LDS RZ, [RZ] ;  /* 0x00000000fffff984 */ /* 0x000fe20000000800 */
[----:B------:R1:W-:Y:S01]  /*15320*/  LDGSTS.E [R8+0x40000], [R30.64], P4 ;  /* 0x400000001e087fae */ /* 0x0003e2000a12184c */
[----:B------:R-:W-:-:S03]  /*15330*/  SGXT.U32 R73, R73, 0x2 ;  /* 0x000000024949781a */ /* 0x000fc60000000000 */
[----:B------:R-:W3:Y:S01]  /*15340*/  LDL R4, [R1+0x208] ;  /* 0x0002080001047983 */ /* 0x000ee20000100800 */
[----:B------:R-:W-:-:S04]  /*15350*/  LOP3.LUT R73, R73, 0x10, RZ, 0xfc, !PT ;  /* 0x0000001049497812 */ /* 0x000fc800078efcff */
[----:B------:R-:W-:Y:S02]  /*15360*/  ISETP.GE.AND P4, PT, R73, UR8, PT ;  /* 0x0000000849007c0c */ /* 0x000fe4000bf86270 */
[----:B------:R-:W1:Y:S01]  /*15370*/  S2R R73, SR_TID.X ;  /* 0x0000000000497919 */ /* 0x000e620000002100 */
[----:B------:R-:W-:Y:S02]  /*15380*/  SEL R44, RZ, 0x4, P1 ;  /* 0x00000004ff2c7807 */ /* 0x000fe40000800000 */
[----:B-1----:R-:W-:Y:S02]  /*15390*/  IADD3 R30, P1, R72, R6, RZ ;  /* 0x00000006481e7210 */ /* 0x002fe40007f3e0ff */
[----:B------:R-:W-:Y:S02]  /*153a0*/  SEL R44, R44, RZ, !P0 ;  /* 0x000000ff2c2c7207 */ /* 0x000fe40004000000 */
[----:B------:R-:W-:Y:S02]  /*153b0*/  SEL R29, RZ, 0x4, P3 ;  /* 0x00000004ff1d7807 */ /* 0x000fe40001800000 */
[----:B------:R-:W-:-:S02]  /*153c0*/  ISETP.NE.U32.AND P3, PT, R44, RZ, PT ;  /* 0x000000ff2c00720c */ /* 0x000fc40003f65070 */
[----:B------:R-:W-:-:S04]  /*153d0*/  SHF.R.U32.HI R33, RZ, 0x6, R73 ;  /* 0x00000006ff217819 */ /* 0x000fc80000011649 */
[----:B------:R-:W-:-:S04]  /*153e0*/  SGXT.U32 R33, R33, 0x2 ;  /* 0x000000022121781a */ /* 0x000fc80000000000 */
[----:B------:R-:W-:-:S04]  /*153f0*/  LOP3.LUT R33, R33, 0x14, RZ, 0xfc, !PT ;  /* 0x0000001421217812 */ /* 0x000fc800078efcff */
[----:B------:R-:W-:Y:S02]  /*15400*/  ISETP.GE.AND P5, PT, R33, UR8, PT ;  /* 0x0000000821007c0c */ /* 0x000fe4000bfa6270 */
[----:B------:R-:W3:Y:S02]  /*15410*/  LDL R33, [R1+0x238] ;  /* 0x0002380001217983 */ /* 0x000ee40000100800 */
[----:B------:R-:W-:-:S04]  /*15420*/  SEL R44, RZ, 0x4, P5 ;  /* 0x00000004ff2c7807 */ /* 0x000fc80002800000 */
[----:B------:R-:W-:Y:S02]  /*15430*/  SEL R44, R44, RZ, !P0 ;  /* 0x000000ff2c2c7207 */ /* 0x000fe40004000000 */
[----:B------:R-:W-:Y:S02]  /*15440*/  SHF.R.U32.HI R38, RZ, 0x6, R73 ;  /* 0x00000006ff267819 */ /* 0x000fe40000011649 */
[----:B------:R-:W-:Y:S02]  /*15450*/  SEL R29, R29, RZ, !P0 ;  /* 0x000000ff1d1d7207 */ /* 0x000fe40004000000 */
[----:B------:R-:W-:-:S04]  /*15460*/  SGXT.U32 R38, R38, 0x2 ;  /* 0x000000022626781a */ /* 0x000fc80000000000 */
[----:B------:R-:W-:-:S04]  /*15470*/  LOP3.LUT R38, R38, 0x18, RZ, 0xfc, !PT ;  /* 0x0000001826267812 */ /* 0x000fc800078efcff */
[----:B------:R-:W-:Y:S01]  /*15480*/  ISETP.GE.AND P5, PT, R38, UR8, PT ;  /* 0x0000000826007c0c */ /* 0x000fe2000bfa6270 */
[----:B--2---:R-:W-:Y:S02]  /*15490*/  IMAD.X R31, R7, 0x1, R32, P1 ;  /* 0x00000001071f7824 */ /* 0x004fe400008e0620 */
[----:B------:R-:W2:Y:S04]  /*154a0*/  LDL R32, [R1+0x20c] ;  /* 0x00020c0001207983 */ /* 0x000ea80000100800 */
[----:B------:R4:W-:Y:S02]  /*154b0*/  LDGSTS.E [R8+0x40400], [R30.64], P2 ;  /* 0x404000001e087fae */ /* 0x0009e4000912184c */
[----:B----4-:R-:W-:-:S05]  /*154c0*/  IADD3 R30, P2, R39, R6, RZ ;  /* 0x00000006271e7210 */ /* 0x010fca0007f5e0ff */
[----:B---3--:R-:W-:Y:S01]  /*154d0*/  IMAD.X R31, R7, 0x1, R3, P2 ;  /* 0x00000001071f7824 */ /* 0x008fe200010e0603 */
[----:B------:R-:W-:Y:S01]  /*154e0*/  ISETP.NE.U32.AND P2, PT, R44, RZ, PT ;  /* 0x000000ff2c00720c */ /* 0x000fe20003f45070 */
[----:B------:R-:W3:Y:S01]  /*154f0*/  LDL R3, [R1+0x234] ;  /* 0x0002340001037983 */ /* 0x000ee20000100800 */
[----:B------:R-:W-:-:S03]  /*15500*/  IADD3 R44, P6, R0, R6, RZ ;  /* 0x00000006002c7210 */ /* 0x000fc60007fde0ff */
[----:B------:R-:W1:Y:S01]  /*15510*/  S2R R0, SR_TID.X ;  /* 0x0000000000007919 */ /* 0x000e620000002100 */
[----:B------:R-:W-:Y:S02]  /*15520*/  ISETP.NE.U32.AND P1, PT, R29, RZ, PT ;  /* 0x000000ff1d00720c */ /* 0x000fe40003f25070 */
[----:B------:R-:W-:Y:S01]  /*15530*/  SEL R29, RZ, 0x4, P4 ;  /* 0x00000004ff1d7807 */ /* 0x000fe20002000000 */
[----:B------:R4:W-:Y:S03]  /*15540*/  LDGSTS.E [R8+0x40800], [R30.64], P3 ;  /* 0x408000001e087fae */ /* 0x0009e6000992184c */
[----:B------:R-:W-:-:S04]  /*15550*/  SEL R29, R29, RZ, !P0 ;  /* 0x000000ff1d1d7207 */ /* 0x000fc80004000000 */
[----:B------:R-:W-:Y:S02]  /*15560*/  ISETP.NE.U32.AND P4, PT, R29, RZ, PT ;  /* 0x000000ff1d00720c */ /* 0x000fe40003f85070 */
[----:B------:R-:W-:Y:S02]  /*15570*/  SEL R29, RZ, 0x4, P5 ;  /* 0x00000004ff1d7807 */ /* 0x000fe40002800000 */
[----:B----4-:R-:W-:Y:S02]  /*15580*/  IADD3 R30, P5, R36, R6, RZ ;  /* 0x00000006241e7210 */ /* 0x010fe40007fbe0ff */
[----:B-1----:R-:W-:Y:S02]  /*15590*/  SHF.R.U32.HI R36, RZ, 0x6, R0 ;  /* 0x00000006ff247819 */ /* 0x002fe40000011600 */
[----:B------:R-:W4:Y:S02]  /*155a0*/  LDL R0, [R1+0x204] ;  /* 0x0002040001007983 */ /* 0x000f240000100800 */
[----:B------:R-:W-:-:S04]  /*155b0*/  SGXT.U32 R36, R36, 0x2 ;  /* 0x000000022424781a */ /* 0x000fc80000000000 */
[----:B------:R-:W-:Y:S01]  /*155c0*/  LOP3.LUT R36, R36, 0x1c, RZ, 0xfc, !PT ;  /* 0x0000001c24247812 */ /* 0x000fe200078efcff */
[----:B------:R-:W-:-:S03]  /*155d0*/  IMAD.X R45, R7, 0x1, R37, P6 ;  /* 0x00000001072d7824 */ /* 0x000fc600030e0625 */
[----:B------:R-:W-:Y:S02]  /*155e0*/  ISETP.GE.AND P6, PT, R36, UR8, PT ;  /* 0x0000000824007c0c */ /* 0x000fe4000bfc6270 */
[----:B------:R-:W4:Y:S01]  /*155f0*/  LDL R36, [R1+0x230] ;  /* 0x0002300001247983 */ /* 0x000f220000100800 */
[----:B------:R-:W-:-:S03]  /*15600*/  IMAD.X R31, R7, 0x1, R35, P5 ;  /* 0x00000001071f7824 */ /* 0x000fc600028e0623 */
[----:B------:R1:W-:Y:S04]  /*15610*/  LDGSTS.E [R8+0x40c00], [R44.64], P1 ;  /* 0x40c000002c087fae */ /* 0x0003e8000892184c */
[----:B------:R1:W-:Y:S01]  /*15620*/  LDGSTS.E [R8+0x41000], [R30.64], P4 ;  /* 0x410000001e087fae */ /* 0x0003e2000a12184c */
[----:B------:R-:W-:-:S03]  /*15630*/  SEL R29, R29, RZ, !P0 ;  /* 0x000000ff1d1d7207 */ /* 0x000fc60004000000 */
[----:B------:R-:W4:Y:S01]  /*15640*/  LDL R35, [R1+0x200] ;  /* 0x0002000001237983 */ /* 0x000f220000100800 */
[-C--:B-1----:R-:W-:Y:S02]  /*15650*/  IADD3 R44, P1, R34, R6.reuse, RZ ;  /* 0x00000006222c7210 */ /* 0x082fe40007f3e0ff */
[----:B------:R-:W-:Y:S01]  /*15660*/  ISETP.NE.U32.AND P3, PT, R29, RZ, PT ;  /* 0x000000ff1d00720c */ /* 0x000fe20003f65070 */
[----:B------:R-:W4:Y:S01]  /*15670*/  LDL R34, [R1+0x22c] ;  /* 0x00022c0001227983 */ /* 0x000f220000100800 */
[----:B------:R-:W-:-:S05]  /*15680*/  IADD3 R30, P4, R33, R6, RZ ;  /* 0x00000006211e7210 */ /* 0x000fca0007f9e0ff */
[----:B------:R-:W-:Y:S01]  /*15690*/  IMAD.X R31, R7, 0x1, R4, P4 ;  /* 0x00000001071f7824 */ /* 0x000fe200020e0604 */
[----:B------:R-:W-:-:S04]  /*156a0*/  SHF.R.U32.HI R4, RZ, 0x6, R73 ;  /* 0x00000006ff047819 */ /* 0x000fc80000011649 */
[----:B------:R-:W-:-:S04]  /*156b0*/  SGXT.U32 R4, R4, 0x2 ;  /* 0x000000020404781a */ /* 0x000fc80000000000 */
[----:B------:R-:W-:-:S04]  /*156c0*/  LOP3.LUT R4, R4, 0x24, RZ, 0xfc, !PT ;  /* 0x0000002404047812 */ /* 0x000fc800078efcff */
[----:B------:R-:W-:Y:S02]  /*156d0*/  ISETP.GE.AND P4, PT, R4, UR8, PT ;  /* 0x0000000804007c0c */ /* 0x000fe4000bf86270 */
[----:B------:R-:W4:Y:S01]  /*156e0*/  LDL R4, [R1+0x228] ;  /* 0x0002280001047983 */ /* 0x000f220000100800 */
[--C-:B------:R-:W-:Y:S02]  /*156f0*/  SHF.R.U32.HI R33, RZ, 0x6, R73.reuse ;  /* 0x00000006ff217819 */ /* 0x100fe40000011649 */
[----:B------:R-:W-:Y:S02]  /*15700*/  SEL R29, RZ, 0x4, P6 ;  /* 0x00000004ff1d7807 */ /* 0x000fe40003000000 */
[----:B------:R-:W-:Y:S02]  /*15710*/  SGXT.U32 R33, R33, 0x2 ;  /* 0x000000022121781a */ /* 0x000fe40000000000 */
[----:B------:R-:W-:Y:S02]  /*15720*/  SEL R29, R29, RZ, !P0 ;  /* 0x000000ff1d1d7207 */ /* 0x000fe40004000000 */
[----:B------:R-:W-:Y:S01]  /*15730*/  LOP3.LUT R33, R33, 0x28, RZ, 0xfc, !PT ;  /* 0x0000002821217812 */ /* 0x000fe200078efcff */
[----:B--2---:R-:W-:Y:S01]  /*15740*/  IMAD.X R45, R7, 0x1, R32, P1 ;  /* 0x00000001072d7824 */ /* 0x004fe200008e0620 */
[----:B------:R-:W-:-:S04]  /*15750*/  SHF.R.U32.HI R32, RZ, 0x6, R73 ;  /* 0x00000006ff207819 */ /* 0x000fc80000011649 */
[----:B------:R-:W-:Y:S01]  /*15760*/  SGXT.U32 R32, R32, 0x2 ;  /* 0x000000022020781a */ /* 0x000fe20000000000 */
[----:B------:R1:W-:Y:S03]  /*15770*/  LDGSTS.E [R8+0x41400], [R44.64], P2 ;  /* 0x414000002c087fae */ /* 0x0003e6000912184c */
[----:B------:R-:W-:Y:S01]  /*15780*/  LOP3.LUT R32, R32, 0x20, RZ, 0xfc, !PT ;  /* 0x0000002020207812 */ /* 0x000fe200078efcff */
[----:B------:R3:W-:Y:S03]  /*15790*/  LDGSTS.E [R8+0x41800], [R30.64], P3 ;  /* 0x418000001e087fae */ /* 0x0007e6000992184c */
[----:B------:R-:W-:Y:S02]  /*157a0*/  ISETP.GE.AND P2, PT, R32, UR8, PT ;  /* 0x0000000820007c0c */ /* 0x000fe4000bf46270 */
[----:B------:R-:W2:Y:S02]  /*157b0*/  LDL R32, [R1+0x1fc] ;  /* 0x0001fc0001207983 */ /* 0x000ea40000100800 */
[----:B-1----:R-:W-:-:S02]  /*157c0*/  SEL R44, RZ, 0x4, P2 ;  /* 0x00000004ff2c7807 */ /* 0x002fc40001000000 */
[----:B---3--:R-:W-:Y:S02]  /*157d0*/  IADD3 R30, P2, R3, R6, RZ ;  /* 0x00000006031e7210 */ /* 0x008fe40007f5e0ff */
[----:B------:R-:W-:Y:S02]  /*157e0*/  SHF.R.U32.HI R3, RZ, 0x6, R73 ;  /* 0x00000006ff037819 */ /* 0x000fe40000011649 */
[----:B------:R-:W-:Y:S02]  /*157f0*/  ISETP.NE.U32.AND P1, PT, R29, RZ, PT ;  /* 0x000000ff1d00720c */ /* 0x000fe40003f25070 */
[----:B------:R-:W-:Y:S02]  /*15800*/  SGXT.U32 R3, R3, 0x2 ;  /* 0x000000020303781a */ /* 0x000fe40000000000 */
[----:B------:R-:W-:Y:S02]  /*15810*/  SEL R29, RZ, 0x4, P4 ;  /* 0x00000004ff1d7807 */ /* 0x000fe40002000000 */
[----:B------:R-:W-:-:S02]  /*15820*/  ISETP.GE.AND P4, PT, R33, UR8, PT ;  /* 0x0000000821007c0c */ /* 0x000fc4000bf86270 */
[----:B------:R-:W3:Y:S01]  /*15830*/  LDL R33, [R1+0x1f8] ;  /* 0x0001f80001217983 */ /* 0x000ee20000100800 */
[----:B------:R-:W-:Y:S01]  /*15840*/  LOP3.LUT R3, R3, 0x2c, RZ, 0xfc, !PT ;  /* 0x0000002c03037812 */ /* 0x000fe200078efcff */
[----:B----4-:R-:W-:Y:S02]  /*15850*/  IMAD.X R31, R7, 0x1, R0, P2 ;  /* 0x00000001071f7824 */ /* 0x010fe400010e0600 */
[----:B------:R-:W1:Y:S01]  /*15860*/  S2R R0, SR_TID.X ;  /* 0x0000000000007919 */ /* 0x000e620000002100 */
[----:B------:R-:W-:Y:S02]  /*15870*/  SEL R44, R44, RZ, !P0 ;  /* 0x000000ff2c2c7207 */ /* 0x000fe40004000000 */
[----:B------:R-:W-:Y:S01]  /*15880*/  ISETP.GE.AND P5, PT, R3, UR8, PT ;  /* 0x0000000803007c0c */ /* 0x000fe2000bfa6270 */
[----:B------:R4:W-:Y:S01]  /*15890*/  LDGSTS.E [R8+0x41c00], [R30.64], P1 ;  /* 0x41c000001e087fae */ /* 0x0009e2000892184c */
[----:B------:R-:W-:-:S03]  /*158a0*/  ISETP.NE.U32.AND P3, PT, R44, RZ, PT ;  /* 0x000000ff2c00720c */ /* 0x000fc60003f65070 */
[----:B------:R-:W3:Y:S01]  /*158b0*/  LDL R3, [R1+0x224] ;  /* 0x0002240001037983 */ /* 0x000ee20000100800 */
[----:B------:R-:W-:Y:S02]  /*158c0*/  IADD3 R44, P1, R36, R6, RZ ;  /* 0x00000006242c7210 */ /* 0x000fe40007f3e0ff */
[----:B-1----:R-:W-:Y:S02]  /*158d0*/  SHF.R.U32.HI R36, RZ, 0x6, R0 ;  /* 0x00000006ff247819 */ /* 0x002fe40000011600 */
[----:B------:R-:W3:Y:S01]  /*158e0*/  LDL R0, [R1+0x1f4] ;  /* 0x0001f40001007983 */ /* 0x000ee20000100800 */
[----:B------:R-:W-:Y:S02]  /*158f0*/  SEL R45, RZ, 0x4, P5 ;  /* 0x00000004ff2d7807 */ /* 0x000fe40002800000 */
[----:B------:R-:W-:Y:S01]  /*15900*/  SEL R29, R29, RZ, !P0 ;  /* 0x000000ff1d1d7207 */ /* 0x000fe20004000000 */
[----:B------:R-:W3:Y:S01]  /*15910*/  LDL.LU R75, [R1+0x1dc] ;  /* 0x0001dc00014b7983 */ /* 0x000ee20000300800 */
[----:B----4-:R-:W-:Y:S01]  /*15920*/  SEL R30, R45, RZ, !P0 ;  /* 0x000000ff2d1e7207 */ /* 0x010fe20004000000 */
[----:B------:R-:W-:Y:S01]  /*15930*/  IMAD.X R45, R7, 0x1, R35, P1 ;  /* 0x00000001072d7824 */ /* 0x000fe200008e0623 */
[----:B------:R-:W-:Y:S01]  /*15940*/  SGXT.U32 R36, R36, 0x2 ;  /* 0x000000022424781a */ /* 0x000fe20000000000 */
[----:B------:R-:W4:Y:S01]  /*15950*/  LDL.LU R68, [R1+0x1d8] ;  /* 0x0001d80001447983 */ /* 0x000f220000300800 */
[----:B------:R-:W-:-:S02]  /*15960*/  ISETP.NE.U32.AND P2, PT, R29, RZ, PT ;  /* 0x000000ff1d00720c */ /* 0x000fc40003f45070 */
[----:B------:R-:W-:Y:S01]  /*15970*/  SEL R29, RZ, 0x4, P4 ;  /* 0x00000004ff1d7807 */ /* 0x000fe20002000000 */
[----:B------:R1:W-:Y:S01]  /*15980*/  LDGSTS.E [R8+0x42000], [R44.64], P3 ;  /* 0x420000002c087fae */ /* 0x0003e2000992184c */
[----:B------:R-:W-:Y:S02]  /*15990*/  LOP3.LUT R36, R36, 0x30, RZ, 0xfc, !PT ;  /* 0x0000003024247812 */ /* 0x000fe400078efcff */
[----:B------:R-:W-:Y:S01]  /*159a0*/  SEL R29, R29, RZ, !P0 ;  /* 0x000000ff1d1d7207 */ /* 0x000fe20004000000 */
[----:B------:R-:W4:Y:S01]  /*159b0*/  LDL.LU R91, [R1+0x1bc] ;  /* 0x0001bc00015b7983 */ /* 0x000f220000300800 */
[----:B------:R-:W-:Y:S02]  /*159c0*/  ISETP.GE.AND P5, PT, R36, UR8, PT ;  /* 0x0000000824007c0c */ /* 0x000fe4000bfa6270 */
[----:B------:R-:W-:Y:S01]  /*159d0*/  ISETP.NE.U32.AND P4, PT, R29, RZ, PT ;  /* 0x000000ff1d00720c */ /* 0x000fe20003f85070 */
[----:B------:R-:W4:Y:S01]  /*159e0*/  LDL.LU R72, [R1+0x1b8] ;  /* 0x0001b80001487983 */ /* 0x000f220000300800 */
[----:B------:R-:W-:-:S02]  /*159f0*/  ISETP.NE.U32.AND P1, PT, R30, RZ, PT ;  /* 0x000000ff1e00720c */ /* 0x000fc40003f25070 */
[----:B------:R-:W-:Y:S02]  /*15a00*/  SEL R29, RZ, 0x4, P5 ;  /* 0x00000004ff1d7807 */ /* 0x000fe40002800000 */
[-C--:B------:R-:W-:Y:S02]  /*15a10*/  IADD3 R30, P5, R34, R6.reuse, RZ ;  /* 0x00000006221e7210 */ /* 0x080fe40007fbe0ff */
[----:B------:R-:W-:Y:S02]  /*15a20*/  SEL R29, R29, RZ, !P0 ;  /* 0x000000ff1d1d7207 */ /* 0x000fe40004000000 */
[----:B-1----:R-:W-:Y:S02]  /*15a30*/  IADD3 R44, P6, R4, R6, RZ ;  /* 0x00000006042c7210 */ /* 0x002fe40007fde0ff */
[----:B------:R-:W-:-:S04]  /*15a40*/  SHF.R.U32.HI R4, RZ, 0x6, R73 ;  /* 0x00000006ff047819 */ /* 0x000fc80000011649 */
[----:B------:R-:W-:-:S04]  /*15a50*/  SGXT.U32 R4, R4, 0x2 ;  /* 0x000000020404781a */ /* 0x000fc80000000000 */
[----:B------:R-:W-:Y:S02]  /*15a60*/  LOP3.LUT R4, R4, 0x34, RZ, 0xfc, !PT ;  /* 0x0000003404047812 */ /* 0x000fe400078efcff */
[----:B------:R-:W-:Y:S01]  /*15a70*/  ISETP.NE.U32.AND P3, PT, R29, RZ, PT ;  /* 0x000000ff1d00720c */ /* 0x000fe20003f65070 */
[----:B--2---:R-:W-:Y:S01]  /*15a80*/  IMAD.X R31, R7, 0x1, R32, P5 ;  /* 0x00000001071f7824 */ /* 0x004fe200028e0620 */
[----:B------:R-:W-:Y:S02]  /*15a90*/  ISETP.GE.AND P5, PT, R4, UR8, PT ;  /* 0x0000000804007c0c */ /* 0x000fe4000bfa6270 */
[--C-:B------:R-:W-:Y:S02]  /*15aa0*/  SHF.R.U32.HI R32, RZ, 0x6, R73.reuse ;  /* 0x00000006ff207819 */ /* 0x100fe40000011649 */
[----:B------:R-:W-:Y:S01]  /*15ab0*/  SHF.R.U32.HI R4, RZ, 0x6, R73 ;  /* 0x00000006ff047819 */ /* 0x000fe20000011649 */
[----:B------:R1:W-:Y:S01]  /*15ac0*/  LDGSTS.E [R8+0x42400], [R30.64], P2 ;  /* 0x424000001e087fae */ /* 0x0003e2000912184c */
[----:B------:R-:W-:-:S02]  /*15ad0*/  SGXT.U32 R32, R32, 0x2 ;  /* 0x000000022020781a */ /* 0x000fc40000000000 */
[----:B------:R-:W-:Y:S02]  /*15ae0*/  SGXT.U32 R4, R4, 0x2 ;  /* 0x000000020404781a */ /* 0x000fe40000000000 */
[----:B------:R-:W-:Y:S02]  /*15af0*/  LOP3.LUT R32, R32, 0x38, RZ, 0xfc, !PT ;  /* 0x0000003820207812 */ /* 0x000fe400078efcff */
[----:B------:R-:W-:Y:S02]  /*15b00*/  LOP3.LUT R4, R4, 0x3c, RZ, 0xfc, !PT ;  /* 0x0000003c04047812 */ /* 0x000fe400078efcff */
[----:B------:R-:W-:Y:S02]  /*15b10*/  ISETP.GE.AND P2, PT, R32, UR8, PT ;  /* 0x0000000820007c0c */ /* 0x000fe4000bf46270 */
[----:B------:R-:W-:Y:S01]  /*15b20*/  SEL R29, RZ, 0x4, P5 ;  /* 0x00000004ff1d7807 */ /* 0x000fe20002800000 */
[----:B---3--:R-:W-:Y:S01]  /*15b30*/  IMAD.X R45, R7, 0x1, R33, P6 ;  /* 0x00000001072d7824 */ /* 0x008fe200030e0621 */
[----:B------:R-:W-:-:S02]  /*15b40*/  ISETP.GE.AND P6, PT, R4, UR8, PT ;  /* 0x0000000804007c0c */ /* 0x000fc4000bfc6270 */
[----:B------:R-:W-:Y:S02]  /*15b50*/  SEL R29, R29, RZ, !P0 ;  /* 0x000000ff1d1d7207 */ /* 0x000fe40004000000 */
[----:B------:R2:W-:Y:S01]  /*15b60*/  LDGSTS.E [R8+0x42800], [R44.64], P4 ;  /* 0x428000002c087fae */ /* 0x0005e2000a12184c */
[----:B-1----:R-:W-:Y:S02]  /*15b70*/  SEL R31, RZ, 0x4, P6 ;  /* 0x00000004ff1f7807 */ /* 0x002fe40003000000 */
[----:B------:R-:W-:Y:S02]  /*15b80*/  ISETP.NE.U32.AND P5, PT, R29, RZ, PT ;  /* 0x000000ff1d00720c */ /* 0x000fe40003fa5070 */
[----:B------:R-:W-:Y:S02]  /*15b90*/  SEL R29, R31, RZ, !P0 ;  /* 0x000000ff1f1d7207 */ /* 0x000fe40004000000 */
[----:B--2---:R-:W-:Y:S02]  /*15ba0*/  SEL R44, RZ, 0x4, P2 ;  /* 0x00000004ff2c7807 */ /* 0x004fe40001000000 */
[----:B------:R-:W-:-:S05]  /*15bb0*/  IADD3 R30, P2, R3, R6, RZ ;  /* 0x00000006031e7210 */ /* 0x000fca0007f5e0ff */
[----:B------:R-:W-:Y:S02]  /*15bc0*/  IMAD.X R31, R7, 0x1, R0, P2 ;  /* 0x00000001071f7824 */ /* 0x000fe400010e0600 */
[----:B------:R-:W1:Y:S01]  /*15bd0*/  S2R R0, SR_TID.X ;  /* 0x0000000000007919 */ /* 0x000e620000002100 */
[----:B------:R-:W-:-:S03]  /*15be0*/  SHF.R.U32.HI R3, RZ, 0x6, R73 ;  /* 0x00000006ff037819 */ /* 0x000fc60000011649 */
[----:B------:R2:W-:Y:S01]  /*15bf0*/  LDGSTS.E [R8+0x42c00], [R30.64], P1 ;  /* 0x42c000001e087fae */ /* 0x0005e2000892184c */
[----:B------:R-:W-:Y:S02]  /*15c00*/  SGXT.U32 R3, R3, 0x2 ;  /* 0x000000020303781a */ /* 0x000fe40000000000 */
[----:B-1----:R-:W-:-:S04]  /*15c10*/  SHF.R.U32.HI R0, RZ, 0x6, R0 ;  /* 0x00000006ff007819 */ /* 0x002fc80000011600 */
[----:B------:R-:W-:-:S04]  /*15c20*/  SGXT.U32 R0, R0, 0x2 ;  /* 0x000000020000781a */ /* 0x000fc80000000000 */
[----:B------:R-:W-:-:S05]  /*15c30*/  LOP3.LUT R0, R0, 0x34, RZ, 0xfc, !PT ;  /* 0x0000003400007812 */ /* 0x000fca00078efcff */
[----:B------:R-:W-:-:S04]  /*15c40*/  IMAD R0, R0, c[0x0][0x188], RZ ;  /* 0x0000620000007a24 */ /* 0x000fc800078e02ff */
[----:B--2---:R-:W-:Y:S01]  /*15c50*/  IMAD.WIDE R30, R0, 0x4, R6 ;  /* 0x00000004001e7825 */ /* 0x004fe200078e0206 */
[----:B------:R-:W-:Y:S02]  /*15c60*/  SHF.R.U32.HI R0, RZ, 0x6, R73 ;  /* 0x00000006ff007819 */ /* 0x000fe40000011649 */
[----:B------:R-:W-:Y:S02]  /*15c70*/  LOP3.LUT R3, R3, 0x30, RZ, 0xfc, !PT ;  /* 0x0000003003037812 */ /* 0x000fe400078efcff */
[----:B------:R-:W-:Y:S02]  /*15c80*/  SGXT.U32 R0, R0, 0x2 ;  /* 0x000000020000781a */ /* 0x000fe40000000000 */
[----:B------:R-:W-:Y:S01]  /*15c90*/  SEL R44, R44, RZ, !P0 ;  /* 0x000000ff2c2c7207 */ /* 0x000fe20004000000 */
[----:B------:R-:W-:Y:S01]  /*15ca0*/  IMAD R3, R3, c[0x0][0x188], RZ ;  /* 0x0000620003037a24 */ /* 0x000fe200078e02ff */
[----:B------:R-:W-:Y:S02]  /*15cb0*/  LOP3.LUT R0, R0, 0x38, RZ, 0xfc, !PT ;  /* 0x0000003800007812 */ /* 0x000fe400078efcff */
[----:B------:R-:W-:Y:S01]  /*15cc0*/  ISETP.NE.U32.AND P4, PT, R44, RZ, PT ;  /* 0x000000ff2c00720c */ /* 0x000fe20003f85070 */
[----:B------:R-:W-:-:S04]  /*15cd0*/  IMAD.WIDE R44, R3, 0x4, R6 ;  /* 0x00000004032c7825 */ /* 0x000fc800078e0206 */
[----:B------:R-:W-:Y:S01]  /*15ce0*/  IMAD R0, R0, c[0x0][0x188], RZ ;  /* 0x0000620000007a24 */ /* 0x000fe200078e02ff */
[----:B------:R1:W-:Y:S01]  /*15cf0*/  LDGSTS.E [R8+0x43000], [R44.64], P3 ;  /* 0x430000002c087fae */ /* 0x0003e2000992184c */
[----:B------:R-:W-:Y:S02]  /*15d00*/  SHF.R.U32.HI R4, RZ, 0x6, R73 ;  /* 0x00000006ff047819 */ /* 0x000fe40000011649 */
[----:B------:R-:W-:Y:S01]  /*15d10*/  ISETP.NE.U32.AND P2, PT, R29, RZ, PT ;  /* 0x000000ff1d00720c */ /* 0x000fe20003f45070 */
[----:B------:R2:W-:Y:S01]  /*15d20*/  LDGSTS.E [R8+0x43400], [R30.64], P5 ;  /* 0x434000001e087fae */ /* 0x0005e2000a92184c */
[----:B-1----:R-:W-:-:S03]  /*15d30*/  IMAD.WIDE R44, R0, 0x4, R6 ;  /* 0x00000004002c7825 */ /* 0x002fc600078e0206 */
[----:B------:R-:W1:Y:S01]  /*15d40*/  S2R R0, SR_TID.X ;  /* 0x0000000000007919 */ /* 0x000e620000002100 */
[----:B------:R-:W-:Y:S02]  /*15d50*/  SGXT.U32 R4, R4, 0x2 ;  /* 0x000000020404781a */ /* 0x000fe40000000000 */
[----:B------:R-:W-:Y:S01]  /*15d60*/  SHF.R.U32.HI R3, RZ, 0x6, R73 ;  /* 0x00000006ff037819 */ /* 0x000fe20000011649 */
[----:B------:R3:W-:Y:S01]  /*15d70*/  LDGSTS.E [R8+0x43800], [R44.64], P4 ;  /* 0x438000002c087fae */ /* 0x0007e2000a12184c */
[----:B------:R-:W-:-:S04]  /*15d80*/  LOP3.LUT R4, R4, 0x40, RZ, 0xfc, !PT ;  /* 0x0000004004047812 */ /* 0x000fc800078efcff */
[----:B------:R-:W-:-:S04]  /*15d90*/  ISETP.GE.AND P1, PT, R4, UR8, PT ;  /* 0x0000000804007c0c */ /* 0x000fc8000bf26270 */
[----:B------:R-:W-:Y:S02]  /*15da0*/  SEL R29, RZ, 0x4, P1 ;  /* 0x00000004ff1d7807 */ /* 0x000fe40000800000 */
[----:B-1----:R-:W-:-:S04]  /*15db0*/  SHF.R.U32.HI R0, RZ, 0x6, R0 ;  /* 0x00000006ff007819 */ /* 0x002fc80000011600 */
[----:B------:R-:W-:-:S04]  /*15dc0*/  SGXT.U32 R0, R0, 0x2 ;  /* 0x000000020000781a */ /* 0x000fc80000000000 */
[----:B------:R-:W-:-:S04]  /*15dd0*/  LOP3.LUT R0, R0, 0x48, RZ, 0xfc, !PT ;  /* 0x0000004800007812 */ /* 0x000fc800078efcff */
[----:B------:R-:W-:Y:S02]  /*15de0*/  ISETP.GE.AND P1, PT, R0, UR8, PT ;  /* 0x0000000800007c0c */ /* 0x000fe4000bf26270 */
[----:B------:R-:W-:-:S04]  /*15df0*/  SHF.R.U32.HI R0, RZ, 0x6, R73 ;  /* 0x00000006ff007819 */ /* 0x000fc80000011649 */
[----:B------:R-:W-:-:S04]  /*15e00*/  SGXT.U32 R0, R0, 0x2 ;  /* 0x000000020000781a */ /* 0x000fc80000000000 */
[----:B------:R-:W-:-:S05]  /*15e10*/  LOP3.LUT R0, R0, 0x3c, RZ, 0xfc, !PT ;  /* 0x0000003c00007812 */ /* 0x000fca00078efcff */
[----:B------:R-:W-:-:S04]  /*15e20*/  IMAD R0, R0, c[0x0][0x188], RZ ;  /* 0x0000620000007a24 */ /* 0x000fc800078e02ff */
[----:B--2---:R-:W-:Y:S02]  /*15e30*/  IMAD.WIDE R30, R0, 0x4, R6 ;  /* 0x00000004001e7825 */ /* 0x004fe400078e0206 */
[----:B------:R-:W1:Y:S01]  /*15e40*/  S2R R0, SR_TID.X ;  /* 0x0000000000007919 */ /* 0x000e620000002100 */
[----:B------:R-:W-:Y:S02]  /*15e50*/  SGXT.U32 R3, R3, 0x2 ;  /* 0x000000020303781a */ /* 0x000fe40000000000 */
[----:B------:R-:W-:Y:S01]  /*15e60*/  SEL R29, R29, RZ, !P0 ;  /* 0x000000ff1d1d7207 */ /* 0x000fe20004000000 */
[----:B------:R2:W-:Y:S01]  /*15e70*/  LDGSTS.E [R8+0x43c00], [R30.64], P2 ;  /* 0x43c000001e087fae */ /* 0x0005e2000912184c */
[----:B------:R-:W-:-:S04]  /*15e80*/  LOP3.LUT R3, R3, 0x44, RZ, 0xfc, !PT ;  /* 0x0000004403037812 */ /* 0x000fc800078efcff */
[----:B------:R-:W-:Y:S02]  /*15e90*/  ISETP.GE.AND P3, PT, R3, UR8, PT ;  /* 0x0000000803007c0c */ /* 0x000fe4000bf66270 */
[----:B------:R-:W-:-:S04]  /*15ea0*/  SHF.R.U32.HI R3, RZ, 0x6, R73 ;  /* 0x00000006ff037819 */ /* 0x000fc80000011649 */
[----:B------:R-:W-:Y:S02]  /*15eb0*/  SGXT.U32 R3, R3, 0x2 ;  /* 0x000000020303781a */ /* 0x000fe40000000000 */
[----:B---3--:R-:W-:Y:S02]  /*15ec0*/  SEL R44, RZ, 0x4, P3 ;  /* 0x00000004ff2c7807 */ /* 0x008fe40001800000 */
[----:B------:R-:W-:Y:S02]  /*15ed0*/  LOP3.LUT R3, R3, 0x4c, RZ, 0xfc, !PT ;  /* 0x0000004c03037812 */ /* 0x000fe400078efcff */
[----:B-1----:R-:W-:Y:S02]  /*15ee0*/  SHF.R.U32.HI R0, RZ, 0x6, R0 ;  /* 0x00000006ff007819 */ /* 0x002fe40000011600 */
[----:B------:R-:W-:Y:S02]  /*15ef0*/  SEL R44, R44, RZ, !P0 ;  /* 0x000000ff2c2c7207 */ /* 0x000fe40004000000 */
[----:B------:R-:W-:-:S02]  /*15f00*/  SGXT.U32 R0, R0, 0x2 ;  /* 0x000000020000781a */ /* 0x000fc40000000000 */
[----:B------:R-:W-:Y:S02]  /*15f10*/  ISETP.GE.AND P5, PT, R3, UR8, PT ;  /* 0x0000000803007c0c */ /* 0x000fe4000bfa6270 */
[----:B------:R-:W-:Y:S02]  /*15f20*/  LOP3.LUT R0, R0, 0x50, RZ, 0xfc, !PT ;  /* 0x0000005000007812 */ /* 0x000fe400078efcff */
[----:B------:R-:W-:Y:S02]  /*15f30*/  ISETP.NE.U32.AND P3, PT, R44, RZ, PT ;  /* 0x000000ff2c00720c */ /* 0x000fe40003f65070 */
[----:B------:R-:W-:Y:S02]  /*15f40*/  SEL R44, RZ, 0x4, P5 ;  /* 0x00000004ff2c7807 */ /* 0x000fe40002800000 */
[----:B------:R-:W-:Y:S02]  /*15f50*/  ISETP.GE.AND P5, PT, R0, UR8, PT ;  /* 0x0000000800007c0c */ /* 0x000fe4000bfa6270 */
[----:B------:R-:W-:-:S04]  /*15f60*/  SHF.R.U32.HI R0, RZ, 0x6, R73 ;  /* 0x00000006ff007819 */ /* 0x000fc80000011649 */
[----:B------:R-:W-:Y:S02]  /*15f70*/  SGXT.U32 R0, R0, 0x2 ;  /* 0x000000020000781a */ /* 0x000fe40000000000 */
[--C-:B------:R-:W-:Y:S02]  /*15f80*/  SHF.R.U32.HI R3, RZ, 0x6, R73.reuse ;  /* 0x00000006ff037819 */ /* 0x100fe40000011649 */
[----:B------:R-:W-:Y:S02]  /*15f90*/  LOP3.LUT R0, R0, 0x54, RZ, 0xfc, !PT ;  /* 0x0000005400007812 */ /* 0x000fe400078efcff */
[----:B------:R-:W-:Y:S02]  /*15fa0*/  SGXT.U32 R3, R3, 0x2 ;  /* 0x000000020303781a */ /* 0x000fe40000000000 */
[----:B------:R-:W-:Y:S02]  /*15fb0*/  ISETP.GE.AND P6, PT, R0, UR8, PT ;  /* 0x0000000800007c0c */ /* 0x000fe4000bfc6270 */
[----:B------:R-:W-:-:S02]  /*15fc0*/  SHF.R.U32.HI R0, RZ, 0x6, R73 ;  /* 0x00000006ff007819 */ /* 0x000fc40000011649 */
[----:B------:R-:W-:Y:S02]  /*15fd0*/  LOP3.LUT R3, R3, 0x40, RZ, 0xfc, !PT ;  /* 0x0000004003037812 */ /* 0x000fe400078efcff */
[----:B------:R-:W-:Y:S02]  /*15fe0*/  ISETP.NE.U32.AND P4, PT, R29, RZ, PT ;  /* 0x000000ff1d00720c */ /* 0x000fe40003f85070 */
[----:B------:R-:W-:Y:S01]  /*15ff0*/  SGXT.U32 R0, R0, 0x2 ;  /* 0x000000020000781a */ /* 0x000fe20000000000 */
[----:B------:R-:W-:-:S03]  /*16000*/  IMAD R3, R3, c[0x0][0x188], RZ ;  /* 0x0000620003037a24 */ /* 0x000fc600078e02ff */
[----:B------:R-:W-:Y:S01]  /*16010*/  LOP3.LUT R0, R0, 0x44, RZ, 0xfc, !PT ;  /* 0x0000004400007812 */ /* 0x000fe200078efcff */
[----:B--2---:R-:W-:Y:S01]  /*16020*/  IMAD.WIDE R30, R3, 0x4, R6 ;  /* 0x00000004031e7825 */ /* 0x004fe200078e0206 */
[----:B------:R-:W-:Y:S02]  /*16030*/  SHF.R.U32.HI R3, RZ, 0x6, R73 ;  /* 0x00000006ff037819 */ /* 0x000fe40000011649 */
[----:B------:R-:W-:Y:S01]  /*16040*/  SEL R29, RZ, 0x4, P1 ;  /* 0x00000004ff1d7807 */ /* 0x000fe20000800000 */
[----:B------:R-:W-:Y:S01]  /*16050*/  IMAD R0, R0, c[0x0][0x188], RZ ;  /* 0x0000620000007a24 */ /* 0x000fe200078e02ff */
[----:B------:R-:W-:Y:S01]  /*16060*/  SGXT.U32 R3, R3, 0x2 ;  /* 0x000000020303781a */ /* 0x000fe20000000000 */
[----:B------:R1:W-:Y:S01]  /*16070*/  LDGSTS.E [R8+0x44000], [R30.64], P4 ;  /* 0x440000001e087fae */ /* 0x0003e2000a12184c */
[----:B------:R-:W-:Y:S02]  /*16080*/  SEL R29, R29, RZ, !P0 ;  /* 0x000000ff1d1d7207 */ /* 0x000fe40004000000 */
[----:B------:R-:W-:-:S02]  /*16090*/  LOP3.LUT R3, R3, 0x58, RZ, 0xfc, !PT ;  /* 0x0000005803037812 */ /* 0x000fc400078efcff */
[----:B------:R-:W-:Y:S02]  /*160a0*/  SEL R44, R44, RZ, !P0 ;  /* 0x000000ff2c2c7207 */ /* 0x000fe40004000000 */
[----:B------:R-:W-:Y:S01]  /*160b0*/  ISETP.NE.U32.AND P1, PT, R29, RZ, PT ;  /* 0x000000ff1d00720c */ /* 0x000fe20003f25070 */
[----:B-1----:R-:W-:Y:S01]  /*160c0*/  IMAD.WIDE R30, R0, 0x4, R6 ;  /* 0x00000004001e7825 */ /* 0x002fe200078e0206 */
[----:B------:R-:W-:Y:S02]  /*160d0*/  SHF.R.U32.HI R0, RZ, 0x6, R73 ;  /* 0x00000006ff007819 */ /* 0x000fe40000011649 */
[----:B------:R-:W-:Y:S02]  /*160e0*/  SEL R29, RZ, 0x4, P5 ;  /* 0x00000004ff1d7807 */ /* 0x000fe40002800000 */
[----:B------:R-:W-:Y:S01]  /*160f0*/  SGXT.U32 R0, R0, 0x2 ;  /* 0x000000020000781a */ /* 0x000fe20000000000 */
[----:B------:R1:W-:Y:S01]  /*16100*/  LDGSTS.E [R8+0x44400], [R30.64], P3 ;  /* 0x444000001e087fae */ /* 0x0003e2000992184c */
[----:B------:R-:W-:-:S02]  /*16110*/  ISETP.GE.AND P5, PT, R3, UR8, PT ;  /* 0x0000000803007c0c */ /* 0x000fc4000bfa6270 */
[----:B------:R-:W-:Y:S02]  /*16120*/  ISETP.NE.U32.AND P2, PT, R44, RZ, PT ;  /* 0x000000ff2c00720c */ /* 0x000fe40003f45070 */
[----:B------:R-:W-:Y:S02]  /*16130*/  SHF.R.U32.HI R3, RZ, 0x6, R73 ;  /* 0x00000006ff037819 */ /* 0x000fe40000011649 */
[----:B------:R-:W-:Y:S02]  /*16140*/  SEL R44, RZ, 0x4, P6 ;  /* 0x00000004ff2c7807 */ /* 0x000fe40003000000 */
[----:B------:R-:W-:Y:S02]  /*16150*/  LOP3.LUT R0, R0, 0x4c, RZ, 0xfc, !PT ;  /* 0x0000004c00007812 */ /* 0x000fe400078efcff */
[----:B------:R-:W-:Y:S02]  /*16160*/  SEL R29, R29, RZ, !P0 ;  /* 0x000000ff1d1d7207 */ /* 0x000fe40004000000 */
[----:B------:R-:W-:Y:S01]  /*16170*/  SGXT.U32 R3, R3, 0x2 ;  /* 0x000000020303781a */ /* 0x000fe20000000000 */
[----:B------:R-:W-:Y:S01]  /*16180*/  IMAD R0, R0, c[0x0][0x188], RZ ;  /* 0x0000620000007a24 */ /* 0x000fe200078e02ff */
[----:B------:R-:W-:-:S02]  /*16190*/  SEL R44, R44, RZ, !P0 ;  /* 0x000000ff2c2c7207 */ /* 0x000fc40004000000 */
[----:B------:R-:W-:Y:S02]  /*161a0*/  ISETP.NE.U32.AND P4, PT, R29, RZ, PT ;  /* 0x000000ff1d00720c */ /* 0x000fe40003f85070 */
[----:B------:R-:W-:Y:S02]  /*161b0*/  SEL R29, RZ, 0x4, P5 ;  /* 0x00000004ff1d7807 */ /* 0x000fe40002800000 */
[----:B------:R-:W-:Y:S02]  /*161c0*/  LOP3.LUT R3, R3, 0x48, RZ, 0xfc, !PT ;  /* 0x0000004803037812 */ /* 0x000fe400078efcff */
[----:B------:R-:W-:Y:S01]  /*161d0*/  ISETP.NE.U32.AND P5, PT, R44, RZ, PT ;  /* 0x000000ff2c00720c */ /* 0x000fe20003fa5070 */
[----:B------:R-:W-:Y:S01]  /*161e0*/  IMAD.WIDE R44, R0, 0x4, R6 ;  /* 0x00000004002c7825 */ /* 0x000fe200078e0206 */
[----:B------:R-:W-:-:S03]  /*161f0*/  SHF.R.U32.HI R0, RZ, 0x6, R73 ;  /* 0x00000006ff007819 */ /* 0x000fc60000011649 */
[----:B------:R-:W-:Y:S01]  /*16200*/  IMAD R3, R3, c[0x0][0x188], RZ ;  /* 0x0000620003037a24 */ /* 0x000fe200078e02ff */
[----:B------:R-:W-:-:S03]  /*16210*/  SGXT.U32 R0, R0, 0x2 ;  /* 0x000000020000781a */ /* 0x000fc60000000000 */
[----:B-1----:R-:W-:Y:S01]  /*16220*/  IMAD.WIDE R30, R3, 0x4, R6 ;  /* 0x00000004031e7825 */ /* 0x002fe200078e0206 */
[----:B------:R-:W-:-:S04]  /*16230*/  LOP3.LUT R0, R0, 0x60, RZ, 0xfc, !PT ;  /* 0x0000006000007812 */ /* 0x000fc800078efcff */
[----:B------:R1:W-:Y:S04]  /*16240*/  LDGSTS.E [R8+0x44800], [R30.64], P1 ;  /* 0x448000001e087fae */ /* 0x0003e8000892184c */
[----:B------:R2:W-:Y:S01]  /*16250*/  LDGSTS.E [R8+0x44c00], [R44.64], P2 ;  /* 0x44c000002c087fae */ /* 0x0005e2000912184c */
[----:B------:R-:W-:-:S03]  /*16260*/  ISETP.GE.AND P2, PT, R0, UR8, PT ;  /* 0x0000000800007c0c */ /* 0x000fc6000bf46270 */
[----:B------:R-:W3:Y:S01]  /*16270*/  S2R R0, SR_TID.X ;  /* 0x0000000000007919 */ /* 0x000ee20000002100 */
[----:B------:R-:W-:-:S04]  /*16280*/  SHF.R.U32.HI R3, RZ, 0x6, R73 ;  /* 0x00000006ff037819 */ /* 0x000fc80000011649 */
[----:B------:R-:W-:-:S04]  /*16290*/  SGXT.U32 R3, R3, 0x2 ;  /* 0x000000020303781a */ /* 0x000fc80000000000 */
[----:B------:R-:W-:Y:S02]  /*162a0*/  LOP3.LUT R3, R3, 0x54, RZ, 0xfc, !PT ;  /* 0x0000005403037812 */ /* 0x000fe400078efcff */
[----:B------:R-:W-:-:S03]  /*162b0*/  SHF.R.U32.HI R32, RZ, 0x6, R73 ;  /* 0x00000006ff207819 */ /* 0x000fc60000011649 */
[----:B------:R-:W-:Y:S01]  /*162c0*/  IMAD R3, R3, c[0x0][0x188], RZ ;  /* 0x0000620003037a24 */ /* 0x000fe200078e02ff */
[----:B------:R-:W-:-:S03]  /*162d0*/  SGXT.U32 R32, R32, 0x2 ;  /* 0x000000022020781a */ /* 0x000fc60000000000 */
[----:B--2---:R-:W-:Y:S01]  /*162e0*/  IMAD.WIDE R44, R3, 0x4, R6 ;  /* 0x00000004032c7825 */ /* 0x004fe200078e0206 */
[----:B------:R-:W-:Y:S02]  /*162f0*/  LOP3.LUT R32, R32, 0x5c, RZ, 0xfc, !PT ;  /* 0x0000005c20207812 */ /* 0x000fe400078efcff */
[----:B---3--:R-:W-:Y:S02]  /*16300*/  SHF.R.U32.HI R3, RZ, 0x6, R0 ;  /* 0x00000006ff037819 */ /* 0x008fe40000011600 */
[----:B------:R-:W-:Y:S02]  /*16310*/  SHF.R.U32.HI R4, RZ, 0x6, R73 ;  /* 0x00000006ff047819 */ /* 0x000fe40000011649 */
[----:B------:R-:W-:Y:S02]  /*16320*/  SGXT.U32 R3, R3, 0x2 ;  /* 0x000000020303781a */ /* 0x000fe40000000000 */
[----:B------:R-:W-:Y:S02]  /*16330*/  SEL R29, R29, RZ, !P0 ;  /* 0x000000ff1d1d7207 */ /* 0x000fe40004000000 */
[----:B------:R-:W-:-:S02]  /*16340*/  ISETP.GE.AND P1, PT, R32, UR8, PT ;  /* 0x0000000820007c0c */ /* 0x000fc4000bf26270 */
[----:B------:R-:W-:Y:S02]  /*16350*/  SGXT.U32 R4, R4, 0x2 ;  /* 0x000000020404781a */ /* 0x000fe40000000000 */
[----:B------:R-:W-:Y:S02]  /*16360*/  LOP3.LUT R3, R3, 0x64, RZ, 0xfc, !PT ;  /* 0x0000006403037812 */ /* 0x000fe400078efcff */
[----:B------:R-:W-:Y:S02]  /*16370*/  ISETP.NE.U32.AND P3, PT, R29, RZ, PT ;  /* 0x000000ff1d00720c */ /* 0x000fe40003f65070 */
[----:B------:R-:W-:Y:S02]  /*16380*/  SEL R29, RZ, 0x4, P1 ;  /* 0x00000004ff1d7807 */ /* 0x000fe40000800000 */
[----:B------:R-:W-:Y:S02]  /*16390*/  LOP3.LUT R4, R4, 0x50, RZ, 0xfc, !PT ;  /* 0x0000005004047812 */ /* 0x000fe400078efcff */
[----:B------:R-:W-:-:S02]  /*163a0*/  ISETP.GE.AND P1, PT, R3, UR8, PT ;  /* 0x0000000803007c0c */ /* 0x000fc4000bf26270 */
[--C-:B------:R-:W-:Y:S02]  /*163b0*/  SHF.R.U32.HI R3, RZ, 0x6, R0.reuse ;  /* 0x00000006ff037819 */ /* 0x100fe40000011600 */
[----:B------:R-:W-:Y:S01]  /*163c0*/  SHF.R.U32.HI R0, RZ, 0x6, R0 ;  /* 0x00000006ff007819 */ /* 0x000fe20000011600 */
[----:B------:R-:W-:-:S03]  /*163d0*/  IMAD R4, R4, c[0x0][0x188], RZ ;  /* 0x0000620004047a24 */ /* 0x000fc600078e02ff */
[----:B------:R-:W-:Y:S01]  /*163e0*/  SGXT.U32 R0, R0, 0x2 ;  /* 0x000000020000781a */ /* 0x000fe20000000000 */
[----:B-1----:R-:W-:-:S03]  /*163f0*/  IMAD.WIDE R30, R4, 0x4, R6 ;  /* 0x00000004041e7825 */ /* 0x002fc600078e0206 */
[----:B------:R-:W-:Y:S02]  /*16400*/  LOP3.LUT R0, R0, 0x68, RZ, 0xfc, !PT ;  /* 0x0000006800007812 */ /* 0x000fe400078efcff */
[----:B------:R1:W-:Y:S02]  /*16410*/  LDGSTS.E [R8+0x45000], [R30.64], P4 ;  /* 0x450000001e087fae */ /* 0x0003e4000a12184c */
[----:B------:R-:W-:Y:S02]  /*16420*/  ISETP.GE.AND P4, PT, R0, UR8, PT ;  /* 0x0000000800007c0c */ /* 0x000fe4000bf86270 */
[----:B------:R-:W2:Y:S01]  /*16430*/  S2R R0, SR_TID.X ;  /* 0x0000000000007919 */ /* 0x000ea20000002100 */
[----:B------:R-:W-:-:S03]  /*16440*/  SGXT.U32 R3, R3, 0x2 ;  /* 0x000000020303781a */ /* 0x000fc60000000000 */
[----:B------:R3:W-:Y:S01]  /*16450*/  LDGSTS.E [R8+0x45400], [R44.64], P5 ;  /* 0x454000002c087fae */ /* 0x0007e2000a92184c */
[----:B------:R-:W-:-:S05]  /*16460*/  LOP3.LUT R3, R3, 0x58, RZ, 0xfc, !PT ;  /* 0x0000005803037812 */ /* 0x000fca00078efcff */
[----:B------:R-:W-:-:S04]  /*16470*/  IMAD R3, R3, c[0x0][0x188], RZ ;  /* 0x0000620003037a24 */ /* 0x000fc800078e02ff */
[----:B-1----:R-:W-:-:S05]  /*16480*/  IMAD.WIDE R30, R3, 0x4, R6 ;  /* 0x00000004031e7825 */ /* 0x002fca00078e0206 */
[----:B------:R1:W-:Y:S01]  /*16490*/  LDGSTS.E [R8+0x45800], [R30.64], P3 ;  /* 0x458000001e087fae */ /* 0x0003e2000992184c */
[--C-:B--2---:R-:W-:Y:S02]  /*164a0*/  SHF.R.U32.HI R3, RZ, 0x6, R0.reuse ;  /* 0x00000006ff037819 */ /* 0x104fe40000011600 */
[--C-:B------:R-:W-:Y:S02]  /*164b0*/  SHF.R.U32.HI R4, RZ, 0x6, R0.reuse ;  /* 0x00000006ff047819 */ /* 0x100fe40000011600 */
[----:B------:R-:W-:-:S04]  /*164c0*/  SHF.R.U32.HI R0, RZ, 0x6, R0 ;  /* 0x00000006ff007819 */ /* 0x000fc80000011600 */
[----:B------:R-:W-:-:S04]  /*164d0*/  SGXT.U32 R0, R0, 0x2 ;  /* 0x000000020000781a */ /* 0x000fc80000000000 */
[----:B------:R-:W-:-:S04]  /*164e0*/  LOP3.LUT R0, R0, 0x70, RZ, 0xfc, !PT ;  /* 0x0000007000007812 */ /* 0x000fc800078efcff */
[----:B------:R-:W-:Y:S02]  /*164f0*/  ISETP.GE.AND P3, PT, R0, UR8, PT ;  /* 0x0000000800007c0c */ /* 0x000fe4000bf66270 */
[----:B------:R-:W2:Y:S01]  /*16500*/  S2R R0, SR_TID.X ;  /* 0x0000000000007919 */ /* 0x000ea20000002100 */
[----:B------:R-:W-:Y:S02]  /*16510*/  SGXT.U32 R3, R3, 0x2 ;  /* 0x000000020303781a */ /* 0x000fe40000000000 */
[----:B------:R-:W-:Y:S02]  /*16520*/  SGXT.U32 R4, R4, 0x2 ;  /* 0x000000020404781a */ /* 0x000fe40000000000 */
[----:B------:R-:W-:Y:S02]  /*16530*/  LOP3.LUT R3, R3, 0x5c, RZ, 0xfc, !PT ;  /* 0x0000005c03037812 */ /* 0x000fe400078efcff */
[----:B------:R-:W-:Y:S02]  /*16540*/  SEL R29, R29, RZ, !P0 ;  /* 0x000000ff1d1d7207 */ /* 0x000fe40004000000 */
[----:B------:R-:W-:Y:S01]  /*16550*/  LOP3.LUT R4, R4, 0x6c, RZ, 0xfc, !PT ;  /* 0x0000006c04047812 */ /* 0x000fe200078efcff */
[----:B------:R-:W-:Y:S01]  /*16560*/  IMAD R3, R3, c[0x0][0x188], RZ ;  /* 0x0000620003037a24 */ /* 0x000fe200078e02ff */
[----:B---3--:R-:W-:-:S02]  /*16570*/  SEL R44, RZ, 0x4, P2 ;  /* 0x00000004ff2c7807 */ /* 0x008fc40001000000 */
[----:B------:R-:W-:Y:S01]  /*16580*/  ISETP.NE.U32.AND P2, PT, R29, RZ, PT ;  /* 0x000000ff1d00720c */ /* 0x000fe20003f45070 */
[----:B-1----:R-:W-:Y:S01]  /*16590*/  IMAD.WIDE R30, R3, 0x4, R6 ;  /* 0x00000004031e7825 */ /* 0x002fe200078e0206 */
[----:B------:R-:W-:Y:S02]  /*165a0*/  SEL R29, RZ, 0x4, P1 ;  /* 0x00000004ff1d7807 */ /* 0x000fe40000800000 */
[----:B------:R-:W-:Y:S02]  /*165b0*/  ISETP.GE.AND P1, PT, R4, UR8, PT ;  /* 0x0000000804007c0c */ /* 0x000fe4000bf26270 */
[--C-:B--2---:R-:W-:Y:S02]  /*165c0*/  SHF.R.U32.HI R3, RZ, 0x6, R0.reuse ;  /* 0x00000006ff037819 */ /* 0x104fe40000011600 */
[----:B------:R-:W-:-:S05]  /*165d0*/  SHF.R.U32.HI R4, RZ, 0x6, R0 ;  /* 0x00000006ff047819 */ /* 0x000fca0000011600 */
[----:B------:R1:W-:Y:S01]  /*165e0*/  LDGSTS.E [R8+0x45c00], [R30.64], P2 ;  /* 0x45c000001e087fae */ /* 0x0003e2000912184c */
[----:B------:R-:W-:-:S04]  /*165f0*/  SHF.R.U32.HI R0, RZ, 0x6, R0 ;  /* 0x00000006ff007819 */ /* 0x000fc80000011600 */
[----:B------:R-:W-:-:S04]  /*16600*/  SGXT.U32 R0, R0, 0x2 ;  /* 0x000000020000781a */ /* 0x000fc80000000000 */
[----:B------:R-:W-:Y:S02]  /*16610*/  LOP3.LUT R0, R0, 0x78, RZ, 0xfc, !PT ;  /* 0x0000007800007812 */ /* 0x000fe400078efcff */
[----:B------:R-:W-:Y:S02]  /*16620*/  SGXT.U32 R4, R4, 0x2 ;  /* 0x000000020404781a */ /* 0x000fe40000000000 */
[----:B------:R-:W-:Y:S02]  /*16630*/  SEL R44, R44, RZ, !P0 ;  /* 0x000000ff2c2c7207 */ /* 0x000fe40004000000 */
[----:B------:R-:W-:Y:S02]  /*16640*/  ISETP.GE.AND P2, PT, R0, UR8, PT ;  /* 0x0000000800007c0c */ /* 0x000fe4000bf46270 */
[----:B------:R-:W-:Y:S02]  /*16650*/  SHF.R.U32.HI R0, RZ, 0x6, R73 ;  /* 0x00000006ff007819 */ /* 0x000fe40000011649 */
[----:B------:R-:W-:-:S02]  /*16660*/  LOP3.LUT R4, R4, 0x60, RZ, 0xfc, !PT ;  /* 0x0000006004047812 */ /* 0x000fc400078efcff */
[----:B------:R-:W-:Y:S02]  /*16670*/  ISETP.NE.U32.AND P6, PT, R44, RZ, PT ;  /* 0x000000ff2c00720c */ /* 0x000fe40003fc5070 */
[----:B------:R-:W-:Y:S02]  /*16680*/  SGXT.U32 R0, R0, 0x2 ;  /* 0x000000020000781a */ /* 0x000fe40000000000 */
[----:B------:R-:W-:Y:S01]  /*16690*/  SEL R44, RZ, 0x4, P4 ;  /* 0x00000004ff2c7807 */ /* 0x000fe20002000000 */
[----:B------:R-:W-:Y:S01]  /*166a0*/  IMAD R4, R4, c[0x0][0x188], RZ ;  /* 0x0000620004047a24 */ /* 0x000fe200078e02ff */
[----:B------:R-:W-:Y:S02]  /*166b0*/  SEL R29, R29, RZ, !P0 ;  /* 0x000000ff1d1d7207 */ /* 0x000fe40004000000 */
[----:B------:R-:W-:Y:S02]  /*166c0*/  SGXT.U32 R3, R3, 0x2 ;  /* 0x000000020303781a */ /* 0x000fe40000000000 */
[----:B------:R-:W-:-:S02]  /*166d0*/  LOP3.LUT R0, R0, 0x64, RZ, 0xfc, !PT ;  /* 0x0000006400007812 */ /* 0x000fc400078efcff */
[----:B------:R-:W-:Y:S01]  /*166e0*/  SEL R44, R44, RZ, !P0 ;  /* 0x000000ff2c2c7207 */ /* 0x000fe20004000000 */
[----:B-1----:R-:W-:Y:S01]  /*166f0*/  IMAD.WIDE R30, R4, 0x4, R6 ;  /* 0x00000004041e7825 */ /* 0x002fe200078e0206 */
[----:B------:R-:W-:Y:S02]  /*16700*/  ISETP.NE.U32.AND P5, PT, R29, RZ, PT ;  /* 0x000000ff1d00720c */ /* 0x000fe40003fa5070 */
[----:B------:R-:W-:Y:S01]  /*16710*/  LOP3.LUT R3, R3, 0x74, RZ, 0xfc, !PT ;  /* 0x0000007403037812 */ /* 0x000fe200078efcff */
[----:B------:R-:W-:Y:S01]  /*16720*/  IMAD R0, R0, c[0x0][0x188], RZ ;  /* 0x0000620000007a24 */ /* 0x000fe200078e02ff */
[----:B------:R-:W-:Y:S01]  /*16730*/  SEL R29, RZ, 0x4, P1 ;  /* 0x00000004ff1d7807 */ /* 0x000fe20000800000 */
[----:B------:R1:W-:Y:S01]  /*16740*/  LDGSTS.E [R8+0x46000], [R30.64], P6 ;  /* 0x460000001e087fae */ /* 0x0003e2000b12184c */
[----:B------:R-:W-:Y:S02]  /*16750*/  ISETP.NE.U32.AND P1, PT, R44, RZ, PT ;  /* 0x000000ff2c00720c */ /* 0x000fe40003f25070 */
[----:B------:R-:W-:-:S02]  /*16760*/  SEL R44, RZ, 0x4, P3 ;  /* 0x00000004ff2c7807 */ /* 0x000fc40001800000 */
[----:B------:R-:W-:Y:S02]  /*16770*/  ISETP.GE.AND P3, PT, R3, UR8, PT ;  /* 0x0000000803007c0c */ /* 0x000fe4000bf66270 */
[----:B------:R-:W-:Y:S02]  /*16780*/  SHF.R.U32.HI R3, RZ, 0x6, R73 ;  /* 0x00000006ff037819 */ /* 0x000fe40000011649 */
[----:B------:R-:W-:Y:S01]  /*16790*/  SEL R29, R29, RZ, !P0 ;  /* 0x000000ff1d1d7207 */ /* 0x000fe20004000000 */
[----:B-1----:R-:W-:Y:S01]  /*167a0*/  IMAD.WIDE R30, R0, 0x4, R6 ;  /* 0x00000004001e7825 */ /* 0x002fe200078e0206 */
[----:B------:R-:W-:Y:S02]  /*167b0*/  SHF.R.U32.HI R0, RZ, 0x6, R73 ;  /* 0x00000006ff007819 */ /* 0x000fe40000011649 */
[----:B------:R-:W-:Y:S02]  /*167c0*/  SGXT.U32 R3, R3, 0x2 ;  /* 0x000000020303781a */ /* 0x000fe40000000000 */
[----:B------:R-:W-:Y:S01]  /*167d0*/  SEL R44, R44, RZ, !P0 ;  /* 0x000000ff2c2c7207 */ /* 0x000fe20004000000 */
[----:B------:R1:W-:Y:S01]  /*167e0*/  LDGSTS.E [R8+0x46400], [R30.64], P5 ;  /* 0x464000001e087fae */ /* 0x0003e2000a92184c */
[----:B------:R-:W-:-:S02]  /*167f0*/  SGXT.U32 R0, R0, 0x2 ;  /* 0x000000020000781a */ /* 0x000fc40000000000 */
[----:B------:R-:W-:Y:S02]  /*16800*/  ISETP.NE.U32.AND P4, PT, R29, RZ, PT ;  /* 0x000000ff1d00720c */ /* 0x000fe40003f85070 */
[----:B------:R-:W-:Y:S02]  /*16810*/  SEL R29, RZ, 0x4, P3 ;  /* 0x00000004ff1d7807 */ /* 0x000fe40001800000 */
[----:B------:R-:W-:Y:S02]  /*16820*/  LOP3.LUT R3, R3, 0x7c, RZ, 0xfc, !PT ;  /* 0x0000007c03037812 */ /* 0x000fe400078efcff */
[----:B------:R-:W-:Y:S02]  /*16830*/  ISETP.NE.U32.AND P3, PT, R44, RZ, PT ;  /* 0x000000ff2c00720c */ /* 0x000fe40003f65070 */
[----:B------:R-:W-:Y:S02]  /*16840*/  SEL R44, RZ, 0x4, P2 ;  /* 0x00000004ff2c7807 */ /* 0x000fe40001000000 */
[----:B------:R-:W-:-:S02]  /*16850*/  LOP3.LUT R0, R0, 0x6c, RZ, 0xfc, !PT ;  /* 0x0000006c00007812 */ /* 0x000fc400078efcff */
[----:B------:R-:W-:Y:S02]  /*16860*/  ISETP.GE.AND P6, PT, R3, UR8, PT ;  /* 0x0000000803007c0c */ /* 0x000fe4000bfc6270 */
[----:B------:R-:W-:Y:S01]  /*16870*/  SHF.R.U32.HI R3, RZ, 0x6, R73 ;  /* 0x00000006ff037819 */ /* 0x000fe20000011649 */
[----:B------:R-:W-:Y:S01]  /*16880*/  IMAD R0, R0, c[0x0][0x188], RZ ;  /* 0x0000620000007a24 */ /* 0x000fe200078e02ff */
[----:B------:R-:W-:Y:S02]  /*16890*/  SEL R44, R44, RZ, !P0 ;  /* 0x000000ff2c2c7207 */ /* 0x000fe40004000000 */
[----:B------:R-:W-:Y:S02]  /*168a0*/  SGXT.U32 R3, R3, 0x2 ;  /* 0x000000020303781a */ /* 0x000fe40000000000 */
[----:B------:R-:W-:Y:S01]  /*168b0*/  ISETP.NE.U32.AND P5, PT, R44, RZ, PT ;  /* 0x000000ff2c00720c */ /* 0x000fe20003fa5070 */
[----:B------:R-:W-:Y:S01]  /*168c0*/  IMAD.WIDE R44, R0, 0x4, R6 ;  /* 0x00000004002c7825 */ /* 0x000fe200078e0206 */
[----:B------:R-:W-:-:S02]  /*168d0*/  SHF.R.U32.HI R0, RZ, 0x6, R73 ;  /* 0x00000006ff007819 */ /* 0x000fc40000011649 */
[----:B------:R-:W-:Y:S02]  /*168e0*/  LOP3.LUT R3, R3, 0x68, RZ, 0xfc, !PT ;  /* 0x0000006803037812 */ /* 0x000fe400078efcff */
[----:B------:R-:W-:-:S03]  /*168f0*/  SGXT.U32 R0, R0, 0x2 ;  /* 0x000000020000781a */ /* 0x000fc60000000000 */
[----:B------:R-:W-:Y:S01]  /*16900*/  IMAD R3, R3, c[0x0][0x188], RZ ;  /* 0x0000620003037a24 */ /* 0x000fe200078e02ff */
[----:B------:R-:W-:-:S03]  /*16910*/  LOP3.LUT R0, R0, 0x74, RZ, 0xfc, !PT ;  /* 0x0000007400007812 */ /* 0x000fc600078efcff */
[----:B-1----:R-:W-:Y:S01]  /*16920*/  IMAD.WIDE R30, R3, 0x4, R6 ;  /* 0x00000004031e7825 */ /* 0x002fe200078e0206 */
[----:B------:R-:W-:-:S03]  /*16930*/  SHF.R.U32.HI R3, RZ, 0x6, R73 ;  /* 0x00000006ff037819 */ /* 0x000fc60000011649 */
[----:B------:R-:W-:Y:S01]  /*16940*/  IMAD R0, R0, c[0x0][0x188], RZ ;  /* 0x0000620000007a24 */ /* 0x000fe200078e02ff */
[----:B------:R1:W-:Y:S01]  /*16950*/  LDGSTS.E [R8+0x46800], [R30.64], P1 ;  /* 0x468000001e087fae */ /* 0x0003e2000892184c */
[----:B------:R-:W-:-:S03]  /*16960*/  SGXT.U32 R3, R3, 0x2 ;  /* 0x000000020303781a */ /* 0x000fc60000000000 */
[----:B------:R2:W-:Y:S01]  /*16970*/  LDGSTS.E [R8+0x46c00], [R44.64], P4 ;  /* 0x46c000002c087fae */ /* 0x0005e2000a12184c */
[----:B------:R-:W-:Y:S02]  /*16980*/  SEL R29, R29, RZ, !P0 ;  /* 0x000000ff1d1d7207 */ /* 0x000fe40004000000 */
[----:B------:R-:W-:Y:S02]  /*16990*/  LOP3.LUT R3, R3, 0x70, RZ, 0xfc, !PT ;  /* 0x0000007003037812 */ /* 0x000fe400078efcff */
[----:B------:R-:W-:Y:S01]  /*169a0*/  ISETP.NE.U32.AND P2, PT, R29, RZ, PT ;  /* 0x000000ff1d00720c */ /* 0x000fe20003f45070 */
[----:B--2---:R-:W-:Y:S01]  /*169b0*/  IMAD.WIDE R44, R0, 0x4, R6 ;  /* 0x00000004002c7825 */ /* 0x004fe200078e0206 */
[----:B------:R-:W-:-:S04]  /*169c0*/  SHF.R.U32.HI R0, RZ, 0x6, R73 ;  /* 0x00000006ff007819 */ /* 0x000fc80000011649 */
[----:B------:R-:W-:Y:S01]  /*169d0*/  SGXT.U32 R0, R0, 0x2 ;  /* 0x000000020000781a */ /* 0x000fe20000000000 */
[----:B------:R-:W-:-:S03]  /*169e0*/  IMAD R3, R3, c[0x0][0x188], RZ ;  /* 0x0000620003037a24 */ /* 0x000fc600078e02ff */
[----:B------:R-:W-:Y:S01]  /*169f0*/  LOP3.LUT R0, R0, 0x7c, RZ, 0xfc, !PT ;  /* 0x0000007c00007812 */ /* 0x000fe200078efcff */
[----:B-1----:R-:W-:-:S04]  /*16a00*/  IMAD.WIDE R30, R3, 0x4, R6 ;  /* 0x00000004031e7825 */ /* 0x002fc800078e0206 */
[----:B------:R-:W-:Y:S01]  /*16a10*/  IMAD R0, R0, c[0x0][0x188], RZ ;  /* 0x0000620000007a24 */ /* 0x000fe200078e02ff */
[----:B------:R1:W-:Y:S04]  /*16a20*/  LDGSTS.E [R8+0x47000], [R30.64], P3 ;  /* 0x470000001e087fae */ /* 0x0003e8000992184c */
[----:B------:R2:W-:Y:S02]  /*16a30*/  LDGSTS.E [R8+0x47400], [R44.64], P2 ;  /* 0x474000002c087fae */ /* 0x0005e4000912184c */
[----:B--2---:R-:W-:Y:S02]  /*16a40*/  IMAD.WIDE R44, R0, 0x4, R6 ;  /* 0x00000004002c7825 */ /* 0x004fe400078e0206 */
[----:B------:R-:W2:Y:S04]  /*16a50*/  LDL R0, [R1+0x5c] ;  /* 0x00005c0001007983 */ /* 0x000ea80000100800 */
[----:B------:R-:W3:Y:S04]  /*16a60*/  LDL.LU R39, [R1+0x38] ;  /* 0x0000380001277983 */ /* 0x000ee80000300800 */
[----:B------:R-:W2:Y:S04]  /*16a70*/  LDL.LU R42, [R1+0x7c] ;  /* 0x00007c00012a7983 */ /* 0x000ea80000300800 */
        /* <DEDUP_REMOVED lines=25> */
[----:B------:R-:W1:Y:S01]  /*16c10*/  S2R R81, SR_TID.X ;  /* 0x0000000000517919 */ /* 0x000e620000002100 */
[----:B------:R-:W-:-:S02]  /*16c20*/  SHF.R.U32.HI R3, RZ, 0x6, R73 ;  /* 0x00000006ff037819 */ /* 0x000fc40000011649 */
[----:B------:R-:W-:Y:S01]  /*16c30*/  SEL R29, RZ, 0x4, P6 ;  /* 0x00000004ff1d7807 */ /* 0x000fe20003000000 */
[----:B------:R-:W3:Y:S01]  /*16c40*/  LDL.LU R86, [R1+0x1d4] ;  /* 0x0001d40001567983 */ /* 0x000ee20000300800 */
[----:B------:R-:W-:Y:S02]  /*16c50*/  SGXT.U32 R3, R3, 0x2 ;  /* 0x000000020303781a */ /* 0x000fe40000000000 */
[----:B------:R-:W-:Y:S01]  /*16c60*/  SEL R29, R29, RZ, !P0 ;  /* 0x000000ff1d1d7207 */ /* 0x000fe20004000000 */
[----:B------:R-:W3:Y:S01]  /*16c70*/  LDL.LU R73, [R1+0x1b0] ;  /* 0x0001b00001497983 */ /* 0x000ee20000300800 */
[----:B------:R-:W-:Y:S02]  /*16c80*/  LOP3.LUT R3, R3, 0x78, RZ, 0xfc, !PT ;  /* 0x0000007803037812 */ /* 0x000fe400078efcff */
[----:B------:R-:W-:Y:S01]  /*16c90*/  ISETP.NE.U32.AND P6, PT, R29, RZ, PT ;  /* 0x000000ff1d00720c */ /* 0x000fe20003fc5070 */
[----:B------:R-:W3:Y:S02]  /*16ca0*/  LDL.LU R69, [R1+0x1d0] ;  /* 0x0001d00001457983 */ /* 0x000ee40000300800 */
[----:B------:R-:W-:Y:S01]  /*16cb0*/  IMAD R3, R3, c[0x0][0x188], RZ ;  /* 0x0000620003037a24 */ /* 0x000fe200078e02ff */
[----:B-1----:R-:W-:-:S04]  /*16cc0*/  LOP3.LUT R32, R81, 0x7f, RZ, 0xc0, !PT ;  /* 0x0000007f51207812 */ /* 0x002fc800078ec0ff */
[----:B------:R-:W-:-:S04]  /*16cd0*/  ISETP.GE.AND P1, PT, R32, UR8, PT ;  /* 0x0000000820007c0c */ /* 0x000fc8000bf26270 */
[----:B------:R-:W-:Y:S01]  /*16ce0*/  SEL R29, RZ, 0x4, P1 ;  /* 0x00000004ff1d7807 */ /* 0x000fe20000800000 */
[----:B------:R-:W-:-:S03]  /*16cf0*/  IMAD.WIDE R30, R3, 0x4, R6 ;  /* 0x00000004031e7825 */ /* 0x000fc600078e0206 */
[----:B------:R-:W-:Y:S02]  /*16d00*/  SEL R29, R29, RZ, !P0 ;  /* 0x000000ff1d1d7207 */ /* 0x000fe40004000000 */
[----:B------:R-:W-:Y:S01]  /*16d10*/  IADD3 R46, P1, R2, R75, RZ ;  /* 0x0000004b022e7210 */ /* 0x000fe20007f3e0ff */
[----:B------:R1:W-:Y:S01]  /*16d20*/  LDGSTS.E [R8+0x47800], [R30.64], P5 ;  /* 0x478000001e087fae */ /* 0x0003e2000a92184c */
[----:B------:R-:W-:-:S03]  /*16d30*/  ISETP.NE.U32.AND P0, PT, R29, RZ, PT ;  /* 0x000000ff1d00720c */ /* 0x000fc60003f05070 */
[----:B------:R1:W-:Y:S01]  /*16d40*/  LDGSTS.E [R8+0x47c00], [R44.64], P6 ;  /* 0x47c000002c087fae */ /* 0x0003e2000b12184c */
[----:B----4-:R-:W-:-:S03]  /*16d50*/  IMAD.X R47, R68, 0x1, R9, P1 ;  /* 0x00000001442f7824 */ /* 0x010fc600008e0609 */
[----:B------:R-:W-:Y:S01]  /*16d60*/  STL [R1+0x564], R75 ;  /* 0x0005644b01007387 */ /* 0x000fe20000100800 */
[----:B-1----:R-:W-:Y:S01]  /*16d70*/  IMAD.U32 R8, RZ, RZ, UR9 ;  /* 0x00000009ff087e24 */ /* 0x002fe2000f8e00ff */
[----:B------:R-:W-:Y:S02]  /*16d80*/  IADD3 R44, P1, R2, R91, RZ ;  /* 0x0000005b022c7210 */ /* 0x000fe40007f3e0ff */
[----:B------:R-:W0:Y:S01]  /*16d90*/  LDGDEPBAR ;  /* 0x00000000000079af */ /* 0x000e220000000000 */
[----:B------:R-:W-:-:S03]  /*16da0*/  IMAD R8, R8, 0x20000, R5 ;  /* 0x0002000008087824 */ /* 0x000fc600078e0205 */
[----:B------:R-:W-:Y:S01]  /*16db0*/  STL [R1+0x568], R68 ;  /* 0x0005684401007387 */ /* 0x000fe20000100800 */
[----:B------:R-:W-:-:S03]  /*16dc0*/  IMAD.X R45, R72, 0x1, R9, P1 ;  /* 0x00000001482d7824 */ /* 0x000fc600008e0609 */
[----:B------:R1:W-:Y:S04]  /*16dd0*/  STL [R1+0x56c], R91 ;  /* 0x00056c5b01007387 */ /* 0x0003e80000100800 */
[----:B------:R2:W-:Y:S04]  /*16de0*/  LDGSTS.E [R8], [R46.64], P0 ;  /* 0x000000002e087fae */ /* 0x0005e8000812184c */
[----:B------:R4:W-:Y:S04]  /*16df0*/  LDGSTS.E [R8+0x1000], [R44.64], P0 ;  /* 0x010000002c087fae */ /* 0x0009e8000812184c */
[----:B-1----:R-:W3:Y:S04]  /*16e00*/  LDL.LU R91, [R1+0x18] ;  /* 0x00001800015b7983 */ /* 0x002ee80000300800 */
[----:B------:R-:W-:Y:S01]  /*16e10*/  STL [R1+0x570], R5 ;  /* 0x0005700501007387 */ /* 0x000fe20000100800 */
[----:B--2---:R-:W-:-:S02]  /*16e20*/  IADD3 R46, P1, R2, R115, RZ ;  /* 0x00000073022e7210 */ /* 0x004fc40007f3e0ff */
[----:B---3--:R-:W-:Y:S01]  /*16e30*/  IADD3 R30, P2, R2, R99, RZ ;  /* 0x00000063021e7210 */ /* 0x008fe20007f5e0ff */
[----:B------:R-:W-:Y:S04]  /*16e40*/  STL [R1+0x574], R99 ;  /* 0x0005746301007387 */ /* 0x000fe80000100800 */
[----:B------:R-:W-:Y:S01]  /*16e50*/  STL [R1+0x578], R72 ;  /* 0x0005784801007387 */ /* 0x000fe20000100800 */
[----:B------:R-:W-:-:S03]  /*16e60*/  IMAD.X R47, R94, 0x1, R9, P1 ;  /* 0x000000015e2f7824 */ /* 0x000fc600008e0609 */
[----:B------:R-:W-:Y:S01]  /*16e70*/  STL [R1+0x57c], R115 ;  /* 0x00057c7301007387 */ /* 0x000fe20000100800 */
[----:B------:R-:W-:-:S03]  /*16e80*/  IMAD.X R31, R87, 0x1, R9, P2 ;  /* 0x00000001571f7824 */ /* 0x000fc600010e0609 */
[----:B------:R1:W-:Y:S01]  /*16e90*/  STL [R1+0x580], R87 ;  /* 0x0005805701007387 */ /* 0x0003e20000100800 */
[----:B----4-:R-:W-:-:S03]  /*16ea0*/  IADD3 R44, P2, R2, R78, RZ ;  /* 0x0000004e022c7210 */ /* 0x010fc60007f5e0ff */
[----:B------:R2:W-:Y:S02]  /*16eb0*/  LDGSTS.E [R8+0x2000], [R30.64], P0 ;  /* 0x020000001e087fae */ /* 0x0005e4000812184c */
[----:B------:R-:W-:Y:S02]  /*16ec0*/  IMAD.X R45, R102, 0x1, R9, P2 ;  /* 0x00000001662d7824 */ /* 0x000fe400010e0609 */
[----:B------:R3:W-:Y:S04]  /*16ed0*/  LDGSTS.E [R8+0x3000], [R46.64], P0 ;  /* 0x030000002e087fae */ /* 0x0007e8000812184c */
[----:B-1----:R-:W4:Y:S04]  /*16ee0*/  LDL.LU R87, [R1+0x3c] ;  /* 0x00003c0001577983 */ /* 0x002f280000300800 */
[----:B------:R-:W-:Y:S04]  /*16ef0*/  STL [R1+0x584], R78 ;  /* 0x0005844e01007387 */ /* 0x000fe80000100800 */
[----:B------:R-:W-:Y:S01]  /*16f00*/  STL [R1+0x588], R94 ;  /* 0x0005885e01007387 */ /* 0x000fe20000100800 */
[----:B---3--:R-:W-:-:S03]  /*16f10*/  IADD3 R46, P2, R2, R66, RZ ;  /* 0x00000042022e7210 */ /* 0x008fc60007f5e0ff */
[----:B------:R-:W-:Y:S04]  /*16f20*/  STL [R1+0x58c], R82 ;  /* 0x00058c5201007387 */ /* 0x000fe80000100800 */
[----:B------:R-:W-:Y:S04]  /*16f30*/  STL [R1+0x590], R102 ;  /* 0x0005906601007387 */ /* 0x000fe80000100800 */
[----:B------:R1:W-:Y:S01]  /*16f40*/  STL [R1+0x594], R66 ;  /* 0x0005944201007387 */ /* 0x0003e20000100800 */
[----:B--2---:R-:W-:-:S03]  /*16f50*/  IADD3 R30, P1, R2, R82, RZ ;  /* 0x00000052021e7210 */ /* 0x004fc60007f3e0ff */
[----:B------:R2:W-:Y:S04]  /*16f60*/  LDGSTS.E [R8+0x4000], [R44.64], P0 ;  /* 0x040000002c087fae */ /* 0x0005e8000812184c */
[----:B-1----:R-:W3:Y:S01]  /*16f70*/  LDL.LU R66, [R1+0x1c] ;  /* 0x00001c0001427983 */ /* 0x002ee20000300800 */
[----:B------:R-:W-:-:S03]  /*16f80*/  IMAD.X R31, R130, 0x1, R9, P1 ;  /* 0x00000001821f7824 */ /* 0x000fc600008e0609 */
[----:B------:R1:W-:Y:S04]  /*16f90*/  STL [R1+0x598], R130 ;  /* 0x0005988201007387 */ /* 0x0003e80000100800 */
[----:B------:R2:W-:Y:S04]  /*16fa0*/  STL [R1+0x59c], R118 ;  /* 0x00059c7601007387 */ /* 0x0005e80000100800 */
[----:B------:R2:W-:Y:S04]  /*16fb0*/  STL [R1+0x5a0], R63 ;  /* 0x0005a03f01007387 */ /* 0x0005e80000100800 */
[----:B-1----:R-:W3:Y:S04]  /*16fc0*/  LDL.LU R130, [R1+0x14] ;  /* 0x0000140001827983 */ /* 0x002ee80000300800 */
        /* <DEDUP_REMOVED lines=22> */
[----:B--2---:R-:W-:Y:S01]  /*17130*/  IADD3 R44, P1, R2, R118, RZ ;  /* 0x00000076022c7210 */ /* 0x004fe20007f3e0ff */
[----:B------:R-:W-:-:S02]  /*17140*/  IMAD.X R47, R63, 0x1, R9, P2 ;  /* 0x000000013f2f7824 */ /* 0x000fc400010e0609 */
[----:B------:R1:W-:Y:S02]  /*17150*/  LDGSTS.E [R8+0x5000], [R30.64], P0 ;  /* 0x050000001e087fae */ /* 0x0003e4000812184c */
[----:B------:R-:W-:Y:S02]  /*17160*/  IMAD.X R45, R123, 0x1, R9, P1 ;  /* 0x000000017b2d7824 */ /* 0x000fe400008e0609 */
[----:B------:R2:W-:Y:S04]  /*17170*/  LDGSTS.E [R8+0x6000], [R46.64], P0 ;  /* 0x060000002e087fae */ /* 0x0005e8000812184c */
[----:B------:R2:W-:Y:S01]  /*17180*/  LDGSTS.E [R8+0x7000], [R44.64], P0 ;  /* 0x070000002c087fae */ /* 0x0005e2000812184c */
[----:B-1----:R-:W-:Y:S01]  /*17190*/  IADD3 R30, P2, R2, R50, RZ ;  /* 0x00000032021e7210 */ /* 0x002fe20007f5e0ff */
[----:B------:R-:W-:-:S02]  /*171a0*/  IMAD.U32 R29, RZ, RZ, UR9 ;  /* 0x00000009ff1d7e24 */ /* 0x000fc4000f8e00ff */
[----:B------:R-:W3:Y:S01]  /*171b0*/  LDL.LU R103, [R1+0x18c] ;  /* 0x00018c0001677983 */ /* 0x000ee20000300800 */
[C---:B--2---:R-:W-:Y:S01]  /*171c0*/  IADD3 R46, P1, R2.reuse, R106, RZ ;  /* 0x0000006a022e7210 */ /* 0x044fe20007f3e0ff */
[--C-:B------:R-:W-:Y:S02]  /*171d0*/  IMAD.X R31, R55, 0x1, R9.reuse, P2 ;  /* 0x00000001371f7824 */ /* 0x100fe400010e0609 */
[----:B------:R-:W2:Y:S01]  /*171e0*/  LDL.LU R98, [R1+0x168] ;  /* 0x0001680001627983 */ /* 0x000ea20000300800 */
[----:B------:R-:W-:Y:S01]  /*171f0*/  IADD3 R44, P2, R2, R134, RZ ;  /* 0x00000086022c7210 */ /* 0x000fe20007f5e0ff */
[--C-:B------:R-:W-:Y:S02]  /*17200*/  IMAD.X R47, R111, 0x1, R9.reuse, P1 ;  /* 0x000000016f2f7824 */ /* 0x100fe400008e0609 */
[----:B------:R1:W-:Y:S02]  /*17210*/  LDGSTS.E [R8+0x8000], [R30.64], P0 ;  /* 0x080000001e087fae */ /* 0x0003e4000812184c */
[----:B------:R-:W-:-:S02]  /*17220*/  IMAD.X R45, R59, 0x1, R9, P2 ;  /* 0x000000013b2d7824 */ /* 0x000fc400010e0609 */
[----:B------:R1:W-:Y:S04]  /*17230*/  LDGSTS.E [R8+0x9000], [R46.64], P0 ;  /* 0x090000002e087fae */ /* 0x0003e8000812184c */
[----:B------:R4:W-:Y:S01]  /*17240*/  LDGSTS.E [R8+0xa000], [R44.64], P0 ;  /* 0x0a0000002c087fae */ /* 0x0009e2000812184c */
[----:B-1----:R-:W-:-:S03]  /*17250*/  IADD3 R30, P1, R2, R42, RZ ;  /* 0x0000002a021e7210 */ /* 0x002fc60007f3e0ff */
[----:B------:R-:W2:Y:S01]  /*17260*/  LDL.LU R95, [R1+0x1ac] ;  /* 0x0001ac00015f7983 */ /* 0x000ea20000300800 */
[----:B------:R-:W-:Y:S01]  /*17270*/  IADD3 R46, P2, R2, R0, RZ ;  /* 0x00000000022e7210 */ /* 0x000fe20007f5e0ff */
[--C-:B------:R-:W-:Y:S02]  /*17280*/  IMAD.X R31, R35, 0x1, R9.reuse, P1 ;  /* 0x00000001231f7824 */ /* 0x100fe400008e0609 */
[----:B------:R-:W1:Y:S02]  /*17290*/  S2R R0, SR_TID.X ;  /* 0x0000000000007919 */ /* 0x000e640000002100 */
[----:B------:R-:W-:Y:S02]  /*172a0*/  IMAD.X R47, R127, 0x1, R9, P2 ;  /* 0x000000017f2f7824 */ /* 0x000fe400010e0609 */
[----:B------:R3:W-:Y:S04]  /*172b0*/  LDGSTS.E [R8+0xb000], [R30.64], P0 ;  /* 0x0b0000001e087fae */ /* 0x0007e8000812184c */
[----:B------:R1:W-:Y:S04]  /*172c0*/  LDGSTS.E [R8+0xc000], [R46.64], P0 ;  /* 0x0c0000002e087fae */ /* 0x0003e8000812184c */
[----:B------:R-:W2:Y:S04]  /*172d0*/  LDL.LU R90, [R1+0x188] ;  /* 0x00018800015a7983 */ /* 0x000ea80000300800 */
[----:B------:R-:W2:Y:S04]  /*172e0*/  LDL.LU R88, [R1+0x1cc] ;  /* 0x0001cc0001587983 */ /* 0x000ea80000300800 */
[----:B------:R-:W2:Y:S01]  /*172f0*/  LDL.LU R74, [R1+0x1a8] ;  /* 0x0001a800014a7983 */ /* 0x000ea20000300800 */
[----:B-1----:R-:W-:-:S03]  /*17300*/  SHF.R.S32.HI R84, RZ, 0x7, R0 ;  /* 0x00000007ff547819 */ /* 0x002fc60000011400 */
[----:B------:R-:W2:Y:S01]  /*17310*/  LDL.LU R70, [R1+0x1c8] ;  /* 0x0001c80001467983 */ /* 0x000ea20000300800 */
[----:B------:R-:W-:Y:S02]  /*17320*/  LOP3.LUT R0, R0, 0x7f, RZ, 0xc0, !PT ;  /* 0x0000007f00007812 */ /* 0x000fe400078ec0ff */
[----:B------:R-:W-:Y:S01]  /*17330*/  SGXT R84, R84, 0x1 ;  /* 0x000000015454781a */ /* 0x000fe20000000200 */
[----:B------:R-:W2:Y:S02]  /*17340*/  LDL.LU R118, [R1+0xc] ;  /* 0x00000c0001767983 */ /* 0x000ea40000300800 */
[----:B------:R-:W-:Y:S02]  /*17350*/  IMAD.SHL.U32 R0, R0, 0x4, RZ ;  /* 0x0000000400007824 */ /* 0x000fe400078e00ff */
[----:B------:R-:W2:Y:S03]  /*17360*/  LDL.LU R82, [R1+0x2c] ;  /* 0x00002c0001527983 */ /* 0x000ea60000300800 */
[----:B------:R-:W-:Y:S01]  /*17370*/  LOP3.LUT R0, R0, 0x210, R84, 0x78, !PT ;  /* 0x0000021000007812 */ /* 0x000fe200078e7854 */
[----:B------:R-:W2:Y:S03]  /*17380*/  LDL.LU R115, [R1+0x8] ;  /* 0x0000080001737983 */ /* 0x000ea60000300800 */
[----:B------:R-:W-:Y:S01]  /*17390*/  LOP3.LUT R0, R0, 0x20, RZ, 0x3c, !PT ;  /* 0x0000002000007812 */ /* 0x000fe200078e3cff */
[----:B------:R-:W2:Y:S04]  /*173a0*/  LDL.LU R5, [R1+0x4c] ;  /* 0x00004c0001057983 */ /* 0x000ea80000300800 */
[----:B------:R-:W-:Y:S01]  /*173b0*/  IMAD R29, R29, 0x20000, R0 ;  /* 0x000200001d1d7824 */ /* 0x000fe200078e0200 */
[----:B------:R-:W2:Y:S04]  /*173c0*/  LDL.LU R4, [R1+0x28] ;  /* 0x0000280001047983 */ /* 0x000ea80000300800 */
[----:B------:R-:W1:Y:S04]  /*173d0*/  S2R R0, SR_TID.X ;  /* 0x0000000000007919 */ /* 0x000e680000002100 */
[----:B------:R-:W2:Y:S04]  /*173e0*/  LDL.LU R38, [R1+0x6c] ;  /* 0x00006c0001267983 */ /* 0x000ea80000300800 */
[----:B------:R-:W2:Y:S04]  /*173f0*/  LDL.LU R43, [R1+0x48] ;  /* 0x00004800012b7983 */ /* 0x000ea80000300800 */
[----:B------:R-:W2:Y:S04]  /*17400*/  LDL.LU R126, [R1+0x8c] ;  /* 0x00008c00017e7983 */ /* 0x000ea80000300800 */
[----:B------:R-:W2:Y:S04]  /*17410*/  LDL.LU R135, [R1+0x68] ;  /* 0x0000680001877983 */ /* 0x000ea80000300800 */
[----:B------:R-:W2:Y:S01]  /*17420*/  LDL.LU R34, [R1+0xac] ;  /* 0x0000ac0001227983 */ /* 0x000ea20000300800 */
[----:B----4-:R-:W-:-:S03]  /*17430*/  IADD3 R44, P1, R2, R87, RZ ;  /* 0x00000057022c7210 */ /* 0x010fc60007f3e0ff */
[----:B------:R-:W4:Y:S02]  /*17440*/  LDL.LU R107, [R1+0x88] ;  /* 0x00008800016b7983 */ /* 0x000f240000300800 */
[--C-:B------:R-:W-:Y:S01]  /*17450*/  IMAD.X R45, R39, 0x1, R9.reuse, P1 ;  /* 0x00000001272d7824 */ /* 0x100fe200008e0609 */
[C---:B------:R-:W-:Y:S01]  /*17460*/  IADD3 R46, P1, R2.reuse, R252, RZ ;  /* 0x000000fc022e7210 */ /* 0x040fe20007f3e0ff */
[----:B------:R-:W2:Y:S04]  /*17470*/  LDL.LU R58, [R1+0xcc] ;  /* 0x0000cc00013a7983 */ /* 0x000ea80000300800 */
[----:B------:R1:W-:Y:S01]  /*17480*/  LDGSTS.E [R8+0xd000], [R44.64], P0 ;  /* 0x0d0000002c087fae */ /* 0x0003e2000812184c */
[----:B------:R-:W-:Y:S01]  /*17490*/  IMAD.X R47, R251, 0x1, R9, P1 ;  /* 0x00000001fb2f7824 */ /* 0x000fe200008e0609 */
[----:B---3--:R-:W-:-:S02]  /*174a0*/  IADD3 R30, P2, R2, R66, RZ ;  /* 0x00000042021e7210 */ /* 0x008fc40007f5e0ff */
[----:B------:R-:W3:Y:S03]  /*174b0*/  LDL.LU R51, [R1+0xa8] ;  /* 0x0000a80001337983 */ /* 0x000ee60000300800 */
[--C-:B------:R-:W-:Y:S01]  /*174c0*/  IMAD.X R31, R91, 0x1, R9.reuse, P2 ;  /* 0x000000015b1f7824 */ /* 0x100fe200010e0609 */
[----:B-1----:R-:W-:Y:S01]  /*174d0*/  IADD3 R44, P2, R2, R244, RZ ;  /* 0x000000f4022c7210 */ /* 0x002fe20007f5e0ff */
[----:B------:R-:W2:Y:S04]  /*174e0*/  LDL.LU R110, [R1+0xec] ;  /* 0x0000ec00016e7983 */ /* 0x000ea80000300800 */
[----:B------:R1:W-:Y:S01]  /*174f0*/  LDGSTS.E [R8+0xe000], [R30.64], P0 ;  /* 0x0e0000001e087fae */ /* 0x0003e2000812184c */
[----:B------:R-:W-:-:S03]  /*17500*/  IMAD.X R45, R243, 0x1, R9, P2 ;  /* 0x00000001f32d7824 */ /* 0x000fc600010e0609 */
[----:B------:R1:W-:Y:S04]  /*17510*/  LDGSTS.E [R8+0xf000], [R46.64], P0 ;  /* 0x0f0000002e087fae */ /* 0x0003e8000812184c */
[----:B------:R1:W-:Y:S02]  /*17520*/  LDGSTS.E [R8+0x10000], [R44.64], P0 ;  /* 0x100000002c087fae */ /* 0x0003e4000812184c */
[C---:B-1----:R-:W-:Y:S02]  /*17530*/  IADD3 R30, P1, R2.reuse, R236, RZ ;  /* 0x000000ec021e7210 */ /* 0x042fe40007f3e0ff */
[----:B------:R-:W2:Y:S01]  /*17540*/  LDL.LU R119, [R1+0xc8] ;  /* 0x0000c80001777983 */ /* 0x000ea20000300800 */
[C---:B------:R-:W-:Y:S02]  /*17550*/  IADD3 R46, P2, R2.reuse, R228, RZ ;  /* 0x000000e4022e7210 */ /* 0x040fe40007f5e0ff */
[--C-:B------:R-:W-:Y:S01]  /*17560*/  IMAD.X R31, R235, 0x1, R9.reuse, P1 ;  /* 0x00000001eb1f7824 */ /* 0x100fe200008e0609 */
[----:B------:R-:W-:Y:S01]  /*17570*/  SHF.R.S32.HI R84, RZ, 0x7, R0 ;  /* 0x00000007ff547819 */ /* 0x000fe20000011400 */
[----:B------:R-:W2:Y:S01]  /*17580*/  LDL.LU R52, [R1+0x104] ;  /* 0x0001040001347983 */ /* 0x000ea20000300800 */
[----:B------:R-:W-:Y:S01]  /*17590*/  IADD3 R44, P1, R2, R220, RZ ;  /* 0x000000dc022c7210 */ /* 0x000fe20007f3e0ff */
[----:B------:R-:W-:-:S02]  /*175a0*/  IMAD.X R47, R227, 0x1, R9, P2 ;  /* 0x00000001e32f7824 */ /* 0x000fc400010e0609 */
[----:B------:R1:W-:Y:S02]  /*175b0*/  LDGSTS.E [R8+0x11000], [R30.64], P0 ;  /* 0x110000001e087fae */ /* 0x0003e4000812184c */
[----:B------:R-:W-:Y:S02]  /*175c0*/  IMAD.X R45, R219, 0x1, R9, P1 ;  /* 0x00000001db2d7824 */ /* 0x000fe400008e0609 */
[----:B------:R1:W-:Y:S04]  /*175d0*/  LDGSTS.E [R8+0x12000], [R46.64], P0 ;  /* 0x120000002e087fae */ /* 0x0003e8000812184c */
[----:B------:R1:W-:Y:S02]  /*175e0*/  LDGSTS.E [R8+0x13000], [R44.64], P0 ;  /* 0x130000002c087fae */ /* 0x0003e4000812184c */
[----:B-1----:R-:W-:-:S02]  /*175f0*/  IADD3 R30, P2, R2, R212, RZ ;  /* 0x000000d4021e7210 */ /* 0x002fc40007f5e0ff */
[----:B------:R-:W2:Y:S01]  /*17600*/  LDL.LU R54, [R1+0x10c] ;  /* 0x00010c0001367983 */ /* 0x000ea20000300800 */
[----:B------:R-:W-:Y:S02]  /*17610*/  IADD3 R46, P1, R2, R204, RZ ;  /* 0x000000cc022e7210 */ /* 0x000fe40007f3e0ff */
[--C-:B------:R-:W-:Y:S01]  /*17620*/  IMAD.X R31, R211, 0x1, R9.reuse, P2 ;  /* 0x00000001d31f7824 */ /* 0x100fe200010e0609 */
[----:B------:R-:W-:Y:S01]  /*17630*/  LOP3.LUT R0, R0, 0x7f, RZ, 0xc0, !PT ;  /* 0x0000007f00007812 */ /* 0x000fe200078ec0ff */
[----:B------:R-:W2:Y:S01]  /*17640*/  LDL.LU R67, [R1+0xe8] ;  /* 0x0000e80001437983 */ /* 0x000ea20000300800 */
[----:B------:R-:W-:Y:S01]  /*17650*/  IADD3 R44, P2, R2, R196, RZ ;  /* 0x000000c4022c7210 */ /* 0x000fe20007f5e0ff */
[--C-:B------:R-:W-:Y:S02]  /*17660*/  IMAD.X R47, R203, 0x1, R9.reuse, P1 ;  /* 0x00000001cb2f7824 */ /* 0x100fe400008e0609 */
[----:B------:R1:W-:Y:S02]  /*17670*/  LDGSTS.E [R8+0x14000], [R30.64], P0 ;  /* 0x140000001e087fae */ /* 0x0003e4000812184c */
[----:B------:R-:W-:-:S02]  /*17680*/  IMAD.X R45, R195, 0x1, R9, P2 ;  /* 0x00000001c32d7824 */ /* 0x000fc400010e0609 */
[----:B------:R1:W-:Y:S04]  /*17690*/  LDGSTS.E [R8+0x15000], [R46.64], P0 ;  /* 0x150000002e087fae */ /* 0x0003e8000812184c */
[----:B------:R1:W-:Y:S02]  /*176a0*/  LDGSTS.E [R8+0x16000], [R44.64], P0 ;  /* 0x160000002c087fae */ /* 0x0003e4000812184c */
[----:B-1----:R-:W-:Y:S01]  /*176b0*/  IADD3 R30, P1, R2, R188, RZ ;  /* 0x000000bc021e7210 */ /* 0x002fe20007f3e0ff */
[----:B------:R-:W-:Y:S01]  /*176c0*/  IMAD.SHL.U32 R0, R0, 0x4, RZ ;  /* 0x0000000400007824 */ /* 0x000fe200078e00ff */
[----:B------:R-:W-:Y:S01]  /*176d0*/  SGXT R84, R84, 0x1 ;  /* 0x000000015454781a */ /* 0x000fe20000000200 */
[----:B------:R-:W2:Y:S01]  /*176e0*/  LDL.LU R120, [R1+0x124] ;  /* 0x0001240001787983 */ /* 0x000ea20000300800 */
[----:B------:R-:W-:Y:S01]  /*176f0*/  IADD3 R46, P2, R2, R180, RZ ;  /* 0x000000b4022e7210 */ /* 0x000fe20007f5e0ff */
[--C-:B------:R-:W-:Y:S01]  /*17700*/  IMAD.X R31, R187, 0x1, R9.reuse, P1 ;  /* 0x00000001bb1f7824 */ /* 0x100fe200008e0609 */
[----:B------:R-:W-:Y:S01]  /*17710*/  LOP3.LUT R0, R0, 0x210, R84, 0x78, !PT ;  /* 0x0000021000007812 */ /* 0x000fe200078e7854 */
        /* <DEDUP_REMOVED lines=19> */
[C---:B-1----:R-:W-:Y:S02]  /*17850*/  IADD3 R30, P1, R2.reuse, R140, RZ ;  /* 0x0000008c021e7210 */ /* 0x042fe40007f3e0ff */
[----:B------:R-:W2:Y:S01]  /*17860*/  LDL.LU R62, [R1+0x14c] ;  /* 0x00014c00013e7983 */ /* 0x000ea20000300800 */
[C---:B------:R-:W-:Y:S02]  /*17870*/  IADD3 R46, P2, R2.reuse, R16, RZ ;  /* 0x00000010022e7210 */ /* 0x040fe40007f5e0ff */
[--C-:B------:R-:W-:Y:S01]  /*17880*/  IMAD.X R31, R139, 0x1, R9.reuse, P1 ;  /* 0x000000018b1f7824 */ /* 0x100fe200008e0609 */
        /* <DEDUP_REMOVED lines=8> */
[----:B------:R-:W3:Y:S01]  /*17910*/  LDL.LU R79, [R1+0x128] ;  /* 0x00012800014f7983 */ /* 0x000ee20000300800 */
[----:B------:R-:W-:Y:S01]  /*17920*/  IMAD.U32 R8, RZ, RZ, UR9 ;  /* 0x00000009ff087e24 */ /* 0x000fe2000f8e00ff */
[----:B------:R-:W-:Y:S01]  /*17930*/  IADD3 R44, P2, R2, R93, RZ ;  /* 0x0000005d022c7210 */ /* 0x000fe20007f5e0ff */
[--C-:B------:R-:W-:Y:S02]  /*17940*/  IMAD.X R31, R69, 0x1, R9.reuse, P1 ;  /* 0x00000001451f7824 */ /* 0x100fe400008e0609 */
[----:B------:R-:W-:Y:S01]  /*17950*/  IMAD R8, R8, 0x20000, R0 ;  /* 0x0002000008087824 */ /* 0x000fe200078e0200 */
[----:B------:R-:W-:Y:S01]  /*17960*/  IADD3 R46, P1, R2, R101, RZ ;  /* 0x00000065022e7210 */ /* 0x000fe20007f3e0ff */
[----:B------:R-:W3:Y:S01]  /*17970*/  LDL.LU R0, [R1+0x164] ;  /* 0x0001640001007983 */ /* 0x000ee20000300800 */
[----:B------:R-:W-:-:S03]  /*17980*/  IMAD.X R45, R73, 0x1, R9, P2 ;  /* 0x00000001492d7824 */ /* 0x000fc600010e0609 */
[----:B------:R-:W3:Y:S04]  /*17990*/  LDL.LU R128, [R1+0x140] ;  /* 0x0001400001807983 */ /* 0x000ee80000300800 */
[----:B------:R-:W3:Y:S01]  /*179a0*/  LDL.LU R114, [R1+0x148] ;  /* 0x0001480001727983 */ /* 0x000ee20000300800 */
[----:B------:R-:W-:-:S03]  /*179b0*/  IMAD.X R47, R85, 0x1, R9, P1 ;  /* 0x00000001552f7824 */ /* 0x000fc600008e0609 */
[----:B------:R1:W-:Y:S04]  /*179c0*/  LDGSTS.E [R29+0x400], [R30.64], P0 ;  /* 0x004000001e1d7fae */ /* 0x0003e8000812184c */
[----:B------:R1:W-:Y:S04]  /*179d0*/  LDGSTS.E [R29+0x1400], [R44.64], P0 ;  /* 0x014000002c1d7fae */ /* 0x0003e8000812184c */
[----:B------:R1:W-:Y:S02]  /*179e0*/  LDGSTS.E [R29+0x2400], [R46.64], P0 ;  /* 0x024000002e1d7fae */ /* 0x0003e4000812184c */
[----:B-1----:R-:W-:-:S02]  /*179f0*/  IADD3 R30, P2, R2, R129, RZ ;  /* 0x00000081021e7210 */ /* 0x002fc40007f5e0ff */
[----:B------:R-:W4:Y:S01]  /*17a00*/  LDL.LU R113, [R1+0x184] ;  /* 0x0001840001717983 */ /* 0x000f220000300800 */
[----:B------:R-:W-:Y:S02]  /*17a10*/  IADD3 R44, P1, R2, R76, RZ ;  /* 0x0000004c022c7210 */ /* 0x000fe40007f3e0ff */
[--C-:B------:R-:W-:Y:S01]  /*17a20*/  IMAD.X R31, R96, 0x1, R9.reuse, P2 ;  /* 0x00000001601f7824 */ /* 0x100fe200010e0609 */
[----:B------:R-:W4:Y:S01]  /*17a30*/  LDL.LU R100, [R1+0x160] ;  /* 0x0001600001647983 */ /* 0x000f220000300800 */
[----:B------:R-:W-:Y:S01]  /*17a40*/  IADD3 R46, P2, R2, R80, RZ ;  /* 0x00000050022e7210 */ /* 0x000fe20007f5e0ff */
[--C-:B------:R-:W-:Y:S02]  /*17a50*/  IMAD.X R45, R112, 0x1, R9.reuse, P1 ;  /* 0x00000001702d7824 */ /* 0x100fe400008e0609 */
[----:B------:R1:W-:Y:S02]  /*17a60*/  LDGSTS.E [R29+0x3400], [R30.64], P0 ;  /* 0x034000001e1d7fae */ /* 0x0003e4000812184c */
[----:B------:R-:W-:-:S02]  /*17a70*/  IMAD.X R47, R3, 0x1, R9, P2 ;  /* 0x00000001032f7824 */ /* 0x000fc400010e0609 */
[----:B------:R1:W-:Y:S04]  /*17a80*/  LDGSTS.E [R29+0x4400], [R44.64], P0 ;  /* 0x044000002c1d7fae */ /* 0x0003e8000812184c */
[----:B------:R1:W-:Y:S02]  /*17a90*/  LDGSTS.E [R29+0x5400], [R46.64], P0 ;  /* 0x054000002e1d7fae */ /* 0x0003e4000812184c */
[C---:B-1----:R-:W-:Y:S02]  /*17aa0*/  IADD3 R30, P1, R2.reuse, R64, RZ ;  /* 0x00000040021e7210 */ /* 0x042fe40007f3e0ff */
[----:B------:R-:W4:Y:S01]  /*17ab0*/  LDL.LU R97, [R1+0x1a4] ;  /* 0x0001a40001617983 */ /* 0x000f220000300800 */
[C---:B------:R-:W-:Y:S02]  /*17ac0*/  IADD3 R44, P2, R2.reuse, R116, RZ ;  /* 0x00000074022c7210 */ /* 0x040fe40007f5e0ff */
[--C-:B------:R-:W-:Y:S01]  /*17ad0*/  IMAD.X R31, R61, 0x1, R9.reuse, P1 ;  /* 0x000000013d1f7824 */ /* 0x100fe200008e0609 */
[----:B------:R-:W4:Y:S01]  /*17ae0*/  LDL.LU R92, [R1+0x180] ;  /* 0x00018000015c7983 */ /* 0x000f220000300800 */
[----:B------:R-:W-:Y:S01]  /*17af0*/  IADD3 R46, P1, R2, R48, RZ ;  /* 0x00000030022e7210 */ /* 0x000fe20007f3e0ff */
[----:B------:R-:W-:-:S02]  /*17b00*/  IMAD.X R45, R121, 0x1, R9, P2 ;  /* 0x00000001792d7824 */ /* 0x000fc400010e0609 */
[----:B------:R1:W-:Y:S02]  /*17b10*/  LDGSTS.E [R29+0x6400], [R30.64], P0 ;  /* 0x064000001e1d7fae */ /* 0x0003e4000812184c */
[----:B------:R-:W-:Y:S02]  /*17b20*/  IMAD.X R47, R53, 0x1, R9, P1 ;  /* 0x00000001352f7824 */ /* 0x000fe400008e0609 */
[----:B------:R1:W-:Y:S04]  /*17b30*/  LDGSTS.E [R29+0x7400], [R44.64], P0 ;  /* 0x074000002c1d7fae */ /* 0x0003e8000812184c */
[----:B------:R1:W-:Y:S02]  /*17b40*/  LDGSTS.E [R29+0x8400], [R46.64], P0 ;  /* 0x084000002e1d7fae */ /* 0x0003e4000812184c */
[----:B-1----:R-:W-:-:S02]  /*17b50*/  IADD3 R30, P2, R2, R104, RZ ;  /* 0x00000068021e7210 */ /* 0x002fc40007f5e0ff */
[----:B------:R-:W4:Y:S01]  /*17b60*/  LDL.LU R89, [R1+0x1c4] ;  /* 0x0001c40001597983 */ /* 0x000f220000300800 */
[C---:B------:R-:W-:Y:S02]  /*17b70*/  IADD3 R44, P1, R2.reuse, R132, RZ ;  /* 0x00000084022c7210 */ /* 0x040fe40007f3e0ff */
[----:B------:R-:W-:Y:S01]  /*17b80*/  IMAD.X R31, R109, 0x1, R9, P2 ;  /* 0x000000016d1f7824 */ /* 0x000fe200010e0609 */
[----:B------:R-:W-:Y:S01]  /*17b90*/  SHF.R.S32.HI R81, RZ, 0x7, R81 ;  /* 0x00000007ff517819 */ /* 0x000fe20000011451 */
        /* <DEDUP_REMOVED lines=9> */
[----:B------:R-:W-:Y:S02]  /*17c30*/  IADD3 R44, P2, R2, R94, RZ ;  /* 0x0000005e022c7210 */ /* 0x000fe40007f5e0ff */
[--C-:B------:R-:W-:Y:S01]  /*17c40*/  IMAD.X R31, R125, 0x1, R9.reuse, P1 ;  /* 0x000000017d1f7824 */ /* 0x100fe200008e0609 */
[----:B------:R-:W-:Y:S01]  /*17c50*/  SGXT R81, R81, 0x1 ;  /* 0x000000015151781a */ /* 0x000fe20000000200 */
[----:B------:R-:W-:Y:S01]  /*17c60*/  IMAD.SHL.U32 R32, R32, 0x4, RZ ;  /* 0x0000000420207824 */ /* 0x000fe200078e00ff */
[C---:B------:R-:W-:Y:S01]  /*17c70*/  IADD3 R46, P1, R2.reuse, R130, RZ ;  /* 0x00000082022e7210 */ /* 0x040fe20007f3e0ff */
[--C-:B------:R-:W-:Y:S01]  /*17c80*/  IMAD.X R45, R37, 0x1, R9.reuse, P2 ;  /* 0x00000001252d7824 */ /* 0x100fe200010e0609 */
[----:B------:R1:W-:Y:S03]  /*17c90*/  LDGSTS.E [R29+0xc400], [R30.64], P0 ;  /* 0x0c4000001e1d7fae */ /* 0x0003e6000812184c */
[----:B------:R-:W-:Y:S01]  /*17ca0*/  IMAD.X R47, R99, 0x1, R9, P1 ;  /* 0x00000001632f7824 */ /* 0x000fe200008e0609 */
[----:B------:R1:W-:Y:S04]  /*17cb0*/  LDGSTS.E [R29+0xd400], [R44.64], P0 ;  /* 0x0d4000002c1d7fae */ /* 0x0003e8000812184c */
[----:B------:R1:W-:Y:S02]  /*17cc0*/  LDGSTS.E [R29+0xe400], [R46.64], P0 ;  /* 0x0e4000002e1d7fae */ /* 0x0003e4000812184c */
[----:B-1----:R-:W-:-:S02]  /*17cd0*/  IADD3 R30, P2, R2, R250, RZ ;  /* 0x000000fa021e7210 */ /* 0x002fc40007f5e0ff */
[----:B------:R-:W4:Y:S01]  /*17ce0*/  LDL.LU R63, [R1+0x4] ;  /* 0x00000400013f7983 */ /* 0x000f220000300800 */
[----:B------:R-:W-:Y:S02]  /*17cf0*/  IADD3 R44, P1, R2, R242, RZ ;  /* 0x000000f2022c7210 */ /* 0x000fe40007f3e0ff */
[----:B------:R-:W-:Y:S01]  /*17d00*/  IMAD.X R31, R249, 0x1, R9, P2 ;  /* 0x00000001f91f7824 */ /* 0x000fe200010e0609 */
[----:B------:R-:W-:Y:S01]  /*17d10*/  LOP3.LUT R32, R32, 0x210, R81, 0x78, !PT ;  /* 0x0000021020207812 */ /* 0x000fe200078e7851 */
        /* <DEDUP_REMOVED lines=8> */
[----:B------:R-:W4:Y:S01]  /*17da0*/  LDL.LU R78, [R1] ;  /* 0x00000000014e7983 */ /* 0x000f220000300800 */
[----:B------:R-:W-:Y:S02]  /*17db0*/  IADD3 R44, P2, R2, R218, RZ ;  /* 0x000000da022c7210 */ /* 0x000fe40007f5e0ff */
[--C-:B------:R-:W-:Y:S01]  /*17dc0*/  IMAD.X R31, R225, 0x1, R9.reuse, P1 ;  /* 0x00000001e11f7824 */ /* 0x100fe200008e0609 */
[----:B------:R-:W-:Y:S01]  /*17dd0*/  LOP3.LUT R32, R32, 0x60, RZ, 0x3c, !PT ;  /* 0x0000006020207812 */ /* 0x000fe200078e3cff */
        /* <DEDUP_REMOVED lines=33> */
[----:B------:R-:W-:Y:S02]  /*17ff0*/  IADD3 R46, P2, R2, R138, RZ ;  /* 0x0000008a022e7210 */ /* 0x000fe40007f5e0ff */
[--C-:B------:R-:W-:Y:S02]  /*18000*/  IMAD.X R45, R145, 0x1, R9.reuse, P1 ;  /* 0x00000001912d7824 */ /* 0x100fe400008e0609 */
[----:B------:R1:W-:Y:S01]  /*18010*/  LDGSTS.E [R29+0x1b400], [R30.64], P0 ;  /* 0x1b4000001e1d7fae */ /* 0x0003e2000812184c */
[----:B------:R-:W-:-:S03]  /*18020*/  IMAD.X R47, R137, 0x1, R9, P2 ;  /* 0x00000001892f7824 */ /* 0x000fc600010e0609 */
[----:B------:R1:W-:Y:S04]  /*18030*/  LDGSTS.E [R29+0x1c400], [R44.64], P0 ;  /* 0x1c4000002c1d7fae */ /* 0x0003e8000812184c */
[----:B------:R1:W-:Y:S02]  /*18040*/  LDGSTS.E [R29+0x1d400], [R46.64], P0 ;  /* 0x1d4000002e1d7fae */ /* 0x0003e4000812184c */
[C---:B-1----:R-:W-:Y:S02]  /*18050*/  IADD3 R30, P1, R2.reuse, R15, RZ ;  /* 0x0000000f021e7210 */ /* 0x042fe40007f3e0ff */
[----:B------:R-:W-:-:S03]  /*18060*/  IADD3 R44, P2, R2, R11, RZ ;  /* 0x0000000b022c7210 */ /* 0x000fc60007f5e0ff */
[--C-:B------:R-:W-:Y:S02]  /*18070*/  IMAD.X R31, R24, 0x1, R9.reuse, P1 ;  /* 0x00000001181f7824 */ /* 0x100fe400008e0609 */
[----:B------:R-:W-:-:S03]  /*18080*/  IMAD.X R45, R20, 0x1, R9, P2 ;  /* 0x00000001142d7824 */ /* 0x000fc600010e0609 */
[----:B------:R1:W-:Y:S04]  /*18090*/  LDGSTS.E [R29+0x1e400], [R30.64], P0 ;  /* 0x1e4000001e1d7fae */ /* 0x0003e8000812184c */
[----:B------:R1:W-:Y:S02]  /*180a0*/  LDGSTS.E [R29+0x1f400], [R44.64], P0 ;  /* 0x1f4000002c1d7fae */ /* 0x0003e4000812184c */
[----:B-1----:R-:W-:-:S04]  /*180b0*/  IMAD.U32 R29, RZ, RZ, UR9 ;  /* 0x00000009ff1d7e24 */ /* 0x002fc8000f8e00ff */
[----:B------:R-:W-:Y:S02]  /*180c0*/  IMAD R29, R29, 0x20000, R32 ;  /* 0x000200001d1d7824 */ /* 0x000fe400078e0220 */
        /* <DEDUP_REMOVED lines=8> */
[----:B--2---:R-:W-:-:S02]  /*18150*/  IADD3 R30, P1, R2, R88, RZ ;  /* 0x00000058021e7210 */ /* 0x004fc40007f3e0ff */
[----:B------:R-:W-:-:S03]  /*18160*/  IADD3 R46, P2, R2, R95, RZ ;  /* 0x0000005f022e7210 */ /* 0x000fc60007f5e0ff */
[--C-:B------:R-:W-:Y:S01]  /*18170*/  IMAD.X R31, R70, 0x1, R9.reuse, P1 ;  /* 0x00000001461f7824 */ /* 0x100fe200008e0609 */
[----:B------:R-:W-:Y:S01]  /*18180*/  IADD3 R44, P1, R2, R103, RZ ;  /* 0x00000067022c7210 */ /* 0x000fe20007f3e0ff */
[----:B------:R-:W-:-:S03]  /*18190*/  IMAD.X R47, R74, 0x1, R9, P2 ;  /* 0x000000014a2f7824 */ /* 0x000fc600010e0609 */
[----:B------:R1:W-:Y:S01]  /*181a0*/  LDGSTS.E [R8+0x800], [R30.64], P0 ;  /* 0x008000001e087fae */ /* 0x0003e2000812184c */
[----:B------:R-:W-:-:S03]  /*181b0*/  IMAD.X R45, R90, 0x1, R9, P1 ;  /* 0x000000015a2d7824 */ /* 0x000fc600008e0609 */
[----:B------:R2:W-:Y:S04]  /*181c0*/  LDGSTS.E [R8+0x1800], [R46.64], P0 ;  /* 0x018000002e087fae */ /* 0x0005e8000812184c */
[----:B------:R3:W-:Y:S01]  /*181d0*/  LDGSTS.E [R8+0x2800], [R44.64], P0 ;  /* 0x028000002c087fae */ /* 0x0007e2000812184c */
[C---:B-1----:R-:W-:Y:S02]  /*181e0*/  IADD3 R30, P2, R2.reuse, R131, RZ ;  /* 0x00000083021e7210 */ /* 0x042fe40007f5e0ff */
[----:B--2---:R-:W-:-:S03]  /*181f0*/  IADD3 R46, P1, R2, R62, RZ ;  /* 0x0000003e022e7210 */ /* 0x004fc60007f3e0ff */
[--C-:B------:R-:W-:Y:S01]  /*18200*/  IMAD.X R31, R98, 0x1, R9.reuse, P2 ;  /* 0x00000001621f7824 */ /* 0x100fe200010e0609 */
[----:B---3--:R-:W-:Y:S01]  /*18210*/  IADD3 R44, P2, R2, R122, RZ ;  /* 0x0000007a022c7210 */ /* 0x008fe20007f5e0ff */
        /* <DEDUP_REMOVED lines=18> */
[----:B----4-:R-:W-:-:S03]  /*18340*/  IMAD.X R47, R107, 0x1, R9, P1 ;  /* 0x000000016b2f7824 */ /* 0x010fc600008e0609 */
        /* <DEDUP_REMOVED lines=60> */
[--C-:B------:R-:W-:Y:S02]  /*18710*/  IMAD.X R31, R23, 0x1, R9.reuse, P1 ;  /* 0x00000001171f7824 */ /* 0x100fe400008e0609 */
        /* <DEDUP_REMOVED lines=82> */
[----:B------:R2:W-:Y:S01]  /*18c40*/  LDGSTS.E [R29+0x19c00], [R46.64], P0 ;  /* 0x19c000002e1d7fae */ /* 0x0005e2000812184c */
[----:B------:R-:W-:-:S03]  /*18c50*/  IMAD.U32 R8, RZ, RZ, UR6 ;  /* 0x00000006ff087e24 */ /* 0x000fc6000f8e00ff */
[----:B------:R3:W-:Y:S01]  /*18c60*/  LDGSTS.E [R29+0x1ac00], [R44.64], P0 ;  /* 0x1ac000002c1d7fae */ /* 0x0007e2000812184c */
[----:B-1----:R-:W-:Y:S02]  /*18c70*/  IADD3 R30, P1, R2, R150, RZ ;  /* 0x00000096021e7210 */ /* 0x002fe40007f3e0ff */
[----:B------:R-:W-:Y:S02]  /*18c80*/  LEA R8, P3, R8, R6, 0x2 ;  /* 0x0000000608087211 */ /* 0x000fe400078610ff */
[----:B---3--:R-:W-:Y:S01]  /*18c90*/  IADD3 R44, P2, R2, R142, RZ ;  /* 0x0000008e022c7210 */ /* 0x008fe20007f5e0ff */
[----:B------:R-:W-:-:S04]  /*18ca0*/  IMAD.X R31, R149, 0x1, R9, P1 ;  /* 0x00000001951f7824 */ /* 0x000fc800008e0609 */
[----:B------:R-:W-:Y:S01]  /*18cb0*/  IMAD.X R45, R141, 0x1, R9, P2 ;  /* 0x000000018d2d7824 */ /* 0x000fe200010e0609 */
[----:B------:R1:W-:Y:S04]  /*18cc0*/  LDGSTS.E [R29+0x1bc00], [R30.64], P0 ;  /* 0x1bc000001e1d7fae */ /* 0x0003e8000812184c */
[----:B------:R3:W-:Y:S04]  /*18cd0*/  LDGSTS.E [R29+0x1cc00], [R44.64], P0 ;  /* 0x1cc000002c1d7fae */ /* 0x0007e8000812184c */
[----:B------:R4:W-:Y:S04]  /*18ce0*/  STL [R1+0x1e4], R8 ;  /* 0x0001e40801007387 */ /* 0x0009e80000100800 */
[----:B---3--:R-:W3:Y:S01]  /*18cf0*/  LDL.LU R45, [R1+0x5c] ;  /* 0x00005c00012d7983 */ /* 0x008ee20000300800 */
[----:B------:R-:W-:-:S02]  /*18d00*/  IADD3 R14, P6, R14, UR14, RZ ;  /* 0x0000000e0e0e7c10 */ /* 0x000fc4000ffde0ff */
[----:B------:R-:W-:Y:S02]  /*18d10*/  IADD3 R15, P5, R15, UR14, RZ ;  /* 0x0000000e0f0f7c10 */ /* 0x000fe4000ffbe0ff */
[----:B------:R-:W-:Y:S02]  /*18d20*/  IADD3.X R23, R23, UR11, RZ, P6, !PT ;  /* 0x0000000b17177c10 */ /* 0x000fe4000b7fe4ff */
[----:B------:R-:W-:Y:S02]  /*18d30*/  IADD3 R142, P6, R142, UR14, RZ ;  /* 0x0000000e8e8e7c10 */ /* 0x000fe4000ffde0ff */
[----:B------:R-:W-:Y:S02]  /*18d40*/  IADD3.X R24, R24, UR11, RZ, P5, !PT ;  /* 0x0000000b18187c10 */ /* 0x000fe4000affe4ff */
[----:B------:R-:W-:Y:S02]  /*18d50*/  IADD3 R144, P5, R144, UR14, RZ ;  /* 0x0000000e90907c10 */ /* 0x000fe4000ffbe0ff */
[----:B------:R-:W-:-:S02]  /*18d60*/  IADD3 R6, P2, R2, R28, RZ ;  /* 0x0000001c02067210 */ /* 0x000fc40007f5e0ff */
[----:B------:R-:W-:Y:S02]  /*18d70*/  IADD3.X R141, R141, UR11, RZ, P6, !PT ;  /* 0x0000000b8d8d7c10 */ /* 0x000fe4000b7fe4ff */
[----:B------:R-:W-:Y:S02]  /*18d80*/  IADD3 R156, P6, R156, UR14, RZ ;  /* 0x0000000e9c9c7c10 */ /* 0x000fe4000ffde0ff */
[----:B------:R-:W-:Y:S02]  /*18d90*/  IADD3 R28, P4, R28, UR14, RZ ;  /* 0x0000000e1c1c7c10 */ /* 0x000fe4000ff9e0ff */
[----:B------:R-:W-:Y:S02]  /*18da0*/  IADD3.X R143, R143, UR11, RZ, P5, !PT ;  /* 0x0000000b8f8f7c10 */ /* 0x000fe4000affe4ff */
[----:B----4-:R-:W-:Y:S02]  /*18db0*/  IADD3.X R8, R7, UR10, RZ, P3, !PT ;  /* 0x0000000a07087c10 */ /* 0x010fe40009ffe4ff */
[----:B------:R-:W-:Y:S01]  /*18dc0*/  IADD3 R158, P5, R158, UR14, RZ ;  /* 0x0000000e9e9e7c10 */ /* 0x000fe2000ffbe0ff */
[----:B------:R-:W-:Y:S01]  /*18dd0*/  IMAD.X R7, R17, 0x1, R9, P2 ;  /* 0x0000000111077824 */ /* 0x000fe200010e0609 */
[----:B------:R-:W-:-:S02]  /*18de0*/  IADD3 R10, P3, R10, UR14, RZ ;  /* 0x0000000e0a0a7c10 */ /* 0x000fc4000ff7e0ff */
[----:B------:R-:W-:Y:S02]  /*18df0*/  IADD3.X R155, R155, UR11, RZ, P6, !PT ;  /* 0x0000000b9b9b7c10 */ /* 0x000fe4000b7fe4ff */
[----:B------:R-:W-:Y:S02]  /*18e00*/  IADD3.X R17, R17, UR11, RZ, P4, !PT ;  /* 0x0000000b11117c10 */ /* 0x000fe4000a7fe4ff */
[----:B------:R-:W-:Y:S02]  /*18e10*/  IADD3 R170, P6, R170, UR14, RZ ;  /* 0x0000000eaaaa7c10 */ /* 0x000fe4000ffde0ff */
[----:B--2---:R-:W-:Y:S02]  /*18e20*/  IADD3 R46, P1, R2, R18, RZ ;  /* 0x00000012022e7210 */ /* 0x004fe40007f3e0ff */
[----:B------:R-:W-:Y:S02]  /*18e30*/  IADD3 R16, P4, R16, UR14, RZ ;  /* 0x0000000e10107c10 */ /* 0x000fe4000ff9e0ff */
[----:B------:R-:W-:-:S02]  /*18e40*/  IADD3.X R157, R157, UR11, RZ, P5, !PT ;  /* 0x0000000b9d9d7c10 */ /* 0x000fc4000affe4ff */
[----:B------:R-:W-:Y:S02]  /*18e50*/  IADD3.X R19, R19, UR11, RZ, P3, !PT ;  /* 0x0000000b13137c10 */ /* 0x000fe40009ffe4ff */
[----:B------:R-:W-:Y:S02]  /*18e60*/  IADD3 R172, P5, R172, UR14, RZ ;  /* 0x0000000eacac7c10 */ /* 0x000fe4000ffbe0ff */
[----:B------:R-:W-:Y:S02]  /*18e70*/  IADD3 R18, P3, R18, UR14, RZ ;  /* 0x0000000e12127c10 */ /* 0x000fe4000ff7e0ff */
[----:B------:R-:W-:Y:S01]  /*18e80*/  IADD3.X R169, R169, UR11, RZ, P6, !PT ;  /* 0x0000000ba9a97c10 */ /* 0x000fe2000b7fe4ff */
[----:B------:R-:W-:Y:S01]  /*18e90*/  IMAD.X R47, R26, 0x1, R9, P1 ;  /* 0x000000011a2f7824 */ /* 0x000fe200008e0609 */
[----:B------:R-:W-:Y:S02]  /*18ea0*/  IADD3.X R25, R25, UR11, RZ, P4, !PT ;  /* 0x0000000b19197c10 */ /* 0x000fe4000a7fe4ff */
[----:B------:R-:W-:-:S02]  /*18eb0*/  IADD3 R184, P6, R184, UR14, RZ ;  /* 0x0000000eb8b87c10 */ /* 0x000fc4000ffde0ff */
[----:B------:R-:W-:Y:S01]  /*18ec0*/  IADD3 R146, P4, R146, UR14, RZ ;  /* 0x0000000e92927c10 */ /* 0x000fe2000ff9e0ff */
[----:B------:R2:W-:Y:S01]  /*18ed0*/  LDGSTS.E [R29+0x1dc00], [R46.64], P0 ;  /* 0x1dc000002e1d7fae */ /* 0x0005e2000812184c */
[----:B------:R-:W-:Y:S02]  /*18ee0*/  IADD3.X R171, R171, UR11, RZ, P5, !PT ;  /* 0x0000000babab7c10 */ /* 0x000fe4000affe4ff */
[----:B------:R-:W-:Y:S02]  /*18ef0*/  IADD3.X R26, R26, UR11, RZ, P3, !PT ;  /* 0x0000000b1a1a7c10 */ /* 0x000fe40009ffe4ff */
[----:B------:R-:W-:Y:S02]  /*18f00*/  IADD3 R186, P5, R186, UR14, RZ ;  /* 0x0000000ebaba7c10 */ /* 0x000fe4000ffbe0ff */
[----:B-1----:R-:W-:Y:S02]  /*18f10*/  IADD3 R30, P1, R2, R13, RZ ;  /* 0x0000000d021e7210 */ /* 0x002fe40007f3e0ff */
[----:B------:R-:W-:-:S02]  /*18f20*/  IADD3 R148, P3, R148, UR14, RZ ;  /* 0x0000000e94947c10 */ /* 0x000fc4000ff7e0ff */
[----:B------:R-:W-:Y:S02]  /*18f30*/  IADD3.X R183, R183, UR11, RZ, P6, !PT ;  /* 0x0000000bb7b77c10 */ /* 0x000fe4000b7fe4ff */
[----:B------:R-:W-:Y:S02]  /*18f40*/  IADD3.X R145, R145, UR11, RZ, P4, !PT ;  /* 0x0000000b91917c10 */ /* 0x000fe4000a7fe4ff */
[----:B------:R-:W-:Y:S02]  /*18f50*/  IADD3 R198, P6, R198, UR14, RZ ;  /* 0x0000000ec6c67c10 */ /* 0x000fe4000ffde0ff */
[----:B------:R-:W-:Y:S02]  /*18f60*/  IADD3 R160, P4, R160, UR14, RZ ;  /* 0x0000000ea0a07c10 */ /* 0x000fe4000ff9e0ff */
[----:B------:R-:W-:Y:S01]  /*18f70*/  IADD3.X R185, R185, UR11, RZ, P5, !PT ;  /* 0x0000000bb9b97c10 */ /* 0x000fe2000affe4ff */
[----:B------:R-:W-:Y:S01]  /*18f80*/  IMAD.X R31, R22, 0x1, R9, P1 ;  /* 0x00000001161f7824 */ /* 0x000fe200008e0609 */
[----:B------:R-:W-:-:S02]  /*18f90*/  IADD3 R11, P2, R11, UR14, RZ ;  /* 0x0000000e0b0b7c10 */ /* 0x000fc4000ff5e0ff */
[----:B------:R-:W-:Y:S02]  /*18fa0*/  IADD3.X R147, R147, UR11, RZ, P3, !PT ;  /* 0x0000000b93937c10 */ /* 0x000fe40009ffe4ff */
[----:B------:R-:W-:Y:S01]  /*18fb0*/  IADD3 R200, P5, R200, UR14, RZ ;  /* 0x0000000ec8c87c10 */ /* 0x000fe2000ffbe0ff */
[----:B------:R2:W-:Y:S01]  /*18fc0*/  LDGSTS.E [R29+0x1ec00], [R30.64], P0 ;  /* 0x1ec000001e1d7fae */ /* 0x0005e2000812184c */
[----:B------:R-:W-:Y:S02]  /*18fd0*/  IADD3 R162, P3, R162, UR14, RZ ;  /* 0x0000000ea2a27c10 */ /* 0x000fe4000ff7e0ff */
[----:B------:R-:W-:Y:S01]  /*18fe0*/  IADD3 R12, P1, R12, UR14, RZ ;  /* 0x0000000e0c0c7c10 */ /* 0x000fe2000ff3e0ff */
[----:B------:R1:W-:Y:S01]  /*18ff0*/  LDGSTS.E [R29+0x1fc00], [R6.64], P0 ;  /* 0x1fc00000061d7fae */ /* 0x0003e2000812184c */
[----:B------:R-:W-:Y:S02]  /*19000*/  IADD3.X R197, R197, UR11, RZ, P6, !PT ;  /* 0x0000000bc5c57c10 */ /* 0x000fe4000b7fe4ff */
[----:B------:R-:W-:Y:S01]  /*19010*/  IADD3.X R159, R159, UR11, RZ, P4, !PT ;  /* 0x0000000b9f9f7c10 */ /* 0x000fe2000a7fe4ff */
[----:B------:R-:W-:Y:S01]  /*19020*/  STL [R1+0x1e0], R8 ;  /* 0x0001e00801007387 */ /* 0x000fe20000100800 */
[----:B------:R-:W-:-:S02]  /*19030*/  IADD3 R212, P6, R212, UR14, RZ ;  /* 0x0000000ed4d47c10 */ /* 0x000fc4000ffde0ff */
[----:B------:R-:W-:Y:S01]  /*19040*/  IADD3.X R20, R20, UR11, RZ, P2, !PT ;  /* 0x0000000b14147c10 */ /* 0x000fe200097fe4ff */
[----:B------:R-:W-:Y:S01]  /*19050*/  UIADD3 UR4, UR4, 0x1, URZ ;  /* 0x0000000104047890 */ /* 0x000fe2000fffe03f */
[----:B------:R-:W-:Y:S01]  /*19060*/  IADD3 R174, P4, R174, UR14, RZ ;  /* 0x0000000eaeae7c10 */ /* 0x000fe2000ff9e0ff */
[----:B------:R-:W-:Y:S01]  /*19070*/  UIADD3 UR8, UR8, -0x80, URZ ;  /* 0xffffff8008087890 */ /* 0x000fe2000fffe03f */
[----:B------:R-:W-:Y:S01]  /*19080*/  IADD3.X R199, R199, UR11, RZ, P5, !PT ;  /* 0x0000000bc7c77c10 */ /* 0x000fe2000affe4ff */
[----:B------:R-:W0:Y:S01]  /*19090*/  LDGDEPBAR ;  /* 0x00000000000079af */ /* 0x000e220000000000 */
[----:B------:R-:W-:Y:S02]  /*190a0*/  IADD3 R136, P2, R136, UR14, RZ ;  /* 0x0000000e88887c10 */ /* 0x000fe4000ff5e0ff */
[----:B------:R-:W-:Y:S02]  /*190b0*/  IADD3.X R161, R161, UR11, RZ, P3, !PT ;  /* 0x0000000ba1a17c10 */ /* 0x000fe40009ffe4ff */
[----:B------:R-:W-:-:S02]  /*190c0*/  IADD3 R214, P5, R214, UR14, RZ ;  /* 0x0000000ed6d67c10 */ /* 0x000fc4000ffbe0ff */
[----:B------:R-:W-:Y:S02]  /*190d0*/  IADD3.X R21, R21, UR11, RZ, P1, !PT ;  /* 0x0000000b15157c10 */ /* 0x000fe40008ffe4ff */
[----:B------:R-:W-:Y:S02]  /*190e0*/  IADD3 R176, P3, R176, UR14, RZ ;  /* 0x0000000eb0b07c10 */ /* 0x000fe4000ff7e0ff */
[----:B------:R-:W-:Y:S02]  /*190f0*/  IADD3 R138, P1, R138, UR14, RZ ;  /* 0x0000000e8a8a7c10 */ /* 0x000fe4000ff3e0ff */
[----:B------:R-:W-:Y:S02]  /*19100*/  IADD3.X R211, R211, UR11, RZ, P6, !PT ;  /* 0x0000000bd3d37c10 */ /* 0x000fe4000b7fe4ff */
[----:B------:R-:W-:Y:S02]  /*19110*/  IADD3.X R173, R173, UR11, RZ, P4, !PT ;  /* 0x0000000badad7c10 */ /* 0x000fe4000a7fe4ff */
[----:B------:R-:W-:-:S02]  /*19120*/  IADD3 R226, P6, R226, UR14, RZ ;  /* 0x0000000ee2e27c10 */ /* 0x000fc4000ffde0ff */
[----:B------:R-:W-:Y:S02]  /*19130*/  IADD3.X R27, R27, UR11, RZ, P2, !PT ;  /* 0x0000000b1b1b7c10 */ /* 0x000fe400097fe4ff */
[----:B------:R-:W-:Y:S02]  /*19140*/  IADD3 R188, P4, R188, UR14, RZ ;  /* 0x0000000ebcbc7c10 */ /* 0x000fe4000ff9e0ff */
[----:B------:R-:W-:Y:S02]  /*19150*/  IADD3.X R213, R213, UR11, RZ, P5, !PT ;  /* 0x0000000bd5d57c10 */ /* 0x000fe4000affe4ff */
        /* <DEDUP_REMOVED lines=15> */
[----:B------:R-:W-:Y:S02]  /*19250*/  IADD3 R13, P0, R13, UR14, RZ ;  /* 0x0000000e0d0d7c10 */ /* 0x000fe4000ff1e0ff */
[----:B------:R-:W-:Y:S02]  /*19260*/  IADD3.X R151, R151, UR11, RZ, P1, !PT ;  /* 0x0000000b97977c10 */ /* 0x000fe40008ffe4ff */
[----:B------:R-:W-:Y:S02]  /*19270*/  IADD3 R204, P3, R204, UR14, RZ ;  /* 0x0000000ecccc7c10 */ /* 0x000fe4000ff7e0ff */
[----:B------:R-:W-:Y:S02]  /*19280*/  IADD3 R166, P1, R166, UR14, RZ ;  /* 0x0000000ea6a67c10 */ /* 0x000fe4000ff3e0ff */
[----:B------:R-:W-:Y:S02]  /*19290*/  IADD3.X R239, R239, UR11, RZ, P6, !PT ;  /* 0x0000000befef7c10 */ /* 0x000fe4000b7fe4ff */
[----:B------:R-:W-:-:S02]  /*192a0*/  IADD3.X R201, R201, UR11, RZ, P4, !PT ;  /* 0x0000000bc9c97c10 */ /* 0x000fc4000a7fe4ff */
[----:B------:R-:W-:Y:S02]  /*192b0*/  IADD3 R63, P6, R63, UR14, RZ ;  /* 0x0000000e3f3f7c10 */ /* 0x000fe4000ffde0ff */
[----:B------:R-:W-:Y:S02]  /*192c0*/  IADD3.X R163, R163, UR11, RZ, P2, !PT ;  /* 0x0000000ba3a37c10 */ /* 0x000fe400097fe4ff */
[----:B------:R-:W-:Y:S02]  /*192d0*/  IADD3 R216, P4, R216, UR14, RZ ;  /* 0x0000000ed8d87c10 */ /* 0x000fe4000ff9e0ff */
[----:B------:R-:W-:Y:S02]  /*192e0*/  IADD3.X R241, R241, UR11, RZ, P5, !PT ;  /* 0x0000000bf1f17c10 */ /* 0x000fe4000affe4ff */
[----:B------:R-:W-:Y:S02]  /*192f0*/  IADD3.X R22, R22, UR11, RZ, P0, !PT ;  /* 0x0000000b16167c10 */ /* 0x000fe400087fe4ff */
[----:B------:R-:W-:-:S02]  /*19300*/  IADD3 R178, P2, R178, UR14, RZ ;  /* 0x0000000eb2b27c10 */ /* 0x000fc4000ff5e0ff */
[----:B------:R-:W-:Y:S02]  /*19310*/  IADD3.X R203, R203, UR11, RZ, P3, !PT ;  /* 0x0000000bcbcb7c10 */ /* 0x000fe40009ffe4ff */
[----:B------:R-:W-:Y:S02]  /*19320*/  IADD3 R118, P5, R118, UR14, RZ ;  /* 0x0000000e76767c10 */ /* 0x000fe4000ffbe0ff */
[----:B------:R-:W-:Y:S02]  /*19330*/  IADD3 R140, P0, R140, UR14, RZ ;  /* 0x0000000e8c8c7c10 */ /* 0x000fe4000ff1e0ff */
[----:B------:R-:W-:Y:S02]  /*19340*/  IADD3.X R165, R165, UR11, RZ, P1, !PT ;  /* 0x0000000ba5a57c10 */ /* 0x000fe40008ffe4ff */
[----:B------:R-:W-:Y:S01]  /*19350*/  IADD3 R218, P3, R218, UR14, RZ ;  /* 0x0000000edada7c10 */ /* 0x000fe2000ff7e0ff */
[----:B------:R4:W-:Y:S01]  /*19360*/  STL [R1+0x4], R63 ;  /* 0x0000043f01007387 */ /* 0x0009e20000100800 */
[----:B------:R-:W-:-:S02]  /*19370*/  IADD3 R180, P1, R180, UR14, RZ ;  /* 0x0000000eb4b47c10 */ /* 0x000fc4000ff3e0ff */
[----:B------:R-:W-:Y:S02]  /*19380*/  IADD3.X R215, R215, UR11, RZ, P4, !PT ;  /* 0x0000000bd7d77c10 */ /* 0x000fe4000a7fe4ff */
[----:B------:R-:W-:Y:S02]  /*19390*/  IADD3.X R177, R177, UR11, RZ, P2, !PT ;  /* 0x0000000bb1b17c10 */ /* 0x000fe400097fe4ff */
[----:B------:R-:W-:Y:S02]  /*193a0*/  IADD3 R230, P4, R230, UR14, RZ ;  /* 0x0000000ee6e67c10 */ /* 0x000fe4000ff9e0ff */
[----:B------:R-:W-:Y:S01]  /*193b0*/  IADD3.X R139, R139, UR11, RZ, P0, !PT ;  /* 0x0000000b8b8b7c10 */ /* 0x000fe200087fe4ff */
[----:B----4-:R-:W4:Y:S01]  /*193c0*/  LDL.LU R63, [R1+0x5a0] ;  /* 0x0005a000013f7983 */ /* 0x010f220000300800 */
[----:B------:R-:W-:Y:S02]  /*193d0*/  IADD3 R192, P2, R192, UR14, RZ ;  /* 0x0000000ec0c07c10 */ /* 0x000fe4000ff5e0ff */
[----:B------:R-:W-:Y:S01]  /*193e0*/  IADD3.X R217, R217, UR11, RZ, P3, !PT ;  /* 0x0000000bd9d97c10 */ /* 0x000fe20009ffe4ff */
[----:B------:R1:W-:Y:S01]  /*193f0*/  STL [R1+0xc], R118 ;  /* 0x00000c7601007387 */ /* 0x0003e20000100800 */
[----:B------:R-:W-:-:S02]  /*19400*/  IADD3 R154, P0, R154, UR14, RZ ;  /* 0x0000000e9a9a7c10 */ /* 0x000fc4000ff1e0ff */
[----:B------:R-:W-:Y:S02]  /*19410*/  IADD3.X R179, R179, UR11, RZ, P1, !PT ;  /* 0x0000000bb3b37c10 */ /* 0x000fe40008ffe4ff */
[----:B------:R-:W-:Y:S02]  /*19420*/  IADD3 R232, P3, R232, UR14, RZ ;  /* 0x0000000ee8e87c10 */ /* 0x000fe4000ff7e0ff */
[----:B------:R-:W-:Y:S01]  /*19430*/  IADD3 R194, P1, R194, UR14, RZ ;  /* 0x0000000ec2c27c10 */ /* 0x000fe2000ff3e0ff */
[----:B-1----:R-:W2:Y:S01]  /*19440*/  LDL.LU R118, [R1+0x59c] ;  /* 0x00059c0001767983 */ /* 0x002ea20000300800 */
        /* <DEDUP_REMOVED lines=11> */
[----:B------:R-:W-:Y:S02]  /*19500*/  IADD3.X R205, R205, UR11, RZ, P2, !PT ;  /* 0x0000000bcdcd7c10 */ /* 0x000fe400097fe4ff */
[----:B------:R-:W-:Y:S02]  /*19510*/  IADD3 R130, P4, R130, UR14, RZ ;  /* 0x0000000e82827c10 */ /* 0x000fe4000ff9e0ff */
[----:B------:R-:W-:Y:S02]  /*19520*/  IADD3.X R167, R167, UR11, RZ, P0, !PT ;  /* 0x0000000ba7a77c10 */ /* 0x000fe400087fe4ff */
[----:B------:R-:W-:-:S02]  /*19530*/  IADD3 R220, P2, R220, UR14, RZ ;  /* 0x0000000edcdc7c10 */ /* 0x000fc4000ff5e0ff */
[----:B------:R-:W-:Y:S02]  /*19540*/  IADD3.X R245, R245, UR11, RZ, P3, !PT ;  /* 0x0000000bf5f57c10 */ /* 0x000fe40009ffe4ff */
[----:B------:R-:W-:Y:S02]  /*19550*/  IADD3 R182, P0, R182, UR14, RZ ;  /* 0x0000000eb6b67c10 */ /* 0x000fe4000ff1e0ff */
[----:B------:R-:W-:Y:S02]  /*19560*/  IADD3.X R207, R207, UR11, RZ, P1, !PT ;  /* 0x0000000bcfcf7c10 */ /* 0x000fe40008ffe4ff */
[----:B------:R-:W-:Y:S02]  /*19570*/  IADD3 R66, P3, R66, UR14, RZ ;  /* 0x0000000e42427c10 */ /* 0x000fe4000ff7e0ff */
[----:B------:R-:W-:Y:S01]  /*19580*/  IADD3 R222, P1, R222, UR14, RZ ;  /* 0x0000000edede7c10 */ /* 0x000fe2000ff3e0ff */
[----:B------:R1:W-:Y:S01]  /*19590*/  STL [R1+0x14], R130 ;  /* 0x0000148201007387 */ /* 0x0003e20000100800 */
[----:B------:R-:W-:-:S02]  /*195a0*/  IADD3.X R219, R219, UR11, RZ, P2, !PT ;  /* 0x0000000bdbdb7c10 */ /* 0x000fc400097fe4ff */
[----:B------:R-:W-:Y:S02]  /*195b0*/  IADD3.X R181, R181, UR11, RZ, P0, !PT ;  /* 0x0000000bb5b57c10 */ /* 0x000fe400087fe4ff */
[----:B------:R-:W-:Y:S02]  /*195c0*/  IADD3 R234, P2, R234, UR14, RZ ;  /* 0x0000000eeaea7c10 */ /* 0x000fe4000ff5e0ff */
[----:B------:R-:W-:Y:S02]  /*195d0*/  IADD3 R196, P0, R196, UR14, RZ ;  /* 0x0000000ec4c47c10 */ /* 0x000fe4000ff1e0ff */
[----:B------:R-:W-:Y:S01]  /*195e0*/  IADD3.X R221, R221, UR11, RZ, P1, !PT ;  /* 0x0000000bdddd7c10 */ /* 0x000fe20008ffe4ff */
[----:B-1----:R-:W2:Y:S01]  /*195f0*/  LDL.LU R130, [R1+0x598] ;  /* 0x0005980001827983 */ /* 0x002ea20000300800 */
[----:B------:R-:W-:-:S03]  /*19600*/  IADD3 R236, P1, R236, UR14, RZ ;  /* 0x0000000eecec7c10 */ /* 0x000fc6000ff3e0ff */
[----:B------:R1:W-:Y:S01]  /*19610*/  STL [R1+0x1c], R66 ;  /* 0x00001c4201007387 */ /* 0x0003e20000100800 */
[----:B------:R-:W-:Y:S02]  /*19620*/  IADD3.X R233, R233, UR11, RZ, P2, !PT ;  /* 0x0000000be9e97c10 */ /* 0x000fe400097fe4ff */
[----:B------:R-:W-:Y:S02]  /*19630*/  IADD3.X R195, R195, UR11, RZ, P0, !PT ;  /* 0x0000000bc3c37c10 */ /* 0x000fe400087fe4ff */
[----:B------:R-:W-:Y:S01]  /*19640*/  IADD3 R248, P2, R248, UR14, RZ ;  /* 0x0000000ef8f87c10 */ /* 0x000fe2000ff5e0ff */
[----:B-1----:R-:W2:Y:S01]  /*19650*/  LDL.LU R66, [R1+0x594] ;  /* 0x0005940001427983 */ /* 0x002ea20000300800 */
[----:B------:R-:W-:Y:S02]  /*19660*/  IADD3 R210, P0, R210, UR14, RZ ;  /* 0x0000000ed2d27c10 */ /* 0x000fe4000ff1e0ff */
[----:B------:R-:W-:Y:S02]  /*19670*/  IADD3.X R235, R235, UR11, RZ, P1, !PT ;  /* 0x0000000bebeb7c10 */ /* 0x000fe40008ffe4ff */
[----:B------:R-:W-:-:S02]  /*19680*/  IADD3 R250, P1, R250, UR14, RZ ;  /* 0x0000000efafa7c10 */ /* 0x000fc4000ff3e0ff */
[----:B------:R-:W-:Y:S02]  /*19690*/  IADD3.X R247, R247, UR11, RZ, P2, !PT ;  /* 0x0000000bf7f77c10 */ /* 0x000fe400097fe4ff */
[----:B------:R-:W-:Y:S02]  /*196a0*/  IADD3.X R209, R209, UR11, RZ, P0, !PT ;  /* 0x0000000bd1d17c10 */ /* 0x000fe400087fe4ff */
[----:B------:R-:W-:Y:S02]  /*196b0*/  IADD3 R102, P2, R102, UR14, RZ ;  /* 0x0000000e66667c10 */ /* 0x000fe4000ff5e0ff */
[----:B------:R-:W-:Y:S02]  /*196c0*/  IADD3 R224, P0, R224, UR14, RZ ;  /* 0x0000000ee0e07c10 */ /* 0x000fe4000ff1e0ff */
[----:B------:R-:W-:Y:S02]  /*196d0*/  IADD3.X R249, R249, UR11, RZ, P1, !PT ;  /* 0x0000000bf9f97c10 */ /* 0x000fe40008ffe4ff */
[----:B------:R-:W-:Y:S01]  /*196e0*/  IADD3 R82, P1, R82, UR14, RZ ;  /* 0x0000000e52527c10 */ /* 0x000fe2000ff3e0ff */
[----:B------:R1:W-:Y:S01]  /*196f0*/  STL [R1+0x24], R102 ;  /* 0x0000246601007387 */ /* 0x0003e20000100800 */
[----:B------:R-:W-:-:S02]  /*19700*/  IADD3.X R223, R223, UR11, RZ, P0, !PT ;  /* 0x0000000bdfdf7c10 */ /* 0x000fc400087fe4ff */
[----:B------:R-:W-:Y:S01]  /*19710*/  IADD3 R238, P0, R238, UR14, RZ ;  /* 0x0000000eeeee7c10 */ /* 0x000fe2000ff1e0ff */
[----:B-1----:R-:W2:Y:S03]  /*19720*/  LDL.LU R102, [R1+0x590] ;  /* 0x0005900001667983 */ /* 0x002ea60000300800 */
[----:B------:R-:W-:Y:S01]  /*19730*/  IADD3.X R237, R237, UR11, RZ, P0, !PT ;  /* 0x0000000beded7c10 */ /* 0x000fe200087fe4ff */
[----:B------:R1:W-:Y:S01]  /*19740*/  STL [R1+0x2c], R82 ;  /* 0x00002c5201007387 */ /* 0x0003e20000100800 */
[----:B------:R-:W-:-:S03]  /*19750*/  IADD3 R252, P0, R252, UR14, RZ ;  /* 0x0000000efcfc7c10 */ /* 0x000fc6000ff1e0ff */
[----:B-1----:R-:W2:Y:S01]  /*19760*/  LDL.LU R82, [R1+0x58c] ;  /* 0x00058c0001527983 */ /* 0x002ea20000300800 */
[----:B------:R-:W-:Y:S02]  /*19770*/  IADD3.X R251, R251, UR11, RZ, P0, !PT ;  /* 0x0000000bfbfb7c10 */ /* 0x000fe400087fe4ff */
[----:B------:R-:W-:Y:S02]  /*19780*/  IADD3 R94, P0, R94, UR14, RZ ;  /* 0x0000000e5e5e7c10 */ /* 0x000fe4000ff1e0ff */
[----:B------:R-:W-:-:S03]  /*19790*/  IADD3.X R78, R78, UR11, RZ, P6, !PT ;  /* 0x0000000b4e4e7c10 */ /* 0x000fc6000b7fe4ff */
[----:B------:R1:W-:Y:S01]  /*197a0*/  STL [R1+0x34], R94 ;  /* 0x0000345e01007387 */ /* 0x0003e20000100800 */
[----:B------:R-:W-:Y:S02]  /*197b0*/  IADD3 R87, P6, R87, UR14, RZ ;  /* 0x0000000e57577c10 */ /* 0x000fe4000ffde0ff */
[----:B------:R-:W-:Y:S01]  /*197c0*/  IADD3.X R115, R115, UR11, RZ, P5, !PT ;  /* 0x0000000b73737c10 */ /* 0x000fe2000affe4ff */
[----:B-1----:R-:W2:Y:S04]  /*197d0*/  LDL.LU R94, [R1+0x588] ;  /* 0x00058800015e7983 */ /* 0x002ea80000300800 */
[----:B------:R1:W-:Y:S04]  /*197e0*/  STL [R1], R78 ;  /* 0x0000004e01007387 */ /* 0x0003e80000100800 */
[----:B-1----:R-:W2:Y:S01]  /*197f0*/  LDL.LU R78, [R1+0x584] ;  /* 0x00058400014e7983 */ /* 0x002ea20000300800 */
[----:B------:R-:W-:-:S03]  /*19800*/  IADD3 R72, P5, R72, UR14, RZ ;  /* 0x0000000e48487c10 */ /* 0x000fc6000ffbe0ff */
[----:B------:R1:W-:Y:S01]  /*19810*/  STL [R1+0x3c], R87 ;  /* 0x00003c5701007387 */ /* 0x0003e20000100800 */
[----:B------:R-:W-:-:S03]  /*19820*/  IADD3.X R99, R99, UR11, RZ, P4, !PT ;  /* 0x0000000b63637c10 */ /* 0x000fc6000a7fe4ff */
[----:B-1----:R-:W2:Y:S04]  /*19830*/  LDL.LU R87, [R1+0x580] ;  /* 0x0005800001577983 */ /* 0x002ea80000300800 */
[----:B------:R1:W-:Y:S01]  /*19840*/  STL [R1+0x8], R115 ;  /* 0x0000087301007387 */ /* 0x0003e20000100800 */
[----:B------:R-:W-:-:S03]  /*19850*/  IADD3 R5, P4, R5, UR14, RZ ;  /* 0x0000000e05057c10 */ /* 0x000fc6000ff9e0ff */
[----:B-1----:R-:W2:Y:S04]  /*19860*/  LDL.LU R115, [R1+0x57c] ;  /* 0x00057c0001737983 */ /* 0x002ea80000300800 */
[----:B------:R1:W-:Y:S01]  /*19870*/  STL [R1+0x44], R72 ;  /* 0x0000444801007387 */ /* 0x0003e20000100800 */
[----:B------:R-:W-:-:S03]  /*19880*/  IADD3.X R91, R91, UR11, RZ, P3, !PT ;  /* 0x0000000b5b5b7c10 */ /* 0x000fc60009ffe4ff */
[----:B-1----:R-:W2:Y:S04]  /*19890*/  LDL.LU R72, [R1+0x578] ;  /* 0x0005780001487983 */ /* 0x002ea80000300800 */
[----:B------:R1:W-:Y:S04]  /*198a0*/  STL [R1+0x10], R99 ;  /* 0x0000106301007387 */ /* 0x0003e80000100800 */
[----:B-1----:R-:W2:Y:S04]  /*198b0*/  LDL.LU R99, [R1+0x574] ;  /* 0x0005740001637983 */ /* 0x002ea80000300800 */
[----:B------:R1:W-:Y:S01]  /*198c0*/  STL [R1+0x4c], R5 ;  /* 0x00004c0501007387 */ /* 0x0003e20000100800 */
[----:B------:R-:W-:-:S02]  /*198d0*/  IADD3 R68, P3, R68, UR14, RZ ;  /* 0x0000000e44447c10 */ /* 0x000fc4000ff7e0ff */
[----:B------:R-:W-:Y:S01]  /*198e0*/  IADD3.X R75, R75, UR11, RZ, P2, !PT ;  /* 0x0000000b4b4b7c10 */ /* 0x000fe200097fe4ff */
[----:B-1----:R1:W5:Y:S04]  /*198f0*/  LDL.LU R5, [R1+0x570] ;  /* 0x0005700001057983 */ /* 0x0023680000300800 */
[----:B------:R1:W-:Y:S04]  /*19900*/  STL [R1+0x18], R91 ;  /* 0x0000185b01007387 */ /* 0x0003e80000100800 */
[----:B-1----:R-:W2:Y:S04]  /*19910*/  LDL.LU R91, [R1+0x56c] ;  /* 0x00056c00015b7983 */ /* 0x002ea80000300800 */
[----:B------:R1:W-:Y:S04]  /*19920*/  STL [R1+0x54], R68 ;  /* 0x0000544401007387 */ /* 0x0003e80000100800 */
[----:B-1----:R-:W2:Y:S04]  /*19930*/  LDL.LU R68, [R1+0x568] ;  /* 0x0005680001447983 */ /* 0x002ea80000300800 */
[----:B------:R1:W-:Y:S04]  /*19940*/  STL [R1+0x20], R75 ;  /* 0x0000204b01007387 */ /* 0x0003e80000100800 */
[----:B-1----:R-:W2:Y:S01]  /*19950*/  LDL.LU R75, [R1+0x564] ;  /* 0x00056400014b7983 */ /* 0x002ea20000300800 */
[----:B------:R-:W-:-:S02]  /*19960*/  IADD3.X R4, R4, UR11, RZ, P1, !PT ;  /* 0x0000000b04047c10 */ /* 0x000fc40008ffe4ff */
[----:B---3--:R-:W-:Y:S02]  /*19970*/  IADD3 R45, P2, R45, UR14, RZ ;  /* 0x0000000e2d2d7c10 */ /* 0x008fe4000ff5e0ff */
[----:B------:R-:W-:Y:S01]  /*19980*/  IADD3 R36, P1, R36, UR14, RZ ;  /* 0x0000000e24247c10 */ /* 0x000fe2000ff3e0ff */
[----:B------:R1:W-:Y:S01]  /*19990*/  STL [R1+0x28], R4 ;  /* 0x0000280401007387 */ /* 0x0003e20000100800 */
[----:B------:R-:W-:Y:S02]  /*199a0*/  IADD3.X R37, R37, UR11, RZ, P0, !PT ;  /* 0x0000000b25257c10 */ /* 0x000fe400087fe4ff */
[----:B------:R-:W-:Y:S02]  /*199b0*/  IADD3 R38, P0, R38, UR14, RZ ;  /* 0x0000000e26267c10 */ /* 0x000fe4000ff1e0ff */
[----:B------:R-:W-:Y:S01]  /*199c0*/  IADD3.X R39, R39, UR11, RZ, P6, !PT ;  /* 0x0000000b27277c10 */ /* 0x000fe2000b7fe4ff */
[----:B-1----:R1:W5:Y:S04]  /*199d0*/  LDL.LU R4, [R1+0x560] ;  /* 0x0005600001047983 */ /* 0x0023680000300800 */
[----:B------:R-:W-:Y:S01]  /*199e0*/  STL [R1+0x5c], R45 ;  /* 0x00005c2d01007387 */ /* 0x000fe20000100800 */
[----:B------:R-:W-:-:S03]  /*199f0*/  IADD3 R40, P6, R40, UR14, RZ ;  /* 0x0000000e28287c10 */ /* 0x000fc6000ffde0ff */
[----:B------:R3:W-:Y:S01]  /*19a00*/  STL [R1+0x64], R36 ;  /* 0x0000642401007387 */ /* 0x0007e20000100800 */
[----:B------:R-:W-:Y:S02]  /*19a10*/  IADD3.X R41, R41, UR11, RZ, P5, !PT ;  /* 0x0000000b29297c10 */ /* 0x000fe4000affe4ff */
[----:B------:R-:W-:Y:S01]  /*19a20*/  IADD3 R42, P5, R42, UR14, RZ ;  /* 0x0000000e2a2a7c10 */ /* 0x000fe2000ffbe0ff */
[----:B---3--:R1:W5:Y:S04]  /*19a30*/  LDL.LU R36, [R1+0x55c] ;  /* 0x00055c0001247983 */ /* 0x0083680000300800 */
[----:B------:R3:W-:Y:S01]  /*19a40*/  STL [R1+0x30], R37 ;  /* 0x0000302501007387 */ /* 0x0007e20000100800 */
[----:B------:R-:W-:-:S03]  /*19a50*/  IADD3.X R43, R43, UR11, RZ, P4, !PT ;  /* 0x0000000b2b2b7c10 */ /* 0x000fc6000a7fe4ff */
[----:B---3--:R1:W5:Y:S04]  /*19a60*/  LDL.LU R37, [R1+0x558] ;  /* 0x0005580001257983 */ /* 0x0083680000300800 */
[----:B------:R3:W-:Y:S01]  /*19a70*/  STL [R1+0x6c], R38 ;  /* 0x00006c2601007387 */ /* 0x0007e20000100800 */
[----:B------:R-:W-:-:S03]  /*19a80*/  IADD3 R124, P4, R124, UR14, RZ ;  /* 0x0000000e7c7c7c10 */ /* 0x000fc6000ff9e0ff */
        /* <DEDUP_REMOVED lines=89> */
[----:B--2---:R-:W-:-:S03]  /*1a020*/  IADD3 R118, P3, R118, UR14, RZ ;  /* 0x0000000e76767c10 */ /* 0x004fc6000ff7e0ff */
[----:B---3--:R1:W5:Y:S04]  /*1a030*/  LDL.LU R108, [R1+0x4dc] ;  /* 0x0004dc00016c7983 */ /* 0x0083680000300800 */
[----:B------:R2:W-:Y:S01]  /*1a040*/  STL [R1+0xb0], R109 ;  /* 0x0000b06d01007387 */ /* 0x0005e20000100800 */
[----:B------:R-:W-:-:S03]  /*1a050*/  IADD3.X R119, R119, UR11, RZ, P2, !PT ;  /* 0x0000000b77777c10 */ /* 0x000fc600097fe4ff */
[----:B--2---:R1:W5:Y:S04]  /*1a060*/  LDL.LU R109, [R1+0x4d8] ;  /* 0x0004d800016d7983 */ /* 0x0043680000300800 */
[----:B------:R2:W-:Y:S01]  /*1a070*/  STL [R1+0xec], R110 ;  /* 0x0000ec6e01007387 */ /* 0x0005e20000100800 */
[----:B------:R-:W-:-:S03]  /*1a080*/  IADD3 R52, P2, R52, UR14, RZ ;  /* 0x0000000e34347c10 */ /* 0x000fc6000ff5e0ff */
[----:B--2---:R1:W5:Y:S04]  /*1a090*/  LDL.LU R110, [R1+0x4d4] ;  /* 0x0004d400016e7983 */ /* 0x0043680000300800 */
        /* <DEDUP_REMOVED lines=55> */
[----:B----4-:R-:W-:-:S03]  /*1a410*/  IADD3.X R63, R63, UR11, RZ, P6, !PT ;  /* 0x0000000b3f3f7c10 */ /* 0x010fc6000b7fe4ff */
        /* <DEDUP_REMOVED lines=17> */
[----:B------:R-:W-:Y:S02]  /*1a530*/  IADD3.X R3, R3, UR11, RZ, P3, !PT ;  /* 0x0000000b03037c10 */ /* 0x000fe40009ffe4ff */
[----:B------:R-:W-:Y:S01]  /*1a540*/  IADD3 R131, P3, R131, UR14, RZ ;  /* 0x0000000e83837c10 */ /* 0x000fe2000ff7e0ff */
[----:B--2---:R1:W5:Y:S04]  /*1a550*/  LDL.LU R63, [R1+0x470] ;  /* 0x00047000013f7983 */ /* 0x0043680000300800 */
[----:B------:R2:W-:Y:S01]  /*1a560*/  STL [R1+0x154], R76 ;  /* 0x0001544c01007387 */ /* 0x0005e20000100800 */
[----:B------:R-:W-:-:S02]  /*1a570*/  IADD3.X R130, R130, UR11, RZ, P2, !PT ;  /* 0x0000000b82827c10 */ /* 0x000fc400097fe4ff */
[----:B------:R-:W-:Y:S01]  /*1a580*/  IADD3 R129, P2, R129, UR14, RZ ;  /* 0x0000000e81817c10 */ /* 0x000fe2000ff5e0ff */
        /* <DEDUP_REMOVED lines=17> */
[----:B------:R-:W-:Y:S04]  /*1a6a0*/  STL [R1+0x130], R3 ;  /* 0x0001300301007387 */ /* 0x000fe80000100800 */
[----:B------:R-:W-:Y:S04]  /*1a6b0*/  STL [R1+0x16c], R131 ;  /* 0x00016c8301007387 */ /* 0x000fe80000100800 */
[----:B------:R-:W-:Y:S04]  /*1a6c0*/  STL [R1+0x138], R130 ;  /* 0x0001388201007387 */ /* 0x000fe80000100800 */
[----:B------:R-:W-:Y:S01]  /*1a6d0*/  STL [R1+0x174], R129 ;  /* 0x0001748101007387 */ /* 0x000fe20000100800 */
[----:B------:R-:W-:-:S03]  /*1a6e0*/  IADD3.X R100, R100, UR11, RZ, P4, !PT ;  /* 0x0000000b64647c10 */ /* 0x000fc6000a7fe4ff */
[----:B------:R-:W-:Y:S01]  /*1a6f0*/  STL [R1+0x140], R128 ;  /* 0x0001408001007387 */ /* 0x000fe20000100800 */
[----:B------:R-:W-:-:S03]  /*1a700*/  IADD3 R99, P4, R99, UR14, RZ ;  /* 0x0000000e63637c10 */ /* 0x000fc6000ff9e0ff */
        /* <DEDUP_REMOVED lines=26> */
[----:B------:R-:W-:-:S03]  /*1a8b0*/  IADD3 R88, P5, R88, UR14, RZ ;  /* 0x0000000e58587c10 */ /* 0x000fc6000ffbe0ff */
[----:B------:R-:W-:Y:S01]  /*1a8c0*/  STL [R1+0x180], R92 ;  /* 0x0001805c01007387 */ /* 0x000fe20000100800 */
[----:B------:R-:W-:-:S03]  /*1a8d0*/  IADD3.X R87, R87, UR11, RZ, P4, !PT ;  /* 0x0000000b57577c10 */ /* 0x000fc6000a7fe4ff */
[----:B------:R-:W-:Y:S01]  /*1a8e0*/  STL [R1+0x1bc], R91 ;  /* 0x0001bc5b01007387 */ /* 0x000fe20000100800 */
[----:B------:R-:W-:-:S03]  /*1a8f0*/  IADD3 R86, P4, R86, UR14, RZ ;  /* 0x0000000e56567c10 */ /* 0x000fc6000ff9e0ff */
[----:B------:R2:W-:Y:S01]  /*1a900*/  STL [R1+0x190], R85 ;  /* 0x0001905501007387 */ /* 0x0005e20000100800 */
[----:B------:R-:W-:Y:S02]  /*1a910*/  IADD3.X R84, R84, UR11, RZ, P3, !PT ;  /* 0x0000000b54547c10 */ /* 0x000fe40009ffe4ff */
[----:B------:R-:W-:Y:S01]  /*1a920*/  IADD3 R75, P3, R75, UR14, RZ ;  /* 0x0000000e4b4b7c10 */ /* 0x000fe2000ff7e0ff */
[----:B------:R1:W-:Y:S01]  /*1a930*/  STL [R1+0x188], R90 ;  /* 0x0001885a01007387 */ /* 0x0003e20000100800 */
[----:B------:R-:W-:Y:S01]  /*1a940*/  IADD3.X R74, R74, UR11, RZ, P2, !PT ;  /* 0x0000000b4a4a7c10 */ /* 0x000fe200097fe4ff */
[----:B--2---:R-:W-:Y:S02]  /*1a950*/  IMAD.MOV.U32 R85, RZ, RZ, 0x7f ;  /* 0x0000007fff557424 */ /* 0x004fe400078e00ff */
[----:B------:R1:W-:Y:S01]  /*1a960*/  STL [R1+0x1c4], R89 ;  /* 0x0001c45901007387 */ /* 0x0003e20000100800 */
[----:B------:R-:W-:Y:S02]  /*1a970*/  IADD3.X R73, R73, UR11, RZ, P1, !PT ;  /* 0x0000000b49497c10 */ /* 0x000fe40008ffe4ff */
[----:B------:R-:W-:Y:S01]  /*1a980*/  IADD3 R85, R85, c[0x0][0x180], RZ ;  /* 0x0000600055557a10 */ /* 0x000fe20007ffe0ff */
[----:B------:R1:W-:Y:S01]  /*1a990*/  STL [R1+0x1cc], R88 ;  /* 0x0001cc5801007387 */ /* 0x0003e20000100800 */
[----:B------:R-:W-:-:S03]  /*1a9a0*/  IADD3.X R72, R72, UR11, RZ, P0, !PT ;  /* 0x0000000b48487c10 */ /* 0x000fc600087fe4ff */
[----:B------:R1:W-:Y:S01]  /*1a9b0*/  STL [R1+0x198], R87 ;  /* 0x0001985701007387 */ /* 0x0003e20000100800 */
[----:B------:R-:W-:-:S03]  /*1a9c0*/  IADD3.X R71, R71, UR11, RZ, P6, !PT ;  /* 0x0000000b47477c10 */ /* 0x000fc6000b7fe4ff */
[----:B------:R1:W-:Y:S01]  /*1a9d0*/  STL [R1+0x1d4], R86 ;  /* 0x0001d45601007387 */ /* 0x0003e20000100800 */
[----:B------:R-:W-:Y:S02]  /*1a9e0*/  SHF.R.S32.HI R6, RZ, 0x1f, R85 ;  /* 0x0000001fff067819 */ /* 0x000fe40000011455 */
[----:B------:R-:W-:Y:S01]  /*1a9f0*/  IADD3.X R68, R68, UR11, RZ, P3, !PT ;  /* 0x0000000b44447c10 */ /* 0x000fe20009ffe4ff */
[----:B------:R-:W2:Y:S01]  /*1aa00*/  S2R R3, SR_TID.X ;  /* 0x0000000000037919 */ /* 0x000ea20000002100 */
[----:B------:R-:W-:-:S03]  /*1aa10*/  IADD3.X R70, R70, UR11, RZ, P5, !PT ;  /* 0x0000000b46467c10 */ /* 0x000fc6000affe4ff */
[----:B------:R1:W-:Y:S01]  /*1aa20*/  STL [R1+0x1a0], R84 ;  /* 0x0001a05401007387 */ /* 0x0003e20000100800 */
[----:B------:R-:W-:-:S03]  /*1aa30*/  IADD3.X R69, R69, UR11, RZ, P4, !PT ;  /* 0x0000000b45457c10 */ /* 0x000fc6000a7fe4ff */
[----:B------:R1:W-:Y:S01]  /*1aa40*/  STL [R1+0x1dc], R75 ;  /* 0x0001dc4b01007387 */ /* 0x0003e20000100800 */
[----:B------:R-:W-:-:S03]  /*1aa50*/  LEA.HI R6, R6, R85, RZ, 0x7 ;  /* 0x0000005506067211 */ /* 0x000fc600078f38ff */
[----:B------:R1:W-:Y:S04]  /*1aa60*/  STL [R1+0x1a8], R74 ;  /* 0x0001a84a01007387 */ /* 0x0003e80000100800 */
[----:B------:R1:W-:Y:S04]  /*1aa70*/  STL [R1+0x1b0], R73 ;  /* 0x0001b04901007387 */ /* 0x0003e80000100800 */
[----:B------:R1:W-:Y:S04]  /*1aa80*/  STL [R1+0x1b8], R72 ;  /* 0x0001b84801007387 */ /* 0x0003e80000100800 */
[----:B------:R1:W-:Y:S01]  /*1aa90*/  STL [R1+0x1c0], R71 ;  /* 0x0001c04701007387 */ /* 0x0003e20000100800 */
[----:B------:R-:W-:-:S03]  /*1aaa0*/  SHF.R.S32.HI R6, RZ, 0x7, R6 ;  /* 0x00000007ff067819 */ /* 0x000fc60000011406 */
[----:B------:R1:W-:Y:S04]  /*1aab0*/  STL [R1+0x1d8], R68 ;  /* 0x0001d84401007387 */ /* 0x0003e80000100800 */
[----:B------:R1:W-:Y:S04]  /*1aac0*/  STL [R1+0x1c8], R70 ;  /* 0x0001c84601007387 */ /* 0x0003e80000100800 */
[----:B------:R1:W-:Y:S01]  /*1aad0*/  STL [R1+0x1d0], R69 ;  /* 0x0001d04501007387 */ /* 0x0003e20000100800 */
[----:B------:R-:W-:Y:S02]  /*1aae0*/  ISETP.NE.U32.AND P2, PT, R6, UR4, PT ;  /* 0x0000000406007c0c */ /* 0x000fe4000bf45070 */
[----:B--2---:R-:W-:-:S04]  /*1aaf0*/  SHF.R.U32.HI R3, RZ, 0x6, R3 ;  /* 0x00000006ff037819 */ /* 0x004fc80000011603 */
[----:B------:R-:W-:-:S07]  /*1ab00*/  SGXT.U32 R3, R3, 0x2 ;  /* 0x000000020303781a */ /* 0x000fce0000000000 */
[----:B-1----:R-:W-:Y:S01]  /*1ab10*/  @!P2 CALL.REL.NOINC `(.L_x_0) ;  /* 0x000000100000a944 */ /* 0x002fe20003c00000 */
[----:B------:R-:W-:Y:S05]  /*1ab20*/  BRA `(.L_x_1) ;  /* 0xffff7be000007947 */ /* 0x000fea000383ffff */
.L_x_0:
[----:B----4-:R-:W1:Y:S01]  /*1ab30*/  S2R R30, SR_TID.X ;  /* 0x00000000001e7919 */ /* 0x010e620000002100 */
[----:B------:R-:W-:-:S04]  /*1ab40*/  DEPBAR.LE SB0, 0x0 ;  /* 0x000080000000791a */ /* 0x000fc80000000000 */
[----:B-----5:R-:W-:Y:S02]  /*1ab50*/  IMAD.MOV.U32 R4, RZ, RZ, R76 ;  /* 0x000000ffff047224 */ /* 0x020fe400078e004c */
[----:B------:R-:W-:Y:S02]  /*1ab60*/  IMAD.MOV.U32 R5, RZ, RZ, R60 ;  /* 0x000000ffff057224 */ /* 0x000fe400078e003c */
[----:B------:R-:W-:Y:S02]  /*1ab70*/  IMAD.MOV.U32 R6, RZ, RZ, R80 ;  /* 0x000000ffff067224 */ /* 0x000fe400078e0050 */
[----:B------:R-:W-:Y:S02]  /*1ab80*/  IMAD.MOV.U32 R7, RZ, RZ, R120 ;  /* 0x000000ffff077224 */ /* 0x000fe400078e0078 */
[----:B------:R-:W-:Y:S02]  /*1ab90*/  IMAD.MOV.U32 R9, RZ, RZ, R61 ;  /* 0x000000ffff097224 */ /* 0x000fe400078e003d */
[----:B------:R-:W-:-:S02]  /*1aba0*/  IMAD.MOV.U32 R10, RZ, RZ, R81 ;  /* 0x000000ffff0a7224 */ /* 0x000fc400078e0051 */
[----:B------:R-:W-:Y:S02]  /*1abb0*/  IMAD.MOV.U32 R11, RZ, RZ, R121 ;  /* 0x000000ffff0b7224 */ /* 0x000fe400078e0079 */
[----:B------:R-:W-:Y:S02]  /*1abc0*/  IMAD.MOV.U32 R12, RZ, RZ, R78 ;  /* 0x000000ffff0c7224 */ /* 0x000fe400078e004e */
[----:B------:R-:W-:Y:S02]  /*1abd0*/  IMAD.MOV.U32 R13, RZ, RZ, R62 ;  /* 0x000000ffff0d7224 */ /* 0x000fe400078e003e */
[----:B------:R-:W-:Y:S02]  /*1abe0*/  IMAD.MOV.U32 R14, RZ, RZ, R82 ;  /* 0x000000ffff0e7224 */ /* 0x000fe400078e0052 */
[C---:B-1----:R-:W-:Y:S02]  /*1abf0*/  IMAD.SHL.U32 R29, R30.reuse, 0x40, RZ ;  /* 0x000000401e1d7824 */ /* 0x042fe400078e00ff */
[----:B------:R-:W-:-:S02]  /*1ac00*/  IMAD.SHL.U32 R31, R30, 0x20, RZ ;  /* 0x000000201e1f7824 */ /* 0x000fc400078e00ff */
[C---:B------:R-:W-:Y:S01]  /*1ac10*/  IMAD.SHL.U32 R8, R30.reuse, 0x800, RZ ;  /* 0x000008001e087824 */ /* 0x040fe200078e00ff */
[----:B------:R-:W-:Y:S01]  /*1ac20*/  LOP3.LUT R29, R29, 0x3800, RZ, 0xc0, !PT ;  /* 0x000038001d1d7812 */ /* 0x000fe200078ec0ff */
[----:B------:R-:W-:Y:S02]  /*1ac30*/  IMAD.SHL.U32 R30, R30, 0x4, RZ ;  /* 0x000000041e1e7824 */ /* 0x000fe400078e00ff */
[----:B------:R-:W-:Y:S01]  /*1ac40*/  IMAD.MOV.U32 R15, RZ, RZ, R122 ;  /* 0x000000ffff0f7224 */ /* 0x000fe200078e007a */
[----:B------:R-:W-:Y:S01]  /*1ac50*/  LOP3.LUT R29, R29, 0x60, R31, 0xf8, !PT ;  /* 0x000000601d1d7812 */ /* 0x000fe200078ef81f */
[----:B------:R-:W-:Y:S01]  /*1ac60*/  IMAD.MOV.U32 R120, RZ, RZ, R79 ;  /* 0x000000ffff787224 */ /* 0x000fe200078e004f */
[----:B------:R-:W-:Y:S01]  /*1ac70*/  LOP3.LUT R8, R8, 0xc000, RZ, 0xc0, !PT ;  /* 0x0000c00008087812 */ /* 0x000fe200078ec0ff */
[----:B------:R-:W-:Y:S01]  /*1ac80*/  IMAD.MOV.U32 R121, RZ, RZ, R63 ;  /* 0x000000ffff797224 */ /* 0x000fe200078e003f */
[----:B------:R-:W-:Y:S01]  /*1ac90*/  LOP3.LUT R29, R29, 0x70, R30, 0x78, !PT ;  /* 0x000000701d1d7812 */ /* 0x000fe200078e781e */
[----:B------:R-:W-:-:S02]  /*1aca0*/  IMAD.MOV.U32 R122, RZ, RZ, R83 ;  /* 0x000000ffff7a7224 */ /* 0x000fc400078e0053 */
[----:B------:R-:W-:Y:S02]  /*1acb0*/  IMAD.MOV.U32 R16, RZ, RZ, R65 ;  /* 0x000000ffff107224 */ /* 0x000fe400078e0041 */
[----:B------:R-:W-:Y:S01]  /*1acc0*/  IMAD.IADD R29, R8, 0x1, R29 ;  /* 0x00000001081d7824 */ /* 0x000fe200078e021d */
[----:B------:R-:W-:Y:S01]  /*1acd0*/  BAR.SYNC.DEFER_BLOCKING 0x0 ;  /* 0x0000000000007b1d */ /* 0x000fe20000010000 */
[----:B------:R-:W-:Y:S02]  /*1ace0*/  IMAD.MOV.U32 R8, RZ, RZ, R77 ;  /* 0x000000ffff087224 */ /* 0x000fe400078e004d */
[----:B------:R-:W-:Y:S02]  /*1acf0*/  IMAD.MOV.U32 R17, RZ, RZ, R53 ;  /* 0x000000ffff117224 */ /* 0x000fe400078e0035 */
[----:B------:R-:W-:Y:S02]  /*1ad00*/  IMAD.MOV.U32 R18, RZ, RZ, R117 ;  /* 0x000000ffff127224 */ /* 0x000fe400078e0075 */
[----:B------:R-:W-:-:S02]  /*1ad10*/  IMAD.MOV.U32 R19, RZ, RZ, R109 ;  /* 0x000000ffff137224 */ /* 0x000fc400078e006d */
[----:B------:R-:W-:Y:S02]  /*1ad20*/  IMAD.MOV.U32 R20, RZ, RZ, R66 ;  /* 0x000000ffff147224 */ /* 0x000fe400078e0042 */
[----:B------:R-:W-:Y:S02]  /*1ad30*/  IMAD.MOV.U32 R21, RZ, RZ, R54 ;  /* 0x000000ffff157224 */ /* 0x000fe400078e0036 */
[----:B------:R-:W-:Y:S02]  /*1ad40*/  IMAD.MOV.U32 R22, RZ, RZ, R118 ;  /* 0x000000ffff167224 */ /* 0x000fe400078e0076 */
[----:B------:R-:W-:Y:S01]  /*1ad50*/  IMAD.MOV.U32 R23, RZ, RZ, R110 ;  /* 0x000000ffff177224 */ /* 0x000fe200078e006e */
[----:B------:R-:W1:Y:S01]  /*1ad60*/  S2R R30, SR_TID.X ;  /* 0x00000000001e7919 */ /* 0x000e620000002100 */
[----:B------:R-:W-:Y:S02]  /*1ad70*/  IMAD.MOV.U32 R109, RZ, RZ, R55 ;  /* 0x000000ffff6d7224 */ /* 0x000fe400078e0037 */
[----:B------:R-:W-:-:S02]  /*1ad80*/  IMAD.MOV.U32 R110, RZ, RZ, R119 ;  /* 0x000000ffff6e7224 */ /* 0x000fc400078e0077 */
[----:B------:R-:W-:Y:S02]  /*1ad90*/  IMAD.MOV.U32 R24, RZ, RZ, R132 ;  /* 0x000000ffff187224 */ /* 0x000fe400078e0084 */
[----:B------:R-:W-:Y:S01]  /*1ada0*/  IMAD.MOV.U32 R25, RZ, RZ, R124 ;  /* 0x000000ffff197224 */ /* 0x000fe200078e007c */
[----:B------:R2:W-:Y:S01]  /*1adb0*/  STS.128 [R29], R4 ;  /* 0x000000041d007388 */ /* 0x0005e20000000c00 */
[----:B------:R-:W-:Y:S02]  /*1adc0*/  IMAD.MOV.U32 R26, RZ, RZ, R40 ;  /* 0x000000ffff1a7224 */ /* 0x000fe400078e0028 */
[----:B------:R-:W-:Y:S01]  /*1add0*/  IMAD.MOV.U32 R27, RZ, RZ, R36 ;  /* 0x000000ffff1b7224 */ /* 0x000fe200078e0024 */
[----:B------:R3:W-:Y:S01]  /*1ade0*/  STS.128 [R29+0x400], R8 ;  /* 0x000400081d007388 */ /* 0x0007e20000000c00 */
[----:B------:R-:W-:-:S03]  /*1adf0*/  IMAD.MOV.U32 R36, RZ, RZ, R135 ;  /* 0x000000ffff247224 */ /* 0x000fc600078e0087 */
[----:B------:R4:W-:Y:S04]  /*1ae00*/  STS.128 [R29+0x80], R12 ;  /* 0x0000800c1d007388 */ /* 0x0009e80000000c00 */
[----:B------:R-:W-:Y:S01]  /*1ae10*/  STS.128 [R29+0x480], R120 ;  /* 0x000480781d007388 */ /* 0x000fe20000000c00 */
[----:B--2---:R-:W-:Y:S02]  /*1ae20*/  IMAD.MOV.U32 R4, RZ, RZ, R64 ;  /* 0x000000ffff047224 */ /* 0x004fe400078e0040 */
[----:B------:R-:W-:Y:S02]  /*1ae30*/  IMAD.MOV.U32 R5, RZ, RZ, R52 ;  /* 0x000000ffff057224 */ /* 0x000fe400078e0034 */
[----:B------:R-:W-:Y:S02]  /*1ae40*/  IMAD.MOV.U32 R6, RZ, RZ, R116 ;  /* 0x000000ffff067224 */ /* 0x000fe400078e0074 */
[----:B------:R-:W-:-:S02]  /*1ae50*/  IMAD.MOV.U32 R7, RZ, RZ, R108 ;  /* 0x000000ffff077224 */ /* 0x000fc400078e006c */
[----:B------:R-:W-:Y:S02]  /*1ae60*/  IMAD.MOV.U32 R108, RZ, RZ, R67 ;  /* 0x000000ffff6c7224 */ /* 0x000fe400078e0043 */
[----:B---3--:R-:W-:Y:S01]  /*1ae70*/  IMAD.MOV.U32 R8, RZ, RZ, R48 ;  /* 0x000000ffff087224 */ /* 0x008fe200078e0030 */
[----:B------:R2:W-:Y:S01]  /*1ae80*/  STS.128 [R29+0x100], R4 ;  /* 0x000100041d007388 */ /* 0x0005e20000000c00 */
[----:B------:R-:W-:Y:S02]  /*1ae90*/  IMAD.MOV.U32 R9, RZ, RZ, R56 ;  /* 0x000000ffff097224 */ /* 0x000fe400078e0038 */
[----:B------:R-:W-:Y:S01]  /*1aea0*/  IMAD.MOV.U32 R10, RZ, RZ, R104 ;  /* 0x000000ffff0a7224 */ /* 0x000fe200078e0068 */
[----:B------:R-:W-:Y:S01]  /*1aeb0*/  STS.128 [R29+0x500], R16 ;  /* 0x000500101d007388 */ /* 0x000fe20000000c00 */
[----:B------:R-:W-:Y:S02]  /*1aec0*/  IMAD.MOV.U32 R11, RZ, RZ, R32 ;  /* 0x000000ffff0b7224 */ /* 0x000fe400078e0020 */
[----:B----4-:R-:W-:Y:S01]  /*1aed0*/  IMAD.MOV.U32 R12, RZ, RZ, R50 ;  /* 0x000000ffff0c7224 */ /* 0x010fe200078e0032 */
[----:B------:R3:W-:Y:S01]  /*1aee0*/  STS.128 [R29+0x180], R20 ;  /* 0x000180141d007388 */ /* 0x0007e20000000c00 */
[----:B------:R-:W-:-:S02]  /*1aef0*/  IMAD.MOV.U32 R13, RZ, RZ, R58 ;  /* 0x000000ffff0d7224 */ /* 0x000fc400078e003a */
[----:B------:R-:W-:Y:S01]  /*1af00*/  IMAD.MOV.U32 R14, RZ, RZ, R106 ;  /* 0x000000ffff0e7224 */ /* 0x000fe200078e006a */
[----:B------:R-:W-:Y:S01]  /*1af10*/  STS.128 [R29+0x580], R108 ;  /* 0x0005806c1d007388 */ /* 0x000fe20000000c00 */
[----:B------:R-:W-:Y:S02]  /*1af20*/  IMAD.MOV.U32 R15, RZ, RZ, R34 ;  /* 0x000000ffff0f7224 */ /* 0x000fe400078e0022 */
[----:B--2---:R-:W-:Y:S01]  /*1af30*/  IMAD.MOV.U32 R4, RZ, RZ, R49 ;  /* 0x000000ffff047224 */ /* 0x004fe200078e0031 */
[----:B------:R2:W-:Y:S01]  /*1af40*/  STS.128 [R29+0x200], R8 ;  /* 0x000200081d007388 */ /* 0x0005e20000000c00 */
[----:B------:R-:W-:Y:S02]  /*1af50*/  IMAD.MOV.U32 R5, RZ, RZ, R57 ;  /* 0x000000ffff057224 */ /* 0x000fe400078e0039 */
[----:B------:R-:W-:Y:S02]  /*1af60*/  IMAD.MOV.U32 R6, RZ, RZ, R105 ;  /* 0x000000ffff067224 */ /* 0x000fe400078e0069 */
[----:B------:R-:W-:Y:S01]  /*1af70*/  IMAD.MOV.U32 R7, RZ, RZ, R33 ;  /* 0x000000ffff077224 */ /* 0x000fe200078e0021 */
[----:B---3--:R-:W3:Y:S01]  /*1af80*/  LDL.LU R23, [R1+0x428] ;  /* 0x0004280001177983 */ /* 0x008ee20000300800 */
[----:B------:R-:W-:-:S02]  /*1af90*/  IMAD.MOV.U32 R16, RZ, RZ, R51 ;  /* 0x000000ffff107224 */ /* 0x000fc400078e0033 */
[----:B------:R-:W-:Y:S01]  /*1afa0*/  IMAD.MOV.U32 R17, RZ, RZ, R59 ;  /* 0x000000ffff117224 */ /* 0x000fe200078e003b */
[----:B------:R4:W-:Y:S01]  /*1afb0*/  STS.128 [R29+0x600], R4 ;  /* 0x000600041d007388 */ /* 0x0009e20000000c00 */
[----:B------:R-:W-:Y:S02]  /*1afc0*/  IMAD.MOV.U32 R18, RZ, RZ, R107 ;  /* 0x000000ffff127224 */ /* 0x000fe400078e006b */
[----:B------:R-:W-:Y:S01]  /*1afd0*/  IMAD.MOV.U32 R19, RZ, RZ, R35 ;  /* 0x000000ffff137224 */ /* 0x000fe200078e0023 */
[----:B------:R-:W-:Y:S01]  /*1afe0*/  STS.128 [R29+0x280], R12 ;  /* 0x0002800c1d007388 */ /* 0x000fe20000000c00 */
[----:B--2---:R-:W-:Y:S02]  /*1aff0*/  IMAD.MOV.U32 R8, RZ, RZ, R133 ;  /* 0x000000ffff087224 */ /* 0x004fe400078e0085 */
[----:B------:R-:W-:Y:S01]  /*1b000*/  IMAD.MOV.U32 R9, RZ, RZ, R125 ;  /* 0x000000ffff097224 */ /* 0x000fe200078e007d */
[----:B------:R-:W-:Y:S01]  /*1b010*/  STS.128 [R29+0x680], R16 ;  /* 0x000680101d007388 */ /* 0x000fe20000000c00 */
[----:B------:R-:W-:-:S02]  /*1b020*/  IMAD.MOV.U32 R10, RZ, RZ, R41 ;  /* 0x000000ffff0a7224 */ /* 0x000fc400078e0029 */
[----:B------:R-:W-:Y:S01]  /*1b030*/  IMAD.MOV.U32 R11, RZ, RZ, R37 ;  /* 0x000000ffff0b7224 */ /* 0x000fe200078e0025 */
[----:B------:R-:W-:Y:S01]  /*1b040*/  STS.128 [R29+0x300], R24 ;  /* 0x000300181d007388 */ /* 0x000fe20000000c00 */
[----:B------:R-:W-:Y:S02]  /*1b050*/  IMAD.MOV.U32 R37, RZ, RZ, R127 ;  /* 0x000000ffff257224 */ /* 0x000fe400078e007f */
[----:B----4-:R-:W-:Y:S01]  /*1b060*/  IMAD.MOV.U32 R4, RZ, RZ, R134 ;  /* 0x000000ffff047224 */ /* 0x010fe200078e0086 */
[----:B------:R-:W-:Y:S01]  /*1b070*/  STS.128 [R29+0x700], R8 ;  /* 0x000700081d007388 */ /* 0x000fe20000000c00 */
[----:B------:R-:W-:Y:S02]  /*1b080*/  IMAD.MOV.U32 R5, RZ, RZ, R126 ;  /* 0x000000ffff057224 */ /* 0x000fe400078e007e */
[----:B------:R-:W-:Y:S02]  /*1b090*/  IMAD.MOV.U32 R6, RZ, RZ, R42 ;  /* 0x000000ffff067224 */ /* 0x000fe400078e002a */
[----:B------:R-:W-:-:S02]  /*1b0a0*/  IMAD.MOV.U32 R7, RZ, RZ, R38 ;  /* 0x000000ffff077224 */ /* 0x000fc400078e0026 */
[----:B------:R-:W-:-:S03]  /*1b0b0*/  IMAD.MOV.U32 R38, RZ, RZ, R43 ;  /* 0x000000ffff267224 */ /* 0x000fc600078e002b */
[----:B------:R-:W-:Y:S04]  /*1b0c0*/  STS.128 [R29+0x380], R4 ;  /* 0x000380041d007388 */ /* 0x000fe80000000c00 */
[----:B------:R2:W-:Y:S01]  /*1b0d0*/  STS.128 [R29+0x780], R36 ;  /* 0x000780241d007388 */ /* 0x0005e20000000c00 */
[----:B-1----:R-:W-:Y:S01]  /*1b0e0*/  IMAD.SHL.U32 R2, R30, 0x2000, RZ ;  /* 0x000020001e027824 */ /* 0x002fe200078e00ff */
[----:B------:R-:W-:-:S04]  /*1b0f0*/  USHF.R.U32.HI UR5, URZ, 0x2, UR5 ;  /* 0x000000023f057899 */ /* 0x000fc80008011605 */
[----:B------:R-:W-:Y:S02]  /*1b100*/  LOP3.LUT R2, R2, 0xc000, RZ, 0xc0, !PT ;  /* 0x0000c00002027812 */ /* 0x000fe400078ec0ff */
[----:B--2---:R-:W-:-:S05]  /*1b110*/  LOP3.LUT R29, R30, 0x7f, RZ, 0xc0, !PT ;  /* 0x0000007f1e1d7812 */ /* 0x004fca00078ec0ff */
[----:B------:R-:W-:-:S05]  /*1b120*/  IMAD R2, R29, 0x10, R2 ;  /* 0x000000101d027824 */ /* 0x000fca00078e0202 */
[----:B------:R-:W-:Y:S01]  /*1b130*/  LOP3.LUT R115, R2, UR5, RZ, 0x3c, !PT ;  /* 0x0000000502737c12 */ /* 0x000fe2000f8e3cff */
[----:B------:R-:W-:Y:S03]  /*1b140*/  BAR.SYNC.DEFER_BLOCKING 0x0 ;  /* 0x0000000000007b1d */ /* 0x000fe60000010000 */
[----:B------:R-:W-:Y:S02]  /*1b150*/  LOP3.LUT R116, R115, 0x40, RZ, 0x3c, !PT ;  /* 0x0000004073747812 */ /* 0x000fe400078e3cff */
[C---:B------:R-:W-:Y:S02]  /*1b160*/  LOP3.LUT R20, R0.reuse, R3, RZ, 0xfc, !PT ;  /* 0x0000000300147212 */ /* 0x040fe400078efcff */
[C-C-:B------:R-:W-:Y:S01]  /*1b170*/  LOP3.LUT R22, R0.reuse, 0x4, R3.reuse, 0xfe, !PT ;  /* 0x0000000400167812 */ /* 0x140fe200078efe03 */
[----:B------:R-:W1:Y:S04]  /*1b180*/  LDS.128 R16, [R115] ;  /* 0x0000000073107984 */ /* 0x000e680000000c00 */
[----:B------:R-:W2:Y:S04]  /*1b190*/  LDS.128 R4, [R116] ;  /* 0x0000000074047984 */ /* 0x000ea80000000c00 */
[----:B------:R-:W4:Y:S04]  /*1b1a0*/  LDS.128 R12, [R115+0x800] ;  /* 0x00080000730c7984 */ /* 0x000f280000000c00 */
[----:B------:R-:W1:Y:S01]  /*1b1b0*/  LDS.128 R8, [R116+0x800] ;  /* 0x0008000074087984 */ /* 0x000e620000000c00 */
[----:B------:R-:W-:-:S02]  /*1b1c0*/  LOP3.LUT R21, R0, 0x8, R3, 0xfe, !PT ;  /* 0x0000000800157812 */ /* 0x000fc400078efe03 */
[C-C-:B------:R-:W-:Y:S01]  /*1b1d0*/  LOP3.LUT R32, R0.reuse, 0xc, R3.reuse, 0xfe, !PT ;  /* 0x0000000c00207812 */ /* 0x140fe200078efe03 */
[----:B------:R-:W1:Y:S01]  /*1b1e0*/  LDS.128 R28, [R115+0x1000] ;  /* 0x00100000731c7984 */ /* 0x000e620000000c00 */
[C-C-:B------:R-:W-:Y:S02]  /*1b1f0*/  LOP3.LUT R44, R0.reuse, 0x10, R3.reuse, 0xfe, !PT ;  /* 0x00000010002c7812 */ /* 0x140fe400078efe03 */
[C-C-:B------:R-:W-:Y:S02]  /*1b200*/  LOP3.LUT R43, R0.reuse, 0x14, R3.reuse, 0xfe, !PT ;  /* 0x00000014002b7812 */ /* 0x140fe400078efe03 */
[C-C-:B------:R-:W-:Y:S02]  /*1b210*/  LOP3.LUT R42, R0.reuse, 0x18, R3.reuse, 0xfe, !PT ;  /* 0x00000018002a7812 */ /* 0x140fe400078efe03 */
[C-C-:B------:R-:W-:Y:S02]  /*1b220*/  LOP3.LUT R50, R0.reuse, 0x1c, R3.reuse, 0xfe, !PT ;  /* 0x0000001c00327812 */ /* 0x140fe400078efe03 */
[----:B------:R-:W-:-:S02]  /*1b230*/  LOP3.LUT R57, R0, 0x20, R3, 0xfe, !PT ;  /* 0x0000002000397812 */ /* 0x000fc400078efe03 */
[C-C-:B------:R-:W-:Y:S02]  /*1b240*/  LOP3.LUT R56, R0.reuse, 0x24, R3.reuse, 0xfe, !PT ;  /* 0x0000002400387812 */ /* 0x140fe400078efe03 */
        /* <DEDUP_REMOVED lines=52> */
[C-C-:B------:R-:W-:Y:S01]  /*1b590*/  LOP3.LUT R2, R0.reuse, 0xf8, R3.reuse, 0xfe, !PT ;  /* 0x000000f800027812 */ /* 0x140fe200078efe03 */
[----:B------:R-:W1:Y:S01]  /*1b5a0*/  LDS.128 R24, [R116+0x1000] ;  /* 0x0010000074187984 */ /* 0x000e620000000c00 */
[----:B------:R-:W-:Y:S01]  /*1b5b0*/  LOP3.LUT R0, R0, 0xfc, R3, 0xfe, !PT ;  /* 0x000000fc00007812 */ /* 0x000fe200078efe03 */
[----:B------:R-:W-:-:S02]  /*1b5c0*/  IMAD R33, R22, c[0x0][0x198], RZ ;  /* 0x0000660016217a24 */ /* 0x000fc400078e02ff */
[----:B------:R-:W-:Y:S01]  /*1b5d0*/  IMAD R34, R21, c[0x0][0x198], RZ ;  /* 0x0000660015227a24 */ /* 0x000fe200078e02ff */
[----:B------:R-:W-:Y:S01]  /*1b5e0*/  LDS.128 R64, [R115+0x3800] ;  /* 0x0038000073407984 */ /* 0x000fe20000000c00 */
[----:B------:R-:W-:Y:S01]  /*1b5f0*/  IMAD R51, R44, c[0x0][0x198], RZ ;  /* 0x000066002c337a24 */ /* 0x000fe200078e02ff */
[C---:B---3--:R-:W-:Y:S01]  /*1b600*/  ISETP.GE.AND P0, PT, R23.reuse, c[0x0][0x178], PT ;  /* 0x00005e0017007a0c */ /* 0x048fe20003f06270 */
[----:B------:R-:W-:-:S03]  /*1b610*/  IMAD R23, R23, c[0x0][0x194], RZ ;  /* 0x0000650017177a24 */ /* 0x000fc600078e02ff */
[C---:B------:R-:W-:Y:S01]  /*1b620*/  ISETP.LT.AND P2, PT, R20.reuse, c[0x0][0x17c], !P0 ;  /* 0x00005f0014007a0c */ /* 0x040fe20004741270 */
[----:B------:R-:W-:Y:S01]  /*1b630*/  IMAD R20, R20, c[0x0][0x198], RZ ;  /* 0x0000660014147a24 */ /* 0x000fe200078e02ff */
[----:B------:R-:W-:-:S04]  /*1b640*/  LEA R68, P1, R23, c[0x0][0x170], 0x2 ;  /* 0x00005c0017447a11 */ /* 0x000fc800078210ff */
[----:B------:R-:W-:Y:S02]  /*1b650*/  LEA.HI.X.SX32 R3, R23, c[0x0][0x174], 0x2, P1 ;  /* 0x00005d0017037a11 */ /* 0x000fe400008f16ff */
[-C--:B------:R-:W-:Y:S02]  /*1b660*/  LEA R36, P1, R20, R68.reuse, 0x2 ;  /* 0x0000004414247211 */ /* 0x080fe400078210ff */
[----:B------:R-:W-:Y:S02]  /*1b670*/  ISETP.LT.AND P3, PT, R22, c[0x0][0x17c], !P0 ;  /* 0x00005f0016007a0c */ /* 0x000fe40004761270 */
[----:B------:R-:W-:Y:S02]  /*1b680*/  ISETP.LT.AND P4, PT, R21, c[0x0][0x17c], !P0 ;  /* 0x00005f0015007a0c */ /* 0x000fe40004781270 */
[----:B------:R-:W-:Y:S02]  /*1b690*/  LEA.HI.X.SX32 R37, R20, R3, 0x2, P1 ;  /* 0x0000000314257211 */ /* 0x000fe400008f16ff */
[----:B------:R-:W3:Y:S01]  /*1b6a0*/  LDS.128 R20, [R115+0x1800] ;  /* 0x0018000073147984 */ /* 0x000ee20000000c00 */
[C---:B------:R-:W-:Y:S01]  /*1b6b0*/  ISETP.LT.AND P1, PT, R32.reuse, c[0x0][0x17c], !P0 ;  /* 0x00005f0020007a0c */ /* 0x040fe20004721270 */
[----:B------:R-:W-:Y:S01]  /*1b6c0*/  IMAD R32, R32, c[0x0][0x198], RZ ;  /* 0x0000660020207a24 */ /* 0x000fe200078e02ff */
[-C--:B------:R-:W-:Y:S01]  /*1b6d0*/  LEA R38, P5, R33, R68.reuse, 0x2 ;  /* 0x0000004421267211 */ /* 0x080fe200078a10ff */
[----:B-1----:R1:W-:Y:S01]  /*1b6e0*/  @P2 STG.E [R36.64], R16 ;  /* 0x0000001024002986 */ /* 0x0023e2000c10190c */
[----:B------:R-:W-:-:S02]  /*1b6f0*/  LEA R40, P6, R34, R68, 0x2 ;  /* 0x0000004422287211 */ /* 0x000fc400078c10ff */
[----:B------:R-:W-:Y:S02]  /*1b700*/  LEA R48, P2, R32, R68, 0x2 ;  /* 0x0000004420307211 */ /* 0x000fe400078410ff */
[-C--:B------:R-:W-:Y:S02]  /*1b710*/  LEA.HI.X.SX32 R39, R33, R3.reuse, 0x2, P5 ;  /* 0x0000000321277211 */ /* 0x080fe400028f16ff */
[-C--:B------:R-:W-:Y:S02]  /*1b720*/  LEA.HI.X.SX32 R41, R34, R3.reuse, 0x2, P6 ;  /* 0x0000000322297211 */ /* 0x080fe400030f16ff */
[----:B------:R-:W-:Y:S01]  /*1b730*/  LEA.HI.X.SX32 R49, R32, R3, 0x2, P2 ;  /* 0x0000000320317211 */ /* 0x000fe200010f16ff */
[----:B--2---:R2:W-:Y:S01]  /*1b740*/  @P3 STG.E [R38.64], R4 ;  /* 0x0000000426003986 */ /* 0x0045e2000c10190c */
[----:B------:R-:W-:Y:S01]  /*1b750*/  ISETP.LT.AND P3, PT, R44, c[0x0][0x17c], !P0 ;  /* 0x00005f002c007a0c */ /* 0x000fe20004761270 */
[C---:B-1----:R-:W-:Y:S02]  /*1b760*/  IMAD R16, R43.reuse, c[0x0][0x198], RZ ;  /* 0x000066002b107a24 */ /* 0x042fe400078e02ff */
[----:B------:R-:W1:Y:S01]  /*1b770*/  LDS.128 R32, [R116+0x1800] ;  /* 0x0018000074207984 */ /* 0x000e620000000c00 */
[----:B------:R-:W-:-:S03]  /*1b780*/  ISETP.LT.AND P2, PT, R43, c[0x0][0x17c], !P0 ;  /* 0x00005f002b007a0c */ /* 0x000fc60004741270 */
[----:B----4-:R-:W-:Y:S01]  /*1b790*/  @P4 STG.E [R40.64], R12 ;  /* 0x0000000c28004986 */ /* 0x010fe2000c10190c */
[----:B------:R-:W-:-:S03]  /*1b7a0*/  LEA R52, P4, R51, R68, 0x2 ;  /* 0x0000004433347211 */ /* 0x000fc600078810ff */
[----:B------:R-:W4:Y:S01]  /*1b7b0*/  LDS.128 R44, [R115+0x2000] ;  /* 0x00200000732c7984 */ /* 0x000f220000000c00 */
[----:B--2---:R-:W-:-:S03]  /*1b7c0*/  IMAD R4, R42, c[0x0][0x198], RZ ;  /* 0x000066002a047a24 */ /* 0x004fc600078e02ff */
[----:B------:R2:W-:Y:S01]  /*1b7d0*/  @P1 STG.E [R48.64], R8 ;  /* 0x0000000830001986 */ /* 0x0005e2000c10190c */
[----:B------:R-:W-:Y:S02]  /*1b7e0*/  ISETP.LT.AND P1, PT, R42, c[0x0][0x17c], !P0 ;  /* 0x00005f002a007a0c */ /* 0x000fe40004721270 */
[-C--:B------:R-:W-:Y:S01]  /*1b7f0*/  LEA.HI.X.SX32 R53, R51, R3.reuse, 0x2, P4 ;  /* 0x0000000333357211 */ /* 0x080fe200020f16ff */
[----:B------:R-:W1:Y:S01]  /*1b800*/  LDS.128 R40, [R116+0x2000] ;  /* 0x0020000074287984 */ /* 0x000e620000000c00 */
[-C--:B------:R-:W-:Y:S02]  /*1b810*/  LEA R54, P4, R16, R68.reuse, 0x2 ;  /* 0x0000004410367211 */ /* 0x080fe400078810ff */
[-C--:B------:R-:W-:Y:S01]  /*1b820*/  LEA R60, P6, R4, R68.reuse, 0x2 ;  /* 0x00000044043c7211 */ /* 0x080fe200078c10ff */
[----:B------:R-:W4:Y:S01]  /*1b830*/  LDS.128 R36, [R115+0x2800] ;  /* 0x0028000073247984 */ /* 0x000f220000000c00 */
[-C--:B------:R-:W-:Y:S02]  /*1b840*/  LEA.HI.X.SX32 R55, R16, R3.reuse, 0x2, P4 ;  /* 0x0000000310377211 */ /* 0x080fe400020f16ff */
[-C--:B------:R-:W-:Y:S01]  /*1b850*/  LEA.HI.X.SX32 R61, R4, R3.reuse, 0x2, P6 ;  /* 0x00000003043d7211 */ /* 0x080fe200030f16ff */
[C---:B------:R-:W-:Y:S01]  /*1b860*/  IMAD R4, R50.reuse, c[0x0][0x198], RZ ;  /* 0x0000660032047a24 */ /* 0x040fe200078e02ff */
[----:B------:R-:W-:Y:S01]  /*1b870*/  ISETP.LT.AND P5, PT, R50, c[0x0][0x17c], !P0 ;  /* 0x00005f0032007a0c */ /* 0x000fe200047a1270 */
[----:B------:R-:W-:Y:S04]  /*1b880*/  @P3 STG.E [R52.64], R28 ;  /* 0x0000001c34003986 */ /* 0x000fe8000c10190c */
[----:B------:R-:W4:Y:S04]  /*1b890*/  LDS.128 R48, [R116+0x2800] ;  /* 0x0028000074307984 */ /* 0x000f280000000c00 */
[----:B------:R-:W-:Y:S04]  /*1b8a0*/  @P2 STG.E [R54.64], R24 ;  /* 0x0000001836002986 */ /* 0x000fe8000c10190c */
[----:B---3--:R-:W-:Y:S01]  /*1b8b0*/  @P1 STG.E [R60.64], R20 ;  /* 0x000000143c001986 */ /* 0x008fe2000c10190c */
[C---:B------:R-:W-:Y:S01]  /*1b8c0*/  LEA R82, P1, R4.reuse, R68, 0x2 ;  /* 0x0000004404527211 */ /* 0x040fe200078210ff */
[C---:B--2---:R-:W-:Y:S01]  /*1b8d0*/  IMAD R8, R57.reuse, c[0x0][0x198], RZ ;  /* 0x0000660039087a24 */ /* 0x044fe200078e02ff */
[----:B------:R-:W-:Y:S01]  /*1b8e0*/  ISETP.LT.AND P4, PT, R57, c[0x0][0x17c], !P0 ;  /* 0x00005f0039007a0c */ /* 0x000fe20004781270 */
[----:B------:R-:W-:Y:S01]  /*1b8f0*/  LDS.128 R52, [R116+0x3000] ;  /* 0x0030000074347984 */ /* 0x000fe20000000c00 */
[----:B------:R-:W-:Y:S01]  /*1b900*/  LEA.HI.X.SX32 R83, R4, R3, 0x2, P1 ;  /* 0x0000000304537211 */ /* 0x000fe200008f16ff */
[C---:B------:R-:W-:Y:S01]  /*1b910*/  IMAD R4, R56.reuse, c[0x0][0x198], RZ ;  /* 0x0000660038047a24 */ /* 0x040fe200078e02ff */
[----:B------:R-:W-:-:S02]  /*1b920*/  ISETP.LT.AND P2, PT, R56, c[0x0][0x17c], !P0 ;  /* 0x00005f0038007a0c */ /* 0x000fc40004741270 */
[----:B------:R-:W2:Y:S01]  /*1b930*/  LDS.128 R56, [R115+0x3000] ;  /* 0x0030000073387984 */ /* 0x000ea20000000c00 */
[C---:B------:R-:W-:Y:S01]  /*1b940*/  ISETP.LT.AND P3, PT, R62.reuse, c[0x0][0x17c], !P0 ;  /* 0x00005f003e007a0c */ /* 0x040fe20004761270 */
[----:B------:R-:W-:Y:S01]  /*1b950*/  IMAD R12, R62, c[0x0][0x198], RZ ;  /* 0x000066003e0c7a24 */ /* 0x000fe200078e02ff */
[CC--:B------:R-:W-:Y:S01]  /*1b960*/  LEA R84, P1, R8.reuse, R68.reuse, 0x2 ;  /* 0x0000004408547211 */ /* 0x0c0fe200078210ff */
[----:B------:R-:W3:Y:S03]  /*1b970*/  LDS.128 R60, [R116+0x3800] ;  /* 0x00380000743c7984 */ /* 0x000ee60000000c00 */
[----:B------:R-:W-:Y:S01]  /*1b980*/  LEA.HI.X.SX32 R85, R8, R3, 0x2, P1 ;  /* 0x0000000308557211 */ /* 0x000fe200008f16ff */
[----:B------:R-:W-:Y:S01]  /*1b990*/  IMAD R8, R87, c[0x0][0x198], RZ ;  /* 0x0000660057087a24 */ /* 0x000fe200078e02ff */
[----:B-1----:R1:W-:Y:S01]  /*1b9a0*/  @P5 STG.E [R82.64], R32 ;  /* 0x0000002052005986 */ /* 0x0023e2000c10190c */
[----:B------:R-:W-:-:S02]  /*1b9b0*/  LEA R86, P5, R4, R68, 0x2 ;  /* 0x0000004404567211 */ /* 0x000fc400078a10ff */
[----:B------:R-:W-:Y:S01]  /*1b9c0*/  ISETP.LT.AND P1, PT, R87, c[0x0][0x17c], !P0 ;  /* 0x00005f0057007a0c */ /* 0x000fe20004721270 */
[----:B----4-:R4:W-:Y:S01]  /*1b9d0*/  @P4 STG.E [R84.64], R44 ;  /* 0x0000002c54004986 */ /* 0x0109e2000c10190c */
[-C--:B------:R-:W-:Y:S02]  /*1b9e0*/  LEA R88, P6, R12, R68.reuse, 0x2 ;  /* 0x000000440c587211 */ /* 0x080fe400078c10ff */
[-C--:B------:R-:W-:Y:S02]  /*1b9f0*/  LEA.HI.X.SX32 R87, R4, R3.reuse, 0x2, P5 ;  /* 0x0000000304577211 */ /* 0x080fe400028f16ff */
[----:B-1----:R-:W-:Y:S02]  /*1ba00*/  LEA R82, P4, R8, R68, 0x2 ;  /* 0x0000004408527211 */ /* 0x002fe400078810ff */
[-C--:B------:R-:W-:Y:S02]  /*1ba10*/  LEA.HI.X.SX32 R89, R12, R3.reuse, 0x2, P6 ;  /* 0x000000030c597211 */ /* 0x080fe400030f16ff */
[----:B------:R-:W-:-:S02]  /*1ba20*/  LEA.HI.X.SX32 R83, R8, R3, 0x2, P4 ;  /* 0x0000000308537211 */ /* 0x000fc400020f16ff */
[C---:B------:R-:W-:Y:S01]  /*1ba30*/  ISETP.LT.AND P4, PT, R110.reuse, c[0x0][0x17c], !P0 ;  /* 0x00005f006e007a0c */ /* 0x040fe20004781270 */
[----:B------:R-:W-:Y:S01]  /*1ba40*/  IMAD R110, R110, c[0x0][0x198], RZ ;  /* 0x000066006e6e7a24 */ /* 0x000fe200078e02ff */
[----:B------:R1:W-:Y:S01]  /*1ba50*/  @P2 STG.E [R86.64], R40 ;  /* 0x0000002856002986 */ /* 0x0003e2000c10190c */
[----:B------:R-:W-:-:S03]  /*1ba60*/  IMAD R4, R90, c[0x0][0x198], RZ ;  /* 0x000066005a047a24 */ /* 0x000fc600078e02ff */
[----:B------:R-:W-:Y:S01]  /*1ba70*/  @P3 STG.E [R88.64], R36 ;  /* 0x0000002458003986 */ /* 0x000fe2000c10190c */
[----:B------:R-:W-:Y:S01]  /*1ba80*/  ISETP.LT.AND P3, PT, R90, c[0x0][0x17c], !P0 ;  /* 0x00005f005a007a0c */ /* 0x000fe20004761270 */
[C---:B------:R-:W-:Y:S01]  /*1ba90*/  IMAD R8, R91.reuse, c[0x0][0x198], RZ ;  /* 0x000066005b087a24 */ /* 0x040fe200078e02ff */
[CC--:B------:R-:W-:Y:S01]  /*1baa0*/  LEA R90, P2, R110.reuse, R68.reuse, 0x2 ;  /* 0x000000446e5a7211 */ /* 0x0c0fe200078410ff */
[----:B------:R3:W-:Y:S01]  /*1bab0*/  @P1 STG.E [R82.64], R48 ;  /* 0x0000003052001986 */ /* 0x0007e2000c10190c */
[----:B------:R-:W-:Y:S02]  /*1bac0*/  ISETP.LT.AND P1, PT, R91, c[0x0][0x17c], !P0 ;  /* 0x00005f005b007a0c */ /* 0x000fe40004721270 */
[-C--:B------:R-:W-:Y:S02]  /*1bad0*/  LEA.HI.X.SX32 R91, R110, R3.reuse, 0x2, P2 ;  /* 0x000000036e5b7211 */ /* 0x080fe400010f16ff */
[-C--:B----4-:R-:W-:Y:S02]  /*1bae0*/  LEA R84, P5, R4, R68.reuse, 0x2 ;  /* 0x0000004404547211 */ /* 0x090fe400078a10ff */
[C---:B------:R-:W-:Y:S01]  /*1baf0*/  ISETP.LT.AND P2, PT, R109.reuse, c[0x0][0x17c], !P0 ;  /* 0x00005f006d007a0c */ /* 0x040fe20004741270 */
[----:B------:R-:W-:Y:S01]  /*1bb00*/  IMAD R109, R109, c[0x0][0x198], RZ ;  /* 0x000066006d6d7a24 */ /* 0x000fe200078e02ff */
[----:B-1----:R-:W-:Y:S01]  /*1bb10*/  LEA R86, P6, R8, R68, 0x2 ;  /* 0x0000004408567211 */ /* 0x002fe200078c10ff */
[----:B--2---:R-:W-:Y:S01]  /*1bb20*/  @P4 STG.E [R90.64], R56 ;  /* 0x000000385a004986 */ /* 0x004fe2000c10190c */
[----:B------:R-:W-:-:S02]  /*1bb30*/  LEA.HI.X.SX32 R85, R4, R3, 0x2, P5 ;  /* 0x0000000304557211 */ /* 0x000fc400028f16ff */
[-C--:B------:R-:W-:Y:S02]  /*1bb40*/  LEA.HI.X.SX32 R87, R8, R3.reuse, 0x2, P6 ;  /* 0x0000000308577211 */ /* 0x080fe400030f16ff */
[C---:B------:R-:W-:Y:S01]  /*1bb50*/  ISETP.LT.AND P5, PT, R108.reuse, c[0x0][0x17c], !P0 ;  /* 0x00005f006c007a0c */ /* 0x040fe200047a1270 */
[----:B------:R-:W-:Y:S01]  /*1bb60*/  IMAD R108, R108, c[0x0][0x198], RZ ;  /* 0x000066006c6c7a24 */ /* 0x000fe200078e02ff */
[CC--:B---3--:R-:W-:Y:S01]  /*1bb70*/  LEA R82, P4, R109.reuse, R68.reuse, 0x2 ;  /* 0x000000446d527211 */ /* 0x0c8fe200078810ff */
[----:B------:R1:W-:Y:S03]  /*1bb80*/  @P3 STG.E [R84.64], R52 ;  /* 0x0000003454003986 */ /* 0x0003e6000c10190c */
[----:B------:R-:W-:Y:S01]  /*1bb90*/  LEA.HI.X.SX32 R83, R109, R3, 0x2, P4 ;  /* 0x000000036d537211 */ /* 0x000fe200020f16ff */
[----:B------:R-:W-:Y:S01]  /*1bba0*/  @P1 STG.E [R86.64], R64 ;  /* 0x0000004056001986 */ /* 0x000fe2000c10190c */
[----:B------:R-:W-:-:S02]  /*1bbb0*/  LEA R88, P3, R108, R68, 0x2 ;  /* 0x000000446c587211 */ /* 0x000fc400078610ff */
[C---:B------:R-:W-:Y:S01]  /*1bbc0*/  ISETP.LT.AND P1, PT, R107.reuse, c[0x0][0x17c], !P0 ;  /* 0x00005f006b007a0c */ /* 0x040fe20004721270 */
[----:B------:R-:W-:Y:S01]  /*1bbd0*/  IMAD R107, R107, c[0x0][0x198], RZ ;  /* 0x000066006b6b7a24 */ /* 0x000fe200078e02ff */
[----:B------:R2:W-:Y:S01]  /*1bbe0*/  @P2 STG.E [R82.64], R60 ;  /* 0x0000003c52002986 */ /* 0x0005e2000c10190c */
[-C--:B------:R-:W-:Y:S02]  /*1bbf0*/  LEA.HI.X.SX32 R89, R108, R3.reuse, 0x2, P3 ;  /* 0x000000036c597211 */ /* 0x080fe400018f16ff */
[C---:B------:R-:W-:Y:S01]  /*1bc00*/  ISETP.LT.AND P2, PT, R106.reuse, c[0x0][0x17c], !P0 ;  /* 0x00005f006a007a0c */ /* 0x040fe20004741270 */
[----:B------:R-:W-:Y:S01]  /*1bc10*/  IMAD R106, R106, c[0x0][0x198], RZ ;  /* 0x000066006a6a7a24 */ /* 0x000fe200078e02ff */
[C---:B------:R-:W-:Y:S01]  /*1bc20*/  ISETP.LT.AND P3, PT, R105.reuse, c[0x0][0x17c], !P0 ;  /* 0x00005f0069007a0c */ /* 0x040fe20004761270 */
[----:B------:R-:W-:Y:S01]  /*1bc30*/  IMAD R105, R105, c[0x0][0x198], RZ ;  /* 0x0000660069697a24 */ /* 0x000fe200078e02ff */
[C---:B-1----:R-:W-:Y:S01]  /*1bc40*/  LEA R84, P4, R107.reuse, R68, 0x2 ;  /* 0x000000446b547211 */ /* 0x042fe200078810ff */
[----:B------:R1:W-:Y:S03]  /*1bc50*/  @P5 STG.E [R88.64], R17 ;  /* 0x0000001158005986 */ /* 0x0003e6000c10190c */
[----:B------:R-:W-:-:S02]  /*1bc60*/  LEA.HI.X.SX32 R85, R107, R3, 0x2, P4 ;  /* 0x000000036b557211 */ /* 0x000fc400020f16ff */
[-C--:B--2---:R-:W-:Y:S02]  /*1bc70*/  LEA R82, P6, R106, R68.reuse, 0x2 ;  /* 0x000000446a527211 */ /* 0x084fe400078c10ff */
[CC--:B------:R-:W-:Y:S02]  /*1bc80*/  LEA R86, P5, R105.reuse, R68.reuse, 0x2 ;  /* 0x0000004469567211 */ /* 0x0c0fe400078a10ff */
[C---:B------:R-:W-:Y:S01]  /*1bc90*/  ISETP.LT.AND P4, PT, R104.reuse, c[0x0][0x17c], !P0 ;  /* 0x00005f0068007a0c */ /* 0x040fe20004781270 */
[----:B------:R-:W-:Y:S01]  /*1bca0*/  IMAD R104, R104, c[0x0][0x198], RZ ;  /* 0x0000660068687a24 */ /* 0x000fe200078e02ff */
[-C--:B------:R-:W-:Y:S01]  /*1bcb0*/  LEA.HI.X.SX32 R83, R106, R3.reuse, 0x2, P6 ;  /* 0x000000036a537211 */ /* 0x080fe200030f16ff */
[----:B------:R2:W-:Y:S01]  /*1bcc0*/  @P1 STG.E [R84.64], R5 ;  /* 0x0000000554001986 */ /* 0x0005e2000c10190c */
[-C--:B------:R-:W-:Y:S02]  /*1bcd0*/  LEA.HI.X.SX32 R87, R105, R3.reuse, 0x2, P5 ;  /* 0x0000000369577211 */ /* 0x080fe400028f16ff */
[C---:B------:R-:W-:Y:S01]  /*1bce0*/  ISETP.LT.AND P5, PT, R103.reuse, c[0x0][0x17c], !P0 ;  /* 0x00005f0067007a0c */ /* 0x040fe200047a1270 */
[----:B------:R-:W-:Y:S01]  /*1bcf0*/  IMAD R103, R103, c[0x0][0x198], RZ ;  /* 0x0000660067677a24 */ /* 0x000fe200078e02ff */
[CC--:B------:R-:W-:Y:S01]  /*1bd00*/  LEA R90, P1, R104.reuse, R68.reuse, 0x2 ;  /* 0x00000044685a7211 */ /* 0x0c0fe200078210ff */
[----:B------:R-:W-:Y:S03]  /*1bd10*/  @P2 STG.E [R82.64], R13 ;  /* 0x0000000d52002986 */ /* 0x000fe6000c10190c */
[-C--:B------:R-:W-:Y:S01]  /*1bd20*/  LEA.HI.X.SX32 R91, R104, R3.reuse, 0x2, P1 ;  /* 0x00000003685b7211 */ /* 0x080fe200008f16ff */
[----:B------:R3:W-:Y:S01]  /*1bd30*/  @P3 STG.E [R86.64], R9 ;  /* 0x0000000956003986 */ /* 0x0007e2000c10190c */
[C---:B------:R-:W-:Y:S01]  /*1bd40*/  ISETP.LT.AND P1, PT, R102.reuse, c[0x0][0x17c], !P0 ;  /* 0x00005f0066007a0c */ /* 0x040fe20004721270 */
[----:B------:R-:W-:Y:S01]  /*1bd50*/  IMAD R102, R102, c[0x0][0x198], RZ ;  /* 0x0000660066667a24 */ /* 0x000fe200078e02ff */
[----:B------:R-:W-:Y:S01]  /*1bd60*/  LEA R16, P3, R103, R68, 0x2 ;  /* 0x0000004467107211 */ /* 0x000fe200078610ff */
[----:B------:R-:W-:Y:S01]  /*1bd70*/  @P4 STG.E [R90.64], R29 ;  /* 0x0000001d5a004986 */ /* 0x000fe2000c10190c */
[C---:B------:R-:W-:Y:S01]  /*1bd80*/  ISETP.LT.AND P2, PT, R101.reuse, c[0x0][0x17c], !P0 ;  /* 0x00005f0065007a0c */ /* 0x040fe20004741270 */
[----:B------:R-:W-:Y:S01]  /*1bd90*/  IMAD R101, R101, c[0x0][0x198], RZ ;  /* 0x0000660065657a24 */ /* 0x000fe200078e02ff */
[----:B-1----:R-:W-:-:S02]  /*1bda0*/  LEA.HI.X.SX32 R17, R103, R3, 0x2, P3 ;  /* 0x0000000367117211 */ /* 0x002fc400018f16ff */
[C---:B------:R-:W-:Y:S01]  /*1bdb0*/  ISETP.LT.AND P3, PT, R100.reuse, c[0x0][0x17c], !P0 ;  /* 0x00005f0064007a0c */ /* 0x040fe20004761270 */
[----:B------:R-:W-:Y:S01]  /*1bdc0*/  IMAD R100, R100, c[0x0][0x198], RZ ;  /* 0x0000660064647a24 */ /* 0x000fe200078e02ff */
[CC--:B------:R-:W-:Y:S02]  /*1bdd0*/  LEA R4, P4, R102.reuse, R68.reuse, 0x2 ;  /* 0x0000004466047211 */ /* 0x0c0fe400078810ff */
[CC--:B------:R-:W-:Y:S02]  /*1bde0*/  LEA R8, P6, R101.reuse, R68.reuse, 0x2 ;  /* 0x0000004465087211 */ /* 0x0c0fe400078c10ff */
[-C--:B--2---:R-:W-:Y:S02]  /*1bdf0*/  LEA.HI.X.SX32 R5, R102, R3.reuse, 0x2, P4 ;  /* 0x0000000366057211 */ /* 0x084fe400020f16ff */
[----:B------:R-:W-:Y:S02]  /*1be00*/  LEA R12, P4, R100, R68, 0x2 ;  /* 0x00000044640c7211 */ /* 0x000fe400078810ff */
[----:B---3--:R-:W-:-:S02]  /*1be10*/  LEA.HI.X.SX32 R9, R101, R3, 0x2, P6 ;  /* 0x0000000365097211 */ /* 0x008fc400030f16ff */
[----:B------:R-:W-:Y:S01]  /*1be20*/  LEA.HI.X.SX32 R13, R100, R3, 0x2, P4 ;  /* 0x00000003640d7211 */ /* 0x000fe200020f16ff */
[----:B------:R-:W-:Y:S01]  /*1be30*/  @P5 STG.E [R16.64], R25 ;  /* 0x0000001910005986 */ /* 0x000fe2000c10190c */
[----:B------:R-:W-:-:S03]  /*1be40*/  ISETP.LT.AND P4, PT, R98, c[0x0][0x17c], !P0 ;  /* 0x00005f0062007a0c */ /* 0x000fc60004781270 */
[----:B------:R1:W-:Y:S01]  /*1be50*/  @P1 STG.E [R4.64], R21 ;  /* 0x0000001504001986 */ /* 0x0003e2000c10190c */
[C---:B------:R-:W-:Y:S01]  /*1be60*/  ISETP.LT.AND P1, PT, R99.reuse, c[0x0][0x17c], !P0 ;  /* 0x00005f0063007a0c */ /* 0x040fe20004721270 */
[----:B------:R-:W-:Y:S02]  /*1be70*/  IMAD R99, R99, c[0x0][0x198], RZ ;  /* 0x0000660063637a24 */ /* 0x000fe400078e02ff */
[----:B------:R2:W-:Y:S01]  /*1be80*/  @P2 STG.E [R8.64], R33 ;  /* 0x0000002108002986 */ /* 0x0005e2000c10190c */
[----:B------:R-:W-:-:S03]  /*1be90*/  IMAD R98, R98, c[0x0][0x198], RZ ;  /* 0x0000660062627a24 */ /* 0x000fc600078e02ff */
[----:B------:R3:W-:Y:S01]  /*1bea0*/  @P3 STG.E [R12.64], R45 ;  /* 0x0000002d0c003986 */ /* 0x0007e2000c10190c */
[C---:B------:R-:W-:Y:S01]  /*1beb0*/  ISETP.LT.AND P3, PT, R97.reuse, c[0x0][0x17c], !P0 ;  /* 0x00005f0061007a0c */ /* 0x040fe20004761270 */
[----:B------:R-:W-:Y:S01]  /*1bec0*/  IMAD R97, R97, c[0x0][0x198], RZ ;  /* 0x0000660061617a24 */ /* 0x000fe200078e02ff */
[-C--:B------:R-:W-:Y:S02]  /*1bed0*/  LEA R28, P2, R99, R68.reuse, 0x2 ;  /* 0x00000044631c7211 */ /* 0x080fe400078410ff */
[CC--:B-1----:R-:W-:Y:S02]  /*1bee0*/  LEA R4, P5, R98.reuse, R68.reuse, 0x2 ;  /* 0x0000004462047211 */ /* 0x0c2fe400078a10ff */
[----:B--2---:R-:W-:Y:S02]  /*1bef0*/  LEA R8, P6, R97, R68, 0x2 ;  /* 0x0000004461087211 */ /* 0x004fe400078c10ff */
[-C--:B------:R-:W-:Y:S02]  /*1bf00*/  LEA.HI.X.SX32 R29, R99, R3.reuse, 0x2, P2 ;  /* 0x00000003631d7211 */ /* 0x080fe400010f16ff */
[----:B------:R-:W-:-:S02]  /*1bf10*/  LEA.HI.X.SX32 R5, R98, R3, 0x2, P5 ;  /* 0x0000000362057211 */ /* 0x000fc400028f16ff */
[----:B------:R-:W-:Y:S02]  /*1bf20*/  LEA.HI.X.SX32 R9, R97, R3, 0x2, P6 ;  /* 0x0000000361097211 */ /* 0x000fe400030f16ff */
[C---:B------:R-:W-:Y:S01]  /*1bf30*/  ISETP.LT.AND P2, PT, R96.reuse, c[0x0][0x17c], !P0 ;  /* 0x00005f0060007a0c */ /* 0x040fe20004741270 */
[----:B------:R-:W-:Y:S01]  /*1bf40*/  IMAD R96, R96, c[0x0][0x198], RZ ;  /* 0x0000660060607a24 */ /* 0x000fe200078e02ff */
[----:B------:R-:W-:Y:S04]  /*1bf50*/  @P1 STG.E [R28.64], R41 ;  /* 0x000000291c001986 */ /* 0x000fe8000c10190c */
[----:B------:R-:W-:Y:S01]  /*1bf60*/  @P4 STG.E [R4.64], R37 ;  /* 0x0000002504004986 */ /* 0x000fe2000c10190c */
[----:B---3--:R-:W-:-:S03]  /*1bf70*/  LEA R12, P5, R96, R68, 0x2 ;  /* 0x00000044600c7211 */ /* 0x008fc600078a10ff */
[----:B------:R-:W-:Y:S01]  /*1bf80*/  @P3 STG.E [R8.64], R49 ;  /* 0x0000003108003986 */ /* 0x000fe2000c10190c */
[C---:B------:R-:W-:Y:S01]  /*1bf90*/  ISETP.LT.AND P3, PT, R94.reuse, c[0x0][0x17c], !P0 ;  /* 0x00005f005e007a0c */ /* 0x040fe20004761270 */
[----:B------:R-:W-:Y:S01]  /*1bfa0*/  IMAD R94, R94, c[0x0][0x198], RZ ;  /* 0x000066005e5e7a24 */ /* 0x000fe200078e02ff */
[C---:B------:R-:W-:Y:S01]  /*1bfb0*/  ISETP.LT.AND P6, PT, R95.reuse, c[0x0][0x17c], !P0 ;  /* 0x00005f005f007a0c */ /* 0x040fe200047c1270 */
[----:B------:R-:W-:Y:S01]  /*1bfc0*/  IMAD R95, R95, c[0x0][0x198], RZ ;  /* 0x000066005f5f7a24 */ /* 0x000fe200078e02ff */
[-C--:B------:R-:W-:Y:S02]  /*1bfd0*/  LEA.HI.X.SX32 R13, R96, R3.reuse, 0x2, P5 ;  /* 0x00000003600d7211 */ /* 0x080fe400028f16ff */
[CC--:B------:R-:W-:Y:S02]  /*1bfe0*/  LEA R20, P5, R94.reuse, R68.reuse, 0x2 ;  /* 0x000000445e147211 */ /* 0x0c0fe400078a10ff */
[C---:B------:R-:W-:Y:S02]  /*1bff0*/  LEA R16, P4, R95.reuse, R68, 0x2 ;  /* 0x000000445f107211 */ /* 0x040fe400078810ff */
[-C--:B------:R-:W-:Y:S01]  /*1c000*/  LEA.HI.X.SX32 R21, R94, R3.reuse, 0x2, P5 ;  /* 0x000000035e157211 */ /* 0x080fe200028f16ff */
[----:B------:R1:W-:Y:S01]  /*1c010*/  @P2 STG.E [R12.64], R57 ;  /* 0x000000390c002986 */ /* 0x0003e2000c10190c */
[C---:B------:R-:W-:Y:S01]  /*1c020*/  ISETP.LT.AND P5, PT, R92.reuse, c[0x0][0x17c], !P0 ;  /* 0x00005f005c007a0c */ /* 0x040fe200047a1270 */
[----:B------:R-:W-:Y:S01]  /*1c030*/  IMAD R92, R92, c[0x0][0x198], RZ ;  /* 0x000066005c5c7a24 */ /* 0x000fe200078e02ff */
[----:B------:R-:W-:Y:S01]  /*1c040*/  LEA.HI.X.SX32 R17, R95, R3, 0x2, P4 ;  /* 0x000000035f117211 */ /* 0x000fe200020f16ff */
[----:B------:R-:W-:Y:S01]  /*1c050*/  IMAD.MOV.U32 R25, RZ, RZ, c[0x0][0x198] ;  /* 0x00006600ff197624 */ /* 0x000fe200078e00ff */
[C---:B------:R-:W-:Y:S01]  /*1c060*/  ISETP.LT.AND P2, PT, R93.reuse, c[0x0][0x17c], !P0 ;  /* 0x00005f005d007a0c */ /* 0x040fe20004741270 */
[----:B------:R-:W-:-:S02]  /*1c070*/  IMAD R93, R93, c[0x0][0x198], RZ ;  /* 0x000066005d5d7a24 */ /* 0x000fc400078e02ff */
[----:B------:R2:W-:Y:S01]  /*1c080*/  @P6 STG.E [R16.64], R53 ;  /* 0x0000003510006986 */ /* 0x0005e2000c10190c */
[----:B-1----:R-:W-:Y:S02]  /*1c090*/  IMAD R13, R25, 0x4, R92 ;  /* 0x00000004190d7824 */ /* 0x002fe400078e025c */
[CC--:B------:R-:W-:Y:S01]  /*1c0a0*/  LEA R4, P6, R93.reuse, R68.reuse, 0x2 ;  /* 0x000000445d047211 */ /* 0x0c0fe200078c10ff */
[----:B------:R1:W-:Y:S01]  /*1c0b0*/  @P3 STG.E [R20.64], R65 ;  /* 0x0000004114003986 */ /* 0x0003e2000c10190c */
[-C--:B------:R-:W-:Y:S02]  /*1c0c0*/  LEA R8, P3, R92, R68.reuse, 0x2 ;  /* 0x000000445c087211 */ /* 0x080fe400078610ff */
[-C--:B------:R-:W-:Y:S01]  /*1c0d0*/  LEA.HI.X.SX32 R5, R93, R3.reuse, 0x2, P6 ;  /* 0x000000035d057211 */ /* 0x080fe200030f16ff */
[----:B--2---:R-:W-:Y:S01]  /*1c0e0*/  IMAD R17, R25, 0x4, R13 ;  /* 0x0000000419117824 */ /* 0x004fe200078e020d */
[----:B------:R-:W-:Y:S02]  /*1c0f0*/  LEA R12, P6, R13, R68, 0x2 ;  /* 0x000000440d0c7211 */ /* 0x000fe400078c10ff */
[----:B------:R-:W-:Y:S01]  /*1c100*/  ISETP.LT.AND P1, PT, R128, c[0x0][0x17c], !P0 ;  /* 0x00005f0080007a0c */ /* 0x000fe20004721270 */
[----:B-1----:R-:W-:Y:S01]  /*1c110*/  IMAD R20, R25, 0x4, R17 ;  /* 0x0000000419147824 */ /* 0x002fe200078e0211 */
[----:B------:R1:W-:Y:S01]  /*1c120*/  @P2 STG.E [R4.64], R61 ;  /* 0x0000003d04002986 */ /* 0x0003e2000c10190c */
[----:B------:R-:W-:-:S02]  /*1c130*/  LEA.HI.X.SX32 R9, R92, R3, 0x2, P3 ;  /* 0x000000035c097211 */ /* 0x000fc400018f16ff */
[-C--:B------:R-:W-:Y:S01]  /*1c140*/  LEA.HI.X.SX32 R13, R13, R3.reuse, 0x2, P6 ;  /* 0x000000030d0d7211 */ /* 0x080fe200030f16ff */
[----:B------:R-:W-:Y:S01]  /*1c150*/  IMAD R21, R25, 0x4, R20 ;  /* 0x0000000419157824 */ /* 0x000fe200078e0214 */
[----:B------:R-:W-:Y:S01]  /*1c160*/  ISETP.LT.AND P4, PT, R127, c[0x0][0x17c], !P0 ;  /* 0x00005f007f007a0c */ /* 0x000fe20004781270 */
[----:B------:R2:W-:Y:S01]  /*1c170*/  @P5 STG.E [R8.64], R18 ;  /* 0x0000001208005986 */ /* 0x0005e2000c10190c */
[-C--:B------:R-:W-:Y:S02]  /*1c180*/  LEA R16, P5, R17, R68.reuse, 0x2 ;  /* 0x0000004411107211 */ /* 0x080fe400078a10ff */
[----:B-1----:R-:W-:Y:S02]  /*1c190*/  LEA R4, P6, R20, R68, 0x2 ;  /* 0x0000004414047211 */ /* 0x002fe400078c10ff */
[----:B------:R-:W-:Y:S02]  /*1c1a0*/  ISETP.LT.AND P3, PT, R126, c[0x0][0x17c], !P0 ;  /* 0x00005f007e007a0c */ /* 0x000fe40004761270 */
[----:B------:R-:W-:-:S02]  /*1c1b0*/  LEA.HI.X.SX32 R5, R20, R3, 0x2, P6 ;  /* 0x0000000314057211 */ /* 0x000fc400030f16ff */
[-C--:B--2---:R-:W-:Y:S01]  /*1c1c0*/  LEA R8, P6, R21, R68.reuse, 0x2 ;  /* 0x0000004415087211 */ /* 0x084fe200078c10ff */
[----:B------:R-:W-:Y:S01]  /*1c1d0*/  IMAD R18, R25, 0x4, R21 ;  /* 0x0000000419127824 */ /* 0x000fe200078e0215 */
[----:B------:R1:W-:Y:S01]  /*1c1e0*/  @P1 STG.E [R12.64], R6 ;  /* 0x000000060c001986 */ /* 0x0003e2000c10190c */
[-C--:B------:R-:W-:Y:S02]  /*1c1f0*/  LEA.HI.X.SX32 R17, R17, R3.reuse, 0x2, P5 ;  /* 0x0000000311117211 */ /* 0x080fe400028f16ff */
[----:B------:R-:W-:Y:S02]  /*1c200*/  LEA.HI.X.SX32 R9, R21, R3, 0x2, P6 ;  /* 0x0000000315097211 */ /* 0x000fe400030f16ff */
[----:B------:R-:W-:Y:S01]  /*1c210*/  ISETP.LT.AND P2, PT, R125, c[0x0][0x17c], !P0 ;  /* 0x00005f007d007a0c */ /* 0x000fe20004741270 */
[----:B------:R2:W-:Y:S01]  /*1c220*/  @P4 STG.E [R16.64], R14 ;  /* 0x0000000e10004986 */ /* 0x0005e2000c10190c */
[----:B-1----:R-:W-:Y:S01]  /*1c230*/  LEA R12, P6, R18, R68, 0x2 ;  /* 0x00000044120c7211 */ /* 0x002fe200078c10ff */
[----:B------:R-:W-:Y:S01]  /*1c240*/  IMAD R6, R25, 0x4, R18 ;  /* 0x0000000419067824 */ /* 0x000fe200078e0212 */
[----:B------:R-:W-:-:S02]  /*1c250*/  ISETP.LT.AND P1, PT, R124, c[0x0][0x17c], !P0 ;  /* 0x00005f007c007a0c */ /* 0x000fc40004721270 */
[-C--:B------:R-:W-:Y:S02]  /*1c260*/  LEA.HI.X.SX32 R13, R18, R3.reuse, 0x2, P6 ;  /* 0x00000003120d7211 */ /* 0x080fe400030f16ff */
[C---:B--2---:R-:W-:Y:S01]  /*1c270*/  LEA R16, P6, R6.reuse, R68, 0x2 ;  /* 0x0000004406107211 */ /* 0x044fe200078c10ff */
[C---:B------:R-:W-:Y:S01]  /*1c280*/  IMAD R14, R25.reuse, 0x4, R6 ;  /* 0x00000004190e7824 */ /* 0x040fe200078e0206 */
[----:B------:R1:W-:Y:S02]  /*1c290*/  @P3 STG.E [R4.64], R10 ;  /* 0x0000000a04003986 */ /* 0x0003e4000c10190c */
[----:B------:R-:W-:Y:S01]  /*1c2a0*/  LEA.HI.X.SX32 R17, R6, R3, 0x2, P6 ;  /* 0x0000000306117211 */ /* 0x000fe200030f16ff */
[----:B------:R-:W-:Y:S01]  /*1c2b0*/  IMAD R6, R25, 0x4, R14 ;  /* 0x0000000419067824 */ /* 0x000fe200078e020e */
[----:B------:R-:W-:Y:S01]  /*1c2c0*/  ISETP.LT.AND P5, PT, R123, c[0x0][0x17c], !P0 ;  /* 0x00005f007b007a0c */ /* 0x000fe200047a1270 */
[----:B------:R2:W-:Y:S01]  /*1c2d0*/  @P2 STG.E [R8.64], R30 ;  /* 0x0000001e08002986 */ /* 0x0005e2000c10190c */
[----:B------:R-:W-:-:S02]  /*1c2e0*/  ISETP.LT.AND P4, PT, R122, c[0x0][0x17c], !P0 ;  /* 0x00005f007a007a0c */ /* 0x000fc40004781270 */
[----:B-1----:R-:W-:Y:S01]  /*1c2f0*/  LEA R4, P6, R14, R68, 0x2 ;  /* 0x000000440e047211 */ /* 0x002fe200078c10ff */
[----:B------:R-:W-:-:S03]  /*1c300*/  IMAD R10, R25, 0x4, R6 ;  /* 0x00000004190a7824 */ /* 0x000fc600078e0206 */
[-C--:B------:R-:W-:Y:S02]  /*1c310*/  LEA.HI.X.SX32 R5, R14, R3.reuse, 0x2, P6 ;  /* 0x000000030e057211 */ /* 0x080fe400030f16ff */
[CC--:B--2---:R-:W-:Y:S01]  /*1c320*/  LEA R8, P6, R6.reuse, R68.reuse, 0x2 ;  /* 0x0000004406087211 */ /* 0x0c4fe200078c10ff */
[----:B------:R1:W-:Y:S01]  /*1c330*/  @P1 STG.E [R12.64], R26 ;  /* 0x0000001a0c001986 */ /* 0x0003e2000c10190c */
[----:B------:R-:W-:Y:S02]  /*1c340*/  ISETP.LT.AND P3, PT, R121, c[0x0][0x17c], !P0 ;  /* 0x00005f0079007a0c */ /* 0x000fe40004761270 */
[----:B------:R-:W-:Y:S01]  /*1c350*/  LEA.HI.X.SX32 R9, R6, R3, 0x2, P6 ;  /* 0x0000000306097211 */ /* 0x000fe200030f16ff */
[----:B------:R-:W-:Y:S01]  /*1c360*/  IMAD R6, R25, 0x4, R10 ;  /* 0x0000000419067824 */ /* 0x000fe200078e020a */
[----:B------:R2:W-:Y:S01]  /*1c370*/  @P5 STG.E [R16.64], R22 ;  /* 0x0000001610005986 */ /* 0x0005e2000c10190c */
[----:B------:R-:W-:Y:S02]  /*1c380*/  ISETP.LT.AND P2, PT, R120, c[0x0][0x17c], !P0 ;  /* 0x00005f0078007a0c */ /* 0x000fe40004741270 */
[----:B-1----:R-:W-:-:S04]  /*1c390*/  LEA R12, P6, R10, R68, 0x2 ;  /* 0x000000440a0c7211 */ /* 0x002fc800078c10ff */
[-C--:B------:R-:W-:Y:S01]  /*1c3a0*/  LEA.HI.X.SX32 R13, R10, R3.reuse, 0x2, P6 ;  /* 0x000000030a0d7211 */ /* 0x080fe200030f16ff */
[----:B------:R-:W-:Y:S01]  /*1c3b0*/  IMAD R10, R25, 0x4, R6 ;  /* 0x00000004190a7824 */ /* 0x000fe200078e0206 */
        /* <DEDUP_REMOVED lines=39> */
[C---:B------:R-:W-:Y:S01]  /*1c630*/  IMAD R10, R25.reuse, 0x4, R6 ;  /* 0x00000004190a7824 */ /* 0x040fe200078e0206 */
[CC--:B--2---:R-:W-:Y:S01]  /*1c640*/  LEA R16, P6, R6.reuse, R68.reuse, 0x2 ;  /* 0x0000004406107211 */ /* 0x0c4fe200078c10ff */
[----:B------:R1:W-:Y:S03]  /*1c650*/  @P1 STG.E [R4.64], R62 ;  /* 0x0000003e04001986 */ /* 0x0003e6000c10190c */
[----:B------:R-:W-:Y:S01]  /*1c660*/  LEA.HI.X.SX32 R17, R6, R3, 0x2, P6 ;  /* 0x0000000306117211 */ /* 0x000fe200030f16ff */
[----:B------:R-:W-:Y:S01]  /*1c670*/  IMAD R6, R25, 0x4, R10 ;  /* 0x0000000419067824 */ /* 0x000fe200078e020a */
[----:B------:R2:W-:Y:S01]  /*1c680*/  @P5 STG.E [R8.64], R19 ;  /* 0x0000001308005986 */ /* 0x0005e2000c10190c */
[----:B------:R-:W-:Y:S02]  /*1c690*/  ISETP.LT.AND P3, PT, R80, c[0x0][0x17c], !P0 ;  /* 0x00005f0050007a0c */ /* 0x000fe40004761270 */
[----:B-1----:R-:W-:-:S02]  /*1c6a0*/  LEA R4, P6, R10, R68, 0x2 ;  /* 0x000000440a047211 */ /* 0x002fc400078c10ff */
[----:B------:R-:W-:Y:S02]  /*1c6b0*/  ISETP.LT.AND P2, PT, R79, c[0x0][0x17c], !P0 ;  /* 0x00005f004f007a0c */ /* 0x000fe40004741270 */
[-C--:B------:R-:W-:Y:S01]  /*1c6c0*/  LEA.HI.X.SX32 R5, R10, R3.reuse, 0x2, P6 ;  /* 0x000000030a057211 */ /* 0x080fe200030f16ff */
[C---:B------:R-:W-:Y:S01]  /*1c6d0*/  IMAD R10, R25.reuse, 0x4, R6 ;  /* 0x00000004190a7824 */ /* 0x040fe200078e0206 */
[-C--:B--2---:R-:W-:Y:S01]  /*1c6e0*/  LEA R8, P6, R6, R68.reuse, 0x2 ;  /* 0x0000004406087211 */ /* 0x084fe200078c10ff */
[----:B------:R1:W-:Y:S01]  /*1c6f0*/  @P4 STG.E [R12.64], R7 ;  /* 0x000000070c004986 */ /* 0x0003e2000c10190c */
[----:B------:R-:W-:Y:S02]  /*1c700*/  ISETP.LT.AND P1, PT, R78, c[0x0][0x17c], !P0 ;  /* 0x00005f004e007a0c */ /* 0x000fe40004721270 */
[----:B------:R-:W-:Y:S02]  /*1c710*/  LEA.HI.X.SX32 R9, R6, R3, 0x2, P6 ;  /* 0x0000000306097211 */ /* 0x000fe400030f16ff */
[----:B------:R-:W-:Y:S01]  /*1c720*/  LEA R6, P6, R10, R68, 0x2 ;  /* 0x000000440a067211 */ /* 0x000fe200078c10ff */
[----:B-1----:R-:W-:-:S03]  /*1c730*/  IMAD R13, R25, 0x4, R10 ;  /* 0x00000004190d7824 */ /* 0x002fc600078e020a */
[-C--:B------:R-:W-:Y:S01]  /*1c740*/  LEA.HI.X.SX32 R7, R10, R3.reuse, 0x2, P6 ;  /* 0x000000030a077211 */ /* 0x080fe200030f16ff */
[----:B------:R-:W-:Y:S01]  /*1c750*/  IMAD R10, R25, 0x4, R13 ;  /* 0x00000004190a7824 */ /* 0x000fe200078e020d */
[----:B------:R-:W-:Y:S01]  /*1c760*/  LEA R12, P6, R13, R68, 0x2 ;  /* 0x000000440d0c7211 */ /* 0x000fe200078c10ff */
[----:B------:R-:W-:Y:S01]  /*1c770*/  @P3 STG.E [R16.64], R15 ;  /* 0x0000000f10003986 */ /* 0x000fe2000c10190c */
[----:B------:R-:W-:Y:S02]  /*1c780*/  ISETP.LT.AND P5, PT, R77, c[0x0][0x17c], !P0 ;  /* 0x00005f004d007a0c */ /* 0x000fe400047a1270 */
[----:B------:R-:W-:Y:S01]  /*1c790*/  LEA.HI.X.SX32 R13, R13, R3, 0x2, P6 ;  /* 0x000000030d0d7211 */ /* 0x000fe200030f16ff */
[----:B------:R1:W-:Y:S01]  /*1c7a0*/  @P2 STG.E [R4.64], R11 ;  /* 0x0000000b04002986 */ /* 0x0003e2000c10190c */
[----:B------:R-:W-:-:S03]  /*1c7b0*/  ISETP.LT.AND P4, PT, R76, c[0x0][0x17c], !P0 ;  /* 0x00005f004c007a0c */ /* 0x000fc60004781270 */
[----:B------:R2:W-:Y:S01]  /*1c7c0*/  @P1 STG.E [R8.64], R31 ;  /* 0x0000001f08001986 */ /* 0x0005e2000c10190c */
[----:B------:R-:W-:Y:S02]  /*1c7d0*/  ISETP.LT.AND P3, PT, R75, c[0x0][0x17c], !P0 ;  /* 0x00005f004b007a0c */ /* 0x000fe40004761270 */
[----:B-1----:R-:W-:Y:S01]  /*1c7e0*/  LEA R4, P6, R10, R68, 0x2 ;  /* 0x000000440a047211 */ /* 0x002fe200078c10ff */
[----:B------:R-:W-:-:S03]  /*1c7f0*/  IMAD R11, R25, 0x4, R10 ;  /* 0x00000004190b7824 */ /* 0x000fc600078e020a */
[-C--:B------:R-:W-:Y:S01]  /*1c800*/  LEA.HI.X.SX32 R5, R10, R3.reuse, 0x2, P6 ;  /* 0x000000030a057211 */ /* 0x080fe200030f16ff */
[----:B------:R-:W-:Y:S01]  /*1c810*/  IMAD R10, R25, 0x4, R11 ;  /* 0x00000004190a7824 */ /* 0x000fe200078e020b */
[-C--:B--2---:R-:W-:Y:S02]  /*1c820*/  LEA R8, P6, R11, R68.reuse, 0x2 ;  /* 0x000000440b087211 */ /* 0x084fe400078c10ff */
[----:B------:R-:W-:Y:S02]  /*1c830*/  ISETP.LT.AND P2, PT, R74, c[0x0][0x17c], !P0 ;  /* 0x00005f004a007a0c */ /* 0x000fe40004741270 */
[----:B------:R-:W-:Y:S02]  /*1c840*/  ISETP.LT.AND P1, PT, R73, c[0x0][0x17c], !P0 ;  /* 0x00005f0049007a0c */ /* 0x000fe40004721270 */
[----:B------:R-:W-:Y:S01]  /*1c850*/  LEA.HI.X.SX32 R9, R11, R3, 0x2, P6 ;  /* 0x000000030b097211 */ /* 0x000fe200030f16ff */
[C---:B------:R-:W-:Y:S01]  /*1c860*/  IMAD R11, R25.reuse, 0x4, R10 ;  /* 0x00000004190b7824 */ /* 0x040fe200078e020a */
[----:B------:R1:W-:Y:S03]  /*1c870*/  @P5 STG.E [R6.64], R27 ;  /* 0x0000001b06005986 */ /* 0x0003e6000c10190c */
[----:B------:R-:W-:Y:S01]  /*1c880*/  IMAD R14, R25, 0x4, R11 ;  /* 0x00000004190e7824 */ /* 0x000fe200078e020b */
[----:B------:R2:W-:Y:S01]  /*1c890*/  @P4 STG.E [R12.64], R23 ;  /* 0x000000170c004986 */ /* 0x0005e2000c10190c */
[----:B-1----:R-:W-:-:S03]  /*1c8a0*/  LEA R6, P6, R10, R68, 0x2 ;  /* 0x000000440a067211 */ /* 0x002fc600078c10ff */
[----:B------:R1:W-:Y:S01]  /*1c8b0*/  @P3 STG.E [R4.64], R35 ;  /* 0x0000002304003986 */ /* 0x0003e2000c10190c */
[----:B------:R-:W-:Y:S01]  /*1c8c0*/  LEA.HI.X.SX32 R7, R10, R3, 0x2, P6 ;  /* 0x000000030a077211 */ /* 0x000fe200030f16ff */
[C---:B--2---:R-:W-:Y:S02]  /*1c8d0*/  IMAD R13, R25.reuse, 0x4, R14 ;  /* 0x00000004190d7824 */ /* 0x044fe400078e020e */
[----:B------:R2:W-:Y:S02]  /*1c8e0*/  @P2 STG.E [R8.64], R47 ;  /* 0x0000002f08002986 */ /* 0x0005e4000c10190c */
[----:B------:R-:W-:Y:S02]  /*1c8f0*/  IMAD R15, R25, 0x4, R13 ;  /* 0x00000004190f7824 */ /* 0x000fe400078e020d */
[----:B------:R3:W-:Y:S01]  /*1c900*/  @P1 STG.E [R6.64], R43 ;  /* 0x0000002b06001986 */ /* 0x0007e2000c10190c */
[-C--:B-1----:R-:W-:Y:S02]  /*1c910*/  LEA R4, P1, R14, R68.reuse, 0x2 ;  /* 0x000000440e047211 */ /* 0x082fe400078210ff */
[----:B------:R-:W-:-:S02]  /*1c920*/  LEA R10, P6, R11, R68, 0x2 ;  /* 0x000000440b0a7211 */ /* 0x000fc400078c10ff */
[-C--:B------:R-:W-:Y:S02]  /*1c930*/  LEA.HI.X.SX32 R5, R14, R3.reuse, 0x2, P1 ;  /* 0x000000030e057211 */ /* 0x080fe400008f16ff */
[----:B--2---:R-:W-:Y:S02]  /*1c940*/  LEA R8, P1, R15, R68, 0x2 ;  /* 0x000000440f087211 */ /* 0x004fe400078210ff */
[----:B------:R-:W-:Y:S02]  /*1c950*/  ISETP.LT.AND P5, PT, R72, c[0x0][0x17c], !P0 ;  /* 0x00005f0048007a0c */ /* 0x000fe400047a1270 */
[----:B------:R-:W-:Y:S01]  /*1c960*/  ISETP.LT.AND P4, PT, R71, c[0x0][0x17c], !P0 ;  /* 0x00005f0047007a0c */ /* 0x000fe20004781270 */
[----:B------:R-:W-:Y:S01]  /*1c970*/  IMAD R16, R25, 0x4, R15 ;  /* 0x0000000419107824 */ /* 0x000fe200078e020f */
[----:B------:R-:W-:Y:S02]  /*1c980*/  ISETP.LT.AND P3, PT, R69, c[0x0][0x17c], !P0 ;  /* 0x00005f0045007a0c */ /* 0x000fe40004761270 */
[----:B------:R-:W-:-:S02]  /*1c990*/  LEA.HI.X.SX32 R11, R11, R3, 0x2, P6 ;  /* 0x000000030b0b7211 */ /* 0x000fc400030f16ff */
[----:B------:R-:W-:Y:S02]  /*1c9a0*/  ISETP.LT.AND P2, PT, R70, c[0x0][0x17c], !P0 ;  /* 0x00005f0046007a0c */ /* 0x000fe40004741270 */
[----:B------:R-:W-:Y:S02]  /*1c9b0*/  LEA R12, P6, R13, R68, 0x2 ;  /* 0x000000440d0c7211 */ /* 0x000fe400078c10ff */
[-C--:B------:R-:W-:Y:S02]  /*1c9c0*/  LEA.HI.X.SX32 R9, R15, R3.reuse, 0x2, P1 ;  /* 0x000000030f097211 */ /* 0x080fe400008f16ff */
[----:B------:R-:W-:Y:S02]  /*1c9d0*/  ISETP.LT.AND P1, PT, R2, c[0x0][0x17c], !P0 ;  /* 0x00005f0002007a0c */ /* 0x000fe40004721270 */
[----:B------:R-:W-:Y:S02]  /*1c9e0*/  ISETP.LT.AND P0, PT, R0, c[0x0][0x17c], !P0 ;  /* 0x00005f0000007a0c */ /* 0x000fe40004701270 */
[----:B------:R-:W-:-:S02]  /*1c9f0*/  LEA.HI.X.SX32 R13, R13, R3, 0x2, P6 ;  /* 0x000000030d0d7211 */ /* 0x000fc400030f16ff */
[CC--:B------:R-:W-:Y:S01]  /*1ca00*/  LEA R14, P6, R16.reuse, R68.reuse, 0x2 ;  /* 0x00000044100e7211 */ /* 0x0c0fe200078c10ff */
[----:B------:R-:W-:Y:S01]  /*1ca10*/  IMAD R17, R25, 0x4, R16 ;  /* 0x0000000419117824 */ /* 0x000fe200078e0210 */
[----:B------:R3:W-:Y:S02]  /*1ca20*/  @P5 STG.E [R10.64], R39 ;  /* 0x000000270a005986 */ /* 0x0007e4000c10190c */
[----:B------:R-:W-:Y:S02]  /*1ca30*/  LEA.HI.X.SX32 R15, R16, R3, 0x2, P6 ;  /* 0x00000003100f7211 */ /* 0x000fe400030f16ff */
[----:B------:R3:W-:Y:S01]  /*1ca40*/  @P4 STG.E [R4.64], R51 ;  /* 0x0000003304004986 */ /* 0x0007e2000c10190c */
[----:B------:R-:W-:-:S03]  /*1ca50*/  LEA R68, P6, R17, R68, 0x2 ;  /* 0x0000004411447211 */ /* 0x000fc600078c10ff */
[----:B------:R3:W-:Y:S04]  /*1ca60*/  @P3 STG.E [R12.64], R59 ;  /* 0x0000003b0c003986 */ /* 0x0007e8000c10190c */
[----:B------:R3:W-:Y:S01]  /*1ca70*/  @P2 STG.E [R8.64], R55 ;  /* 0x0000003708002986 */ /* 0x0007e2000c10190c */
[----:B------:R-:W-:-:S03]  /*1ca80*/  LEA.HI.X.SX32 R69, R17, R3, 0x2, P6 ;  /* 0x0000000311457211 */ /* 0x000fc600030f16ff */
[----:B------:R3:W-:Y:S01]  /*1ca90*/  @P1 STG.E [R14.64], R67 ;  /* 0x000000430e001986 */ /* 0x0007e2000c10190c */
[----:B------:R-:W-:Y:S05]  /*1caa0*/  @!P0 EXIT ;  /* 0x000000000000894d */ /* 0x000fea0003800000 */
[----:B------:R-:W-:Y:S01]  /*1cab0*/  STG.E [R68.64], R63 ;  /* 0x0000003f44007986 */ /* 0x000fe2000c10190c */
[----:B------:R-:W-:Y:S05]  /*1cac0*/  EXIT ;  /* 0x000000000000794d */ /* 0x000fea0003800000 */
.L_x_2:
[----:B------:R-:W-:-:S00]  /*1cad0*/  BRA `(.L_x_2) ;  /* 0xfffffff000007947 */ /* 0x000fc0000383ffff */
[----:B------:R-:W-:-:S00]  /*1cae0*/  NOP ;  /* 0x0000000000007918 */ /* 0x000fc00000000000 */
        /* <DEDUP_REMOVED lines=9> */
.L_x_3:


//--------------------- .nv.shared.matmul_kernel  --------------------------
	.section	.nv.shared.matmul_kernel,"aw",@nobits
	.sectionflags	@""
	.align	16
